def matmul_kernel(
    a_ptr,
    b_ptr,
    c_ptr,
    M,
    N,
    K,
    stride_am,
    stride_ak,
    stride_bk,
    stride_bn,
    stride_cm,
    stride_cn,
    BLOCK_M: tl.constexpr,
    BLOCK_N: tl.constexpr,
    BLOCK_K: tl.constexpr,
    GROUP_M: tl.constexpr,
):
    pid = tl.program_id(axis=0)
    num_pid_m = tl.cdiv(M, BLOCK_M)
    num_pid_n = tl.cdiv(N, BLOCK_N)
    num_pid_in_group = GROUP_M * num_pid_n
    group_id = pid // num_pid_in_group
    first_pid_m = group_id * GROUP_M
    group_size_m = min(num_pid_m - first_pid_m, GROUP_M)
    pid_m = first_pid_m + ((pid % num_pid_in_group) % group_size_m)
    pid_n = (pid % num_pid_in_group) // group_size_m

    offs_am = (pid_m * BLOCK_M + tl.arange(0, BLOCK_M)) % M
    offs_bn = (pid_n * BLOCK_N + tl.arange(0, BLOCK_N)) % N
    offs_k = tl.arange(0, BLOCK_K)
    a_ptrs = a_ptr + offs_am[:, None] * stride_am + offs_k[None, :] * stride_ak
    b_ptrs = b_ptr + offs_k[:, None] * stride_bk + offs_bn[None, :] * stride_bn

    acc = tl.zeros((BLOCK_M, BLOCK_N), dtype=tl.float32)
    for kk in range(0, tl.cdiv(K, BLOCK_K)):
        a = tl.load(a_ptrs, mask=offs_k[None, :] < K - kk * BLOCK_K, other=0.0)
        b = tl.load(b_ptrs, mask=offs_k[:, None] < K - kk * BLOCK_K, other=0.0)
        acc = tl.dot(a, b, acc)
        a_ptrs += BLOCK_K * stride_ak
        b_ptrs += BLOCK_K * stride_bk

    c = acc.to(c_ptr.dtype.element_ty)
    offs_cm = pid_m * BLOCK_M + tl.arange(0, BLOCK_M)
    offs_cn = pid_n * BLOCK_N + tl.arange(0, BLOCK_N)
    c_ptrs = c_ptr + offs_cm[:, None] * stride_cm + offs_cn[None, :] * stride_cn
    mask = (offs_cm[:, None] < M) & (offs_cn[None, :] < N)
    tl.store(c_ptrs, c, mask=mask)

# config = {"BLOCK_K": 32, "BLOCK_M": 128, "BLOCK_N": 64, "GROUP_M": 8, "arch": "sm_100", "dtype": "fp8e5m2", "num_ctas": 1, "num_stages": 3, "num_warps": 1}
# arch = sm_100


// ===== COMPILED SASS (sm_100a) =====

	.target	sm_100a

	.elftype	@"ET_EXEC"


//--------------------- .note.nv.tkinfo           --------------------------
	.section	.note.nv.tkinfo,"",@"SHT_NOTE"
	.sectionflags	@"SHF_NOTE_NV_TKINFO"
	.tkinfo
        /*0018*/ 	.word	0x00000081
        /*0030*/ 	.string	""
        /*0030*/ 	.string	"ptxas-blackwell"
        /*0030*/ 	.string	"Cuda compilation tools, release 12.9, V12.9.86"
        /*0030*/ 	.string	"Build cuda_12.9.r12.9/compiler.36037853_0"
        /*0030*/ 	.string	"-v  -suppress-debug-info  -lineinfo  -arch sm_100a "



//--------------------- .note.nv.cuver            --------------------------
	.section	.note.nv.cuver,"",@"SHT_NOTE"
	.sectionflags	@"SHF_NOTE_NV_CUVER"
        /*0018*/ 	.short	0x0001
        /*001a*/ 	.short	0x0064
        /*001c*/ 	.short	0x0001
        /*001e*/ 	.short	0x0000
        /*0020*/ 	.short	0x0001
        /*0022*/ 	.short	0x0000


//--------------------- .nv.info                  --------------------------
	.section	.nv.info,"",@"SHT_CUDA_INFO"
	.align	4


	//----- nvinfo : EIATTR_REGCOUNT
	.align		4
        /*0000*/ 	.byte	0x04, 0x2f
        /*0002*/ 	.short	(.L_1 - .L_0)
	.align		4
.L_0:
        /*0004*/ 	.word	index@(matmul_kernel)
        /*0008*/ 	.word	0x00000040


	//----- nvinfo : EIATTR_FRAME_SIZE
	.align		4
.L_1:
        /*000c*/ 	.byte	0x04, 0x11
        /*000e*/ 	.short	(.L_3 - .L_2)
	.align		4
.L_2:
        /*0010*/ 	.word	index@(matmul_kernel)
        /*0014*/ 	.word	0x000011b8


	//----- nvinfo : EIATTR_MIN_STACK_SIZE
	.align		4
.L_3:
        /*0018*/ 	.byte	0x04, 0x12
        /*001a*/ 	.short	(.L_5 - .L_4)
	.align		4
.L_4:
        /*001c*/ 	.word	index@(matmul_kernel)
        /*0020*/ 	.word	0x000011b8
.L_5:


//--------------------- .nv.info.matmul_kernel    --------------------------
	.section	.nv.info.matmul_kernel,"",@"SHT_CUDA_INFO"
	.sectionflags	@""
	.align	4


	//----- nvinfo : EIATTR_CUDA_API_VERSION
	.align		4
        /*0000*/ 	.byte	0x04, 0x37
        /*0002*/ 	.short	(.L_7 - .L_6)
.L_6:
        /*0004*/ 	.word	0x00000081


	//----- nvinfo : EIATTR_KPARAM_INFO
	.align		4
.L_7:
        /*0008*/ 	.byte	0x04, 0x17
        /*000a*/ 	.short	(.L_9 - .L_8)
.L_8:
        /*000c*/ 	.word	0x00000000
        /*0010*/ 	.short	0x000d
        /*0012*/ 	.short	0x0048
        /*0014*/ 	.byte	0x00, 0xf4, 0x21, 0x00


	//----- nvinfo : EIATTR_KPARAM_INFO
	.align		4
.L_9:
        /*0018*/ 	.byte	0x04, 0x17
        /*001a*/ 	.short	(.L_11 - .L_10)
.L_10:
        /*001c*/ 	.word	0x00000000
        /*0020*/ 	.short	0x000c
        /*0022*/ 	.short	0x0040
        /*0024*/ 	.byte	0x00, 0xf4, 0x21, 0x00


	//----- nvinfo : EIATTR_KPARAM_INFO
	.align		4
.L_11:
        /*0028*/ 	.byte	0x04, 0x17
        /*002a*/ 	.short	(.L_13 - .L_12)
.L_12:
        /*002c*/ 	.word	0x00000000
        /*0030*/ 	.short	0x000b
        /*0032*/ 	.short	0x0038
        /*0034*/ 	.byte	0x00, 0xf0, 0x11, 0x00


	//----- nvinfo : EIATTR_KPARAM_INFO
	.align		4
.L_13:
        /*0038*/ 	.byte	0x04, 0x17
        /*003a*/ 	.short	(.L_15 - .L_14)
.L_14:
        /*003c*/ 	.word	0x00000000
        /*0040*/ 	.short	0x000a
        /*0042*/ 	.short	0x0034
        /*0044*/ 	.byte	0x00, 0xf0, 0x11, 0x00


	//----- nvinfo : EIATTR_KPARAM_INFO
	.align		4
.L_15:
        /*0048*/ 	.byte	0x04, 0x17
        /*004a*/ 	.short	(.L_17 - .L_16)
.L_16:
        /*004c*/ 	.word	0x00000000
        /*0050*/ 	.short	0x0009
        /*0052*/ 	.short	0x0030
        /*0054*/ 	.byte	0x00, 0xf0, 0x11, 0x00


	//----- nvinfo : EIATTR_KPARAM_INFO
	.align		4
.L_17:
        /*0058*/ 	.byte	0x04, 0x17
        /*005a*/ 	.short	(.L_19 - .L_18)
.L_18:
        /*005c*/ 	.word	0x00000000
        /*0060*/ 	.short	0x0008
        /*0062*/ 	.short	0x002c
        /*0064*/ 	.byte	0x00, 0xf0, 0x11, 0x00


	//----- nvinfo : EIATTR_KPARAM_INFO
	.align		4
.L_19:
        /*0068*/ 	.byte	0x04, 0x17
        /*006a*/ 	.short	(.L_21 - .L_20)
.L_20:
        /*006c*/ 	.word	0x00000000
        /*0070*/ 	.short	0x0007
        /*0072*/ 	.short	0x0028
        /*0074*/ 	.byte	0x00, 0xf0, 0x11, 0x00


	//----- nvinfo : EIATTR_KPARAM_INFO
	.align		4
.L_21:
        /*0078*/ 	.byte	0x04, 0x17
        /*007a*/ 	.short	(.L_23 - .L_22)
.L_22:
        /*007c*/ 	.word	0x00000000
        /*0080*/ 	.short	0x0006
        /*0082*/ 	.short	0x0024
        /*0084*/ 	.byte	0x00, 0xf0, 0x11, 0x00


	//----- nvinfo : EIATTR_KPARAM_INFO
	.align		4
.L_23:
        /*0088*/ 	.byte	0x04, 0x17
        /*008a*/ 	.short	(.L_25 - .L_24)
.L_24:
        /*008c*/ 	.word	0x00000000
        /*0090*/ 	.short	0x0005
        /*0092*/ 	.short	0x0020
        /*0094*/ 	.byte	0x00, 0xf0, 0x11, 0x00


	//----- nvinfo : EIATTR_KPARAM_INFO
	.align		4
.L_25:
        /*0098*/ 	.byte	0x04, 0x17
        /*009a*/ 	.short	(.L_27 - .L_26)
.L_26:
        /*009c*/ 	.word	0x00000000
        /*00a0*/ 	.short	0x0004
        /*00a2*/ 	.short	0x001c
        /*00a4*/ 	.byte	0x00, 0xf0, 0x11, 0x00


	//----- nvinfo : EIATTR_KPARAM_INFO
	.align		4
.L_27:
        /*00a8*/ 	.byte	0x04, 0x17
        /*00aa*/ 	.short	(.L_29 - .L_28)
.L_28:
        /*00ac*/ 	.word	0x00000000
        /*00b0*/ 	.short	0x0003
        /*00b2*/ 	.short	0x0018
        /*00b4*/ 	.byte	0x00, 0xf0, 0x11, 0x00


	//----- nvinfo : EIATTR_KPARAM_INFO
	.align		4
.L_29:
        /*00b8*/ 	.byte	0x04, 0x17
        /*00ba*/ 	.short	(.L_31 - .L_30)
.L_30:
        /*00bc*/ 	.word	0x00000000
        /*00c0*/ 	.short	0x0002
        /*00c2*/ 	.short	0x0010
        /*00c4*/ 	.byte	0x00, 0xf4, 0x21, 0x00


	//----- nvinfo : EIATTR_KPARAM_INFO
	.align		4
.L_31:
        /*00c8*/ 	.byte	0x04, 0x17
        /*00ca*/ 	.short	(.L_33 - .L_32)
.L_32:
        /*00cc*/ 	.word	0x00000000
        /*00d0*/ 	.short	0x0001
        /*00d2*/ 	.short	0x0008
        /*00d4*/ 	.byte	0x00, 0xf4, 0x21, 0x00


	//----- nvinfo : EIATTR_KPARAM_INFO
	.align		4
.L_33:
        /*00d8*/ 	.byte	0x04, 0x17
        /*00da*/ 	.short	(.L_35 - .L_34)
.L_34:
        /*00dc*/ 	.word	0x00000000
        /*00e0*/ 	.short	0x0000
        /*00e2*/ 	.short	0x0000
        /*00e4*/ 	.byte	0x00, 0xf4, 0x21, 0x00


	//----- nvinfo : EIATTR_SPARSE_MMA_MASK
	.align		4
.L_35:
        /*00e8*/ 	.byte	0x03, 0x50
        /*00ea*/ 	.short	0x0000


	//----- nvinfo : EIATTR_MAXREG_COUNT
	.align		4
        /*00ec*/ 	.byte	0x03, 0x1b
        /*00ee*/ 	.short	0x00ff


	//----- nvinfo : EIATTR_NUM_BARRIERS
	.align		4
        /*00f0*/ 	.byte	0x02, 0x4c
        /*00f2*/ 	.byte	0x01
	.zero		1


	//----- nvinfo : EIATTR_ANNOTATIONS
	.align		4
        /*00f4*/ 	.byte	0x04, 0x55
        /*00f6*/ 	.short	(.L_37 - .L_36)


	//   ....[0]....
.L_36:
        /*00f8*/ 	.word	0x00000001
        /*00fc*/ 	.byte	0xa0, 0x00, 0x00, 0x00, 0x01, 0x00, 0x00, 0x00, 0xe0, 0x00, 0x00, 0x00, 0x01, 0x00, 0x00, 0x00
        /* <DEDUP_REMOVED lines=2175> */
        /*88fc*/ 	.byte	0x00, 0x52, 0x02, 0x00, 0x01, 0x00, 0x00, 0x00, 0xe0, 0x8d, 0x02, 0x00


	//----- nvinfo : EIATTR_COOP_GROUP_MASK_REGIDS
	.align		4
.L_37:
        /*8908*/ 	.byte	0x04, 0x29
        /*890a*/ 	.short	(.L_39 - .L_38)


	//   ....[0]....
.L_38:
        /*890c*/ 	.word	0xffffffff


	//   ....[1]....
        /*8910*/ 	.word	0xffffffff


	//   ....[2]....
        /*8914*/ 	.word	0xffffffff


	//   ....[3]....
        /*8918*/ 	.word	0xffffffff


	//   ....[4]....
        /*891c*/ 	.word	0xffffffff


	//   ....[5]....
        /*8920*/ 	.word	0xffffffff


	//   ....[6]....
        /*8924*/ 	.word	0xffffffff


	//   ....[7]....
        /*8928*/ 	.word	0xffffffff


	//   ....[8]....
        /*892c*/ 	.word	0xffffffff


	//   ....[9]....
        /*8930*/ 	.word	0xffffffff


	//   ....[10]....
        /*8934*/ 	.word	0xffffffff


	//   ....[11]....
        /*8938*/ 	.word	0xffffffff


	//   ....[12]....
        /*893c*/ 	.word	0xffffffff


	//   ....[13]....
        /*8940*/ 	.word	0xffffffff


	//   ....[14]....
        /*8944*/ 	.word	0xffffffff


	//   ....[15]....
        /*8948*/ 	.word	0xffffffff


	//   ....[16]....
        /*894c*/ 	.word	0xffffffff


	//   ....[17]....
        /*8950*/ 	.word	0xffffffff


	//   ....[18]....
        /*8954*/ 	.word	0xffffffff


	//   ....[19]....
        /*8958*/ 	.word	0xffffffff


	//   ....[20]....
        /*895c*/ 	.word	0xffffffff


	//   ....[21]....
        /*8960*/ 	.word	0xffffffff


	//   ....[22]....
        /*8964*/ 	.word	0xffffffff


	//   ....[23]....
        /*8968*/ 	.word	0xffffffff


	//   ....[24]....
        /*896c*/ 	.word	0xffffffff


	//   ....[25]....
        /*8970*/ 	.word	0xffffffff


	//   ....[26]....
        /*8974*/ 	.word	0xffffffff


	//   ....[27]....
        /*8978*/ 	.word	0xffffffff


	//   ....[28]....
        /*897c*/ 	.word	0xffffffff


	//   ....[29]....
        /*8980*/ 	.word	0xffffffff


	//   ....[30]....
        /*8984*/ 	.word	0xffffffff


	//----- nvinfo : EIATTR_COOP_GROUP_INSTR_OFFSETS
	.align		4
.L_39:
        /*8988*/ 	.byte	0x04, 0x28
        /*898a*/ 	.short	(.L_41 - .L_40)


	//   ....[0]....
.L_40:
        /*898c*/ 	.word	0x00020730


	//   ....[1]....
        /*8990*/ 	.word	0x00020a80


	//   ....[2]....
        /*8994*/ 	.word	0x00020bc0


	//   ....[3]....
        /*8998*/ 	.word	0x00020c10


	//   ....[4]....
        /*899c*/ 	.word	0x00020c30


	//   ....[5]....
        /*89a0*/ 	.word	0x00020c90


	//   ....[6]....
        /*89a4*/ 	.word	0x00020cb0


	//   ....[7]....
        /*89a8*/ 	.word	0x00020e10


	//   ....[8]....
        /*89ac*/ 	.word	0x00020ea0


	//   ....[9]....
        /*89b0*/ 	.word	0x00020f00


	//   ....[10]....
        /*89b4*/ 	.word	0x00020fd0


	//   ....[11]....
        /*89b8*/ 	.word	0x00021060


	//   ....[12]....
        /*89bc*/ 	.word	0x00021140


	//   ....[13]....
        /*89c0*/ 	.word	0x00021160


	//   ....[14]....
        /*89c4*/ 	.word	0x00021180


	//   ....[15]....
        /*89c8*/ 	.word	0x000211e0


	//   ....[16]....
        /*89cc*/ 	.word	0x000212d0


	//   ....[17]....
        /*89d0*/ 	.word	0x00021310


	//   ....[18]....
        /*89d4*/ 	.word	0x00021490


	//   ....[19]....
        /*89d8*/ 	.word	0x000214b0


	//   ....[20]....
        /*89dc*/ 	.word	0x00021510


	//   ....[21]....
        /*89e0*/ 	.word	0x00021550


	//   ....[22]....
        /*89e4*/ 	.word	0x000215a0


	//   ....[23]....
        /*89e8*/ 	.word	0x000215f0


	//   ....[24]....
        /*89ec*/ 	.word	0x00021660


	//   ....[25]....
        /*89f0*/ 	.word	0x000216a0


	//   ....[26]....
        /*89f4*/ 	.word	0x00021710


	//   ....[27]....
        /*89f8*/ 	.word	0x00021750


	//   ....[28]....
        /*89fc*/ 	.word	0x00021770


	//   ....[29]....
        /*8a00*/ 	.word	0x000218e0


	//   ....[30]....
        /*8a04*/ 	.word	0x000219a0


	//----- nvinfo : EIATTR_VRC_CTA_INIT_COUNT
	.align		4
.L_41:
        /*8a08*/ 	.byte	0x02, 0x4a
	.zero		1
	.zero		1


	//----- nvinfo : EIATTR_EXIT_INSTR_OFFSETS
	.align		4
        /*8a0c*/ 	.byte	0x04, 0x1c
        /*8a0e*/ 	.short	(.L_43 - .L_42)


	//   ....[0]....
.L_42:
        /*8a10*/ 	.word	0x00029140


	//   ....[1]....
        /*8a14*/ 	.word	0x00029160


	//----- nvinfo : EIATTR_REQNTID
	.align		4
.L_43:
        /*8a18*/ 	.byte	0x04, 0x10
        /*8a1a*/ 	.short	(.L_45 - .L_44)
.L_44:
        /*8a1c*/ 	.word	0x00000020
        /*8a20*/ 	.word	0x00000001
        /*8a24*/ 	.word	0x00000001


	//----- nvinfo : EIATTR_CBANK_PARAM_SIZE
	.align		4
.L_45:
        /*8a28*/ 	.byte	0x03, 0x19
        /*8a2a*/ 	.short	0x0050


	//----- nvinfo : EIATTR_PARAM_CBANK
	.align		4
        /*8a2c*/ 	.byte	0x04, 0x0a
        /*8a2e*/ 	.short	(.L_47 - .L_46)
	.align		4
.L_46:
        /*8a30*/ 	.word	index@(.nv.constant0.matmul_kernel)
        /*8a34*/ 	.short	0x0380
        /*8a36*/ 	.short	0x0050


	//----- nvinfo : EIATTR_SW_WAR
	.align		4
.L_47:
        /*8a38*/ 	.byte	0x04, 0x36
        /*8a3a*/ 	.short	(.L_49 - .L_48)
.L_48:
        /*8a3c*/ 	.word	0x00000008
.L_49:


//--------------------- .nv.compat                --------------------------
	.section	.nv.compat,"",@"SHT_CUDA_COMPAT_INFO"
	.align	4
        /*0000*/ 	.byte	0x02, 0x02, 0x02, 0x00, 0x02, 0x05, 0x05, 0x00, 0x02, 0x03, 0x00, 0x00, 0x02, 0x06, 0x01, 0x00


//--------------------- .nv.callgraph             --------------------------
	.section	.nv.callgraph,"",@"SHT_CUDA_CALLGRAPH"
	.align	4
	.sectionentsize	8
	.align		4
        /*0000*/ 	.word	0x00000000
	.align		4
        /*0004*/ 	.word	0xffffffff
	.align		4
        /*0008*/ 	.word	0x00000000
	.align		4
        /*000c*/ 	.word	0xfffffffe
	.align		4
        /*0010*/ 	.word	0x00000000
	.align		4
        /*0014*/ 	.word	0xfffffffd
	.align		4
        /*0018*/ 	.word	0x00000000
	.align		4
        /*001c*/ 	.word	0xfffffffc


//--------------------- .text.matmul_kernel       --------------------------
	.section	.text.matmul_kernel,"ax",@progbits
	.align	128
        .global         matmul_kernel
        .type           matmul_kernel,@function
        .size           matmul_kernel,(.L_x_3 - matmul_kernel)
        .other          matmul_kernel,@"STO_CUDA_ENTRY STV_DEFAULT"
matmul_kernel:
.text.matmul_kernel:
[----:B------:R-:W0:Y:S08]  /*0000*/  LDC R1, c[0x0][0x37c] ;  /* 0x0000df00ff017b82 */ /* 0x000e300000000800 */
[----:B------:R-:W1:Y:S01]  /*0010*/  LDC.64 R2, c[0x0][0x398] ;  /* 0x0000e600ff027b82 */ /* 0x000e620000000a00 */
[----:B------:R-:W2:Y:S01]  /*0020*/  S2R R7, SR_CTAID.X ;  /* 0x0000000000077919 */ /* 0x000ea20000002500 */
[----:B0-----:R-:W-:Y:S01]  /*0030*/  VIADD R1, R1, 0xffffee48 ;  /* 0xffffee4801017836 */ /* 0x001fe20000000000 */
[----:B------:R-:W0:Y:S01]  /*0040*/  LDCU UR5, c[0x0][0x3a0] ;  /* 0x00007400ff0577ac */ /* 0x000e220008000800 */
[----:B------:R-:W-:Y:S01]  /*0050*/  CS2R R56, SRZ ;  /* 0x0000000000387805 */ /* 0x000fe2000001ff00 */
[----:B------:R-:W3:Y:S01]  /*0060*/  S2R R14, SR_TID.X ;  /* 0x00000000000e7919 */ /* 0x000ee20000002100 */
[----:B------:R-:W-:-:S02]  /*0070*/  CS2R R58, SRZ ;  /* 0x00000000003a7805 */ /* 0x000fc4000001ff00 */
[----:B------:R-:W-:Y:S01]  /*0080*/  CS2R R52, SRZ ;  /* 0x0000000000347805 */ /* 0x000fe2000001ff00 */
[----:B------:R-:W4:Y:S01]  /*0090*/  S2UR UR6, SR_CgaCtaId ;  /* 0x00000000000679c3 */ /* 0x000f220000008800 */
[----:B------:R-:W-:Y:S01]  /*00a0*/  STL [R1+0x10], RZ ;  /* 0x000010ff01007387 */ /* 0x000fe20000100800 */
[----:B------:R-:W-:Y:S02]  /*00b0*/  CS2R R54, SRZ ;  /* 0x0000000000367805 */ /* 0x000fe4000001ff00 */
[----:B------:R-:W-:Y:S02]  /*00c0*/  CS2R R48, SRZ ;  /* 0x0000000000307805 */ /* 0x000fe4000001ff00 */
[----:B------:R-:W-:Y:S01]  /*00d0*/  CS2R R50, SRZ ;  /* 0x0000000000327805 */ /* 0x000fe2000001ff00 */
[----:B------:R-:W-:Y:S01]  /*00e0*/  STL [R1+0x14], RZ ;  /* 0x000014ff01007387 */ /* 0x000fe20000100800 */
[----:B------:R-:W-:Y:S02]  /*00f0*/  CS2R R44, SRZ ;  /* 0x00000000002c7805 */ /* 0x000fe4000001ff00 */
[----:B------:R-:W-:Y:S01]  /*0100*/  CS2R R46, SRZ ;  /* 0x00000000002e7805 */ /* 0x000fe2000001ff00 */
[----:B------:R-:W-:Y:S01]  /*0110*/  UMOV UR4, 0x400 ;  /* 0x0000040000047882 */ /* 0x000fe20000000000 */
[----:B------:R-:W-:Y:S01]  /*0120*/  STL [R1+0x18], RZ ;  /* 0x000018ff01007387 */ /* 0x000fe20000100800 */
[----:B------:R-:W3:Y:S03]  /*0130*/  LDCU.64 UR8, c[0x0][0x358] ;  /* 0x00006b00ff0877ac */ /* 0x000ee60008000a00 */
[----:B------:R-:W-:Y:S01]  /*0140*/  STL [R1+0x1c], RZ ;  /* 0x00001cff01007387 */ /* 0x000fe20000100800 */
[----:B0-----:R-:W-:Y:S01]  /*0150*/  UIADD3 UR5, UPT, UPT, UR5, 0x1f, URZ ;  /* 0x0000001f05057890 */ /* 0x001fe2000fffe0ff */
[----:B-1----:R-:W-:-:S02]  /*0160*/  VIADD R0, R3, 0x3f ;  /* 0x0000003f03007836 */ /* 0x002fc40000000000 */
[----:B------:R-:W-:Y:S01]  /*0170*/  STL [R1+0x40], RZ ;  /* 0x000040ff01007387 */ /* 0x000fe20000100800 */
[----:B------:R-:W-:Y:S02]  /*0180*/  UISETP.GE.AND UP0, UPT, UR5, 0x20, UPT ;  /* 0x000000200500788c */ /* 0x000fe4000bf06270 */
[----:B------:R-:W-:Y:S01]  /*0190*/  SHF.R.S32.HI R5, RZ, 0x1f, R0 ;  /* 0x0000001fff057819 */ /* 0x000fe20000011400 */
[----:B------:R-:W-:Y:S01]  /*01a0*/  STL [R1+0x44], RZ ;  /* 0x000044ff01007387 */ /* 0x000fe20000100800 */
[----:B----4-:R-:W-:Y:S02]  /*01b0*/  ULEA UR4, UR6, UR4, 0x18 ;  /* 0x0000000406047291 */ /* 0x010fe4000f8ec0ff */
[----:B------:R-:W-:Y:S01]  /*01c0*/  LEA.HI R5, R5, R0, RZ, 0x6 ;  /* 0x0000000005057211 */ /* 0x000fe200078f30ff */
[----:B------:R-:W-:Y:S01]  /*01d0*/  STL [R1+0x48], RZ ;  /* 0x000048ff01007387 */ /* 0x000fe20000100800 */
[----:B--2---:R-:W-:Y:S02]  /*01e0*/  IABS R10, R7 ;  /* 0x00000007000a7213 */ /* 0x004fe40000000000 */
[----:B------:R-:W-:Y:S01]  /*01f0*/  SHF.R.S32.HI R5, RZ, 0x6, R5 ;  /* 0x00000006ff057819 */ /* 0x000fe20000011405 */
[----:B------:R-:W-:Y:S04]  /*0200*/  STL [R1+0x4c], RZ ;  /* 0x00004cff01007387 */ /* 0x000fe80000100800 */
[----:B------:R-:W-:Y:S01]  /*0210*/  IMAD.SHL.U32 R6, R5, 0x8, RZ ;  /* 0x0000000805067824 */ /* 0x000fe200078e00ff */
[----:B------:R-:W-:Y:S04]  /*0220*/  STL [R1+0x60], RZ ;  /* 0x000060ff01007387 */ /* 0x000fe80000100800 */
[-C--:B------:R-:W-:Y:S01]  /*0230*/  IABS R9, R6.reuse ;  /* 0x0000000600097213 */ /* 0x080fe20000000000 */
[----:B------:R-:W-:Y:S01]  /*0240*/  STL [R1+0x64], RZ ;  /* 0x000064ff01007387 */ /* 0x000fe20000100800 */
[----:B------:R-:W-:-:S02]  /*0250*/  IABS R12, R6 ;  /* 0x00000006000c7213 */ /* 0x000fc40000000000 */
[----:B------:R-:W0:Y:S01]  /*0260*/  I2F.RP R0, R9 ;  /* 0x0000000900007306 */ /* 0x000e220000209400 */
[----:B------:R-:W-:Y:S04]  /*0270*/  STL [R1+0x68], RZ ;  /* 0x000068ff01007387 */ /* 0x000fe80000100800 */
[----:B------:R-:W-:Y:S04]  /*0280*/  STL [R1+0x6c], RZ ;  /* 0x00006cff01007387 */ /* 0x000fe80000100800 */
[----:B------:R-:W-:Y:S04]  /*0290*/  STL [R1+0x3a0], RZ ;  /* 0x0003a0ff01007387 */ /* 0x000fe80000100800 */
[----:B------:R-:W-:Y:S01]  /*02a0*/  STL [R1+0x3a4], RZ ;  /* 0x0003a4ff01007387 */ /* 0x000fe20000100800 */
[----:B0-----:R-:W0:Y:S03]  /*02b0*/  MUFU.RCP R0, R0 ;  /* 0x0000000000007308 */ /* 0x001e260000001000 */
[----:B------:R-:W-:Y:S04]  /*02c0*/  STL [R1+0x3a8], RZ ;  /* 0x0003a8ff01007387 */ /* 0x000fe80000100800 */
[----:B------:R-:W-:Y:S04]  /*02d0*/  STL [R1+0x3ac], RZ ;  /* 0x0003acff01007387 */ /* 0x000fe80000100800 */
[----:B------:R-:W-:Y:S04]  /*02e0*/  STL [R1+0xf0], RZ ;  /* 0x0000f0ff01007387 */ /* 0x000fe80000100800 */
[----:B------:R-:W-:Y:S01]  /*02f0*/  STL [R1+0xf4], RZ ;  /* 0x0000f4ff01007387 */ /* 0x000fe20000100800 */
[----:B0-----:R-:W-:-:S03]  /*0300*/  VIADD R4, R0, 0xffffffe ;  /* 0x0ffffffe00047836 */ /* 0x001fc60000000000 */
[----:B------:R-:W-:Y:S01]  /*0310*/  STL [R1+0xf8], RZ ;  /* 0x0000f8ff01007387 */ /* 0x000fe20000100800 */
[----:B------:R-:W-:Y:S01]  /*0320*/  IMAD.MOV R0, RZ, RZ, -R12 ;  /* 0x000000ffff007224 */ /* 0x000fe200078e0a0c */
[----:B------:R0:W1:Y:S02]  /*0330*/  F2I.FTZ.U32.TRUNC.NTZ R5, R4 ;  /* 0x0000000400057305 */ /* 0x000064000021f000 */
[----:B------:R-:W-:Y:S04]  /*0340*/  STL [R1+0xfc], RZ ;  /* 0x0000fcff01007387 */ /* 0x000fe80000100800 */
[----:B------:R-:W-:Y:S01]  /*0350*/  STL [R1+0x390], RZ ;  /* 0x000390ff01007387 */ /* 0x000fe20000100800 */
[----:B0-----:R-:W-:-:S03]  /*0360*/  IMAD.MOV.U32 R4, RZ, RZ, RZ ;  /* 0x000000ffff047224 */ /* 0x001fc600078e00ff */
[----:B------:R-:W-:Y:S04]  /*0370*/  STL [R1+0x394], RZ ;  /* 0x000394ff01007387 */ /* 0x000fe80000100800 */
[----:B------:R-:W-:Y:S01]  /*0380*/  STL [R1+0x398], RZ ;  /* 0x000398ff01007387 */ /* 0x000fe20000100800 */
[----:B-1----:R-:W-:-:S03]  /*0390*/  IMAD.MOV R8, RZ, RZ, -R5 ;  /* 0x000000ffff087224 */ /* 0x002fc600078e0a05 */
[----:B------:R-:W-:Y:S01]  /*03a0*/  STL [R1+0x39c], RZ ;  /* 0x00039cff01007387 */ /* 0x000fe20000100800 */
[----:B------:R-:W-:Y:S02]  /*03b0*/  IMAD R11, R8, R9, RZ ;  /* 0x00000009080b7224 */ /* 0x000fe400078e02ff */
[----:B------:R-:W-:Y:S01]  /*03c0*/  IMAD.MOV.U32 R8, RZ, RZ, R10 ;  /* 0x000000ffff087224 */ /* 0x000fe200078e000a */
[----:B------:R-:W-:Y:S01]  /*03d0*/  STL [R1+0x380], RZ ;  /* 0x000380ff01007387 */ /* 0x000fe20000100800 */
[----:B------:R-:W-:-:S03]  /*03e0*/  IMAD.HI.U32 R5, R5, R11, R4 ;  /* 0x0000000b05057227 */ /* 0x000fc600078e0004 */
[----:B------:R-:W-:Y:S03]  /*03f0*/  STL [R1+0x384], RZ ;  /* 0x000384ff01007387 */ /* 0x000fe60000100800 */
[----:B------:R-:W-:Y:S01]  /*0400*/  IMAD.HI.U32 R5, R5, R8, RZ ;  /* 0x0000000805057227 */ /* 0x000fe200078e00ff */
[----:B------:R-:W-:Y:S03]  /*0410*/  STL [R1+0x388], RZ ;  /* 0x000388ff01007387 */ /* 0x000fe60000100800 */
[----:B------:R-:W-:Y:S01]  /*0420*/  IMAD R0, R5, R0, R8 ;  /* 0x0000000005007224 */ /* 0x000fe200078e0208 */
[----:B------:R-:W-:Y:S04]  /*0430*/  STL [R1+0x38c], RZ ;  /* 0x00038cff01007387 */ /* 0x000fe80000100800 */
[----:B------:R-:W-:Y:S01]  /*0440*/  ISETP.GT.U32.AND P1, PT, R9, R0, PT ;  /* 0x000000000900720c */ /* 0x000fe20003f24070 */
[----:B------:R-:W-:Y:S04]  /*0450*/  STL [R1+0x370], RZ ;  /* 0x000370ff01007387 */ /* 0x000fe80000100800 */
[----:B------:R-:W-:Y:S04]  /*0460*/  STL [R1+0x374], RZ ;  /* 0x000374ff01007387 */ /* 0x000fe80000100800 */
[----:B------:R-:W-:Y:S04]  /*0470*/  STL [R1+0x378], RZ ;  /* 0x000378ff01007387 */ /* 0x000fe80000100800 */
[----:B------:R-:W-:Y:S01]  /*0480*/  @!P1 IMAD.IADD R0, R0, 0x1, -R9 ;  /* 0x0000000100009824 */ /* 0x000fe200078e0a09 */
[----:B------:R-:W-:Y:S01]  /*0490*/  STL [R1+0x37c], RZ ;  /* 0x00037cff01007387 */ /* 0x000fe20000100800 */
[----:B------:R-:W-:Y:S01]  /*04a0*/  @!P1 VIADD R5, R5, 0x1 ;  /* 0x0000000105059836 */ /* 0x000fe20000000000 */
[----:B------:R-:W-:-:S02]  /*04b0*/  ISETP.NE.AND P1, PT, R6, RZ, PT ;  /* 0x000000ff0600720c */ /* 0x000fc40003f25270 */
[----:B------:R-:W-:Y:S01]  /*04c0*/  ISETP.GE.U32.AND P0, PT, R0, R9, PT ;  /* 0x000000090000720c */ /* 0x000fe20003f06070 */
[----:B------:R-:W-:Y:S01]  /*04d0*/  STL [R1+0x360], RZ ;  /* 0x000360ff01007387 */ /* 0x000fe20000100800 */
[----:B------:R-:W-:-:S03]  /*04e0*/  LOP3.LUT R0, R7, R6, RZ, 0x3c, !PT ;  /* 0x0000000607007212 */ /* 0x000fc600078e3cff */
[----:B------:R-:W-:Y:S01]  /*04f0*/  STL [R1+0x364], RZ ;  /* 0x000364ff01007387 */ /* 0x000fe20000100800 */
[----:B------:R-:W-:Y:S01]  /*0500*/  ISETP.GE.AND P2, PT, R0, RZ, PT ;  /* 0x000000ff0000720c */ /* 0x000fe20003f46270 */
[----:B------:R-:W-:Y:S02]  /*0510*/  VIADD R0, R2, 0x7f ;  /* 0x0000007f02007836 */ /* 0x000fe40000000000 */
[----:B------:R-:W-:Y:S04]  /*0520*/  STL [R1+0x368], RZ ;  /* 0x000368ff01007387 */ /* 0x000fe80000100800 */
[----:B------:R-:W-:Y:S01]  /*0530*/  @P0 VIADD R5, R5, 0x1 ;  /* 0x0000000105050836 */ /* 0x000fe20000000000 */
[----:B------:R-:W-:Y:S03]  /*0540*/  STL [R1+0x36c], RZ ;  /* 0x00036cff01007387 */ /* 0x000fe60000100800 */
[----:B------:R-:W-:Y:S01]  /*0550*/  IMAD.MOV.U32 R4, RZ, RZ, R5 ;  /* 0x000000ffff047224 */ /* 0x000fe200078e0005 */
[----:B------:R-:W-:Y:S01]  /*0560*/  SHF.R.S32.HI R5, RZ, 0x1f, R0 ;  /* 0x0000001fff057819 */ /* 0x000fe20000011400 */
[----:B------:R-:W-:Y:S02]  /*0570*/  STL [R1+0x350], RZ ;  /* 0x000350ff01007387 */ /* 0x000fe40000100800 */
[----:B------:R-:W-:Y:S01]  /*0580*/  @!P2 IMAD.MOV R4, RZ, RZ, -R4 ;  /* 0x000000ffff04a224 */ /* 0x000fe200078e0a04 */
[----:B------:R-:W-:Y:S01]  /*0590*/  @!P1 LOP3.LUT R4, RZ, R6, RZ, 0x33, !PT ;  /* 0x00000006ff049212 */ /* 0x000fe200078e33ff */
[----:B------:R-:W-:Y:S01]  /*05a0*/  STL [R1+0x354], RZ ;  /* 0x000354ff01007387 */ /* 0x000fe20000100800 */
[----:B------:R-:W-:-:S03]  /*05b0*/  LEA.HI R5, R5, R0, RZ, 0x7 ;  /* 0x0000000005057211 */ /* 0x000fc600078f38ff */
[----:B------:R-:W-:Y:S01]  /*05c0*/  IMAD.SHL.U32 R8, R4, 0x8, RZ ;  /* 0x0000000804087824 */ /* 0x000fe200078e00ff */
[----:B------:R-:W-:Y:S01]  /*05d0*/  STL [R1+0x358], RZ ;  /* 0x000358ff01007387 */ /* 0x000fe20000100800 */
[----:B------:R-:W-:-:S03]  /*05e0*/  IMAD.MOV R4, RZ, RZ, -R4 ;  /* 0x000000ffff047224 */ /* 0x000fc600078e0a04 */
[----:B------:R-:W-:Y:S01]  /*05f0*/  LEA.HI.SX32 R5, R5, -R8, 0x19 ;  /* 0x8000000805057211 */ /* 0x000fe200078fcaff */
[----:B------:R-:W-:Y:S01]  /*0600*/  STL [R1+0x35c], RZ ;  /* 0x00035cff01007387 */ /* 0x000fe20000100800 */
[----:B------:R-:W-:Y:S02]  /*0610*/  IMAD R6, R6, R4, R7 ;  /* 0x0000000406067224 */ /* 0x000fe400078e0207 */
[----:B------:R-:W-:Y:S01]  /*0620*/  VIMNMX R13, PT, PT, R5, 0x8, PT ;  /* 0x00000008050d7848 */ /* 0x000fe20003fe0100 */
[----:B------:R-:W-:Y:S02]  /*0630*/  STL [R1+0x340], RZ ;  /* 0x000340ff01007387 */ /* 0x000fe40000100800 */
[----:B------:R-:W-:Y:S02]  /*0640*/  IABS R11, R6 ;  /* 0x00000006000b7213 */ /* 0x000fe40000000000 */
[----:B------:R-:W-:Y:S01]  /*0650*/  STL [R1+0x344], RZ ;  /* 0x000344ff01007387 */ /* 0x000fe20000100800 */
[----:B------:R-:W-:-:S03]  /*0660*/  IABS R9, R13 ;  /* 0x0000000d00097213 */ /* 0x000fc60000000000 */
[----:B------:R-:W-:Y:S01]  /*0670*/  STL [R1+0x348], RZ ;  /* 0x000348ff01007387 */ /* 0x000fe20000100800 */
[----:B------:R-:W0:Y:S03]  /*0680*/  I2F.RP R0, R9 ;  /* 0x0000000900007306 */ /* 0x000e260000209400 */
        /* <DEDUP_REMOVED lines=10> */
[----:B------:R-:W-:Y:S04]  /*0730*/  STL [R1+0xec], RZ ;  /* 0x0000ecff01007387 */ /* 0x000fe80000100800 */
[----:B------:R-:W-:Y:S01]  /*0740*/  STL [R1+0x320], RZ ;  /* 0x000320ff01007387 */ /* 0x000fe20000100800 */
[----:B------:R-:W0:Y:S03]  /*0750*/  F2I.FTZ.U32.TRUNC.NTZ R5, R5 ;  /* 0x0000000500057305 */ /* 0x000e26000021f000 */
[----:B------:R-:W-:Y:S04]  /*0760*/  STL [R1+0x324], RZ ;  /* 0x000324ff01007387 */ /* 0x000fe80000100800 */
[----:B------:R-:W-:Y:S04]  /*0770*/  STL [R1+0x328], RZ ;  /* 0x000328ff01007387 */ /* 0x000fe80000100800 */
[----:B------:R-:W-:Y:S04]  /*0780*/  STL [R1+0x32c], RZ ;  /* 0x00032cff01007387 */ /* 0x000fe80000100800 */
[----:B------:R-:W-:Y:S01]  /*0790*/  STL [R1+0x310], RZ ;  /* 0x000310ff01007387 */ /* 0x000fe20000100800 */
[----:B0-----:R-:W-:-:S03]  /*07a0*/  IMAD.MOV R10, RZ, RZ, -R5 ;  /* 0x000000ffff0a7224 */ /* 0x001fc600078e0a05 */
[----:B------:R-:W-:Y:S01]  /*07b0*/  STL [R1+0x314], RZ ;  /* 0x000314ff01007387 */ /* 0x000fe20000100800 */
[----:B------:R-:W-:Y:S01]  /*07c0*/  IMAD.MOV.U32 R4, RZ, RZ, R10 ;  /* 0x000000ffff047224 */ /* 0x000fe200078e000a */
[----:B------:R-:W-:Y:S02]  /*07d0*/  IABS R10, R13 ;  /* 0x0000000d000a7213 */ /* 0x000fe40000000000 */
[----:B------:R-:W-:Y:S01]  /*07e0*/  STL [R1+0x318], RZ ;  /* 0x000318ff01007387 */ /* 0x000fe20000100800 */
[----:B------:R-:W-:Y:S02]  /*07f0*/  IMAD R7, R4, R9, RZ ;  /* 0x0000000904077224 */ /* 0x000fe400078e02ff */
[----:B------:R-:W-:Y:S01]  /*0800*/  IMAD.MOV.U32 R4, RZ, RZ, RZ ;  /* 0x000000ffff047224 */ /* 0x000fe200078e00ff */
[----:B------:R-:W-:Y:S03]  /*0810*/  STL [R1+0x31c], RZ ;  /* 0x00031cff01007387 */ /* 0x000fe60000100800 */
[----:B------:R-:W-:Y:S01]  /*0820*/  IMAD.HI.U32 R4, R5, R7, R4 ;  /* 0x0000000705047227 */ /* 0x000fe200078e0004 */
[----:B------:R-:W-:Y:S03]  /*0830*/  STL [R1+0x300], RZ ;  /* 0x000300ff01007387 */ /* 0x000fe60000100800 */
[----:B------:R-:W-:Y:S01]  /*0840*/  IMAD.MOV R5, RZ, RZ, -R10 ;  /* 0x000000ffff057224 */ /* 0x000fe200078e0a0a */
[----:B------:R-:W-:Y:S01]  /*0850*/  STL [R1+0x304], RZ ;  /* 0x000304ff01007387 */ /* 0x000fe20000100800 */
[----:B------:R-:W-:-:S03]  /*0860*/  IMAD.HI.U32 R0, R4, R11, RZ ;  /* 0x0000000b04007227 */ /* 0x000fc600078e00ff */
[----:B------:R-:W-:Y:S01]  /*0870*/  STL [R1+0x308], RZ ;  /* 0x000308ff01007387 */ /* 0x000fe20000100800 */
[----:B------:R-:W-:Y:S01]  /*0880*/  IMAD R4, R0, R5, R11 ;  /* 0x0000000500047224 */ /* 0x000fe200078e020b */
[----:B------:R-:W-:Y:S02]  /*0890*/  CS2R R10, SRZ ;  /* 0x00000000000a7805 */ /* 0x000fe4000001ff00 */
[----:B------:R-:W-:Y:S02]  /*08a0*/  STL [R1+0x30c], RZ ;  /* 0x00030cff01007387 */ /* 0x000fe40000100800 */
[----:B------:R-:W-:Y:S02]  /*08b0*/  ISETP.GT.U32.AND P1, PT, R9, R4, PT ;  /* 0x000000040900720c */ /* 0x000fe40003f24070 */
[----:B------:R-:W-:Y:S04]  /*08c0*/  STL [R1+0x2f0], RZ ;  /* 0x0002f0ff01007387 */ /* 0x000fe80000100800 */
[----:B------:R-:W-:Y:S04]  /*08d0*/  STL [R1+0x2f4], RZ ;  /* 0x0002f4ff01007387 */ /* 0x000fe80000100800 */
[----:B------:R-:W-:Y:S03]  /*08e0*/  STL [R1+0x2f8], RZ ;  /* 0x0002f8ff01007387 */ /* 0x000fe60000100800 */
[----:B------:R-:W-:Y:S01]  /*08f0*/  @!P1 IMAD.IADD R4, R4, 0x1, -R9 ;  /* 0x0000000104049824 */ /* 0x000fe200078e0a09 */
[----:B------:R-:W-:Y:S01]  /*0900*/  STL [R1+0x2fc], RZ ;  /* 0x0002fcff01007387 */ /* 0x000fe20000100800 */
[----:B------:R-:W-:Y:S01]  /*0910*/  @!P1 VIADD R0, R0, 0x1 ;  /* 0x0000000100009836 */ /* 0x000fe20000000000 */
[----:B------:R-:W-:-:S02]  /*0920*/  ISETP.NE.AND P1, PT, R13, RZ, PT ;  /* 0x000000ff0d00720c */ /* 0x000fc40003f25270 */
[----:B------:R-:W-:Y:S01]  /*0930*/  STL [R1+0x2e0], RZ ;  /* 0x0002e0ff01007387 */ /* 0x000fe20000100800 */
[----:B------:R-:W-:Y:S02]  /*0940*/  ISETP.GE.U32.AND P0, PT, R4, R9, PT ;  /* 0x000000090400720c */ /* 0x000fe40003f06070 */
[----:B------:R-:W-:Y:S01]  /*0950*/  LOP3.LUT R4, R6, R13, RZ, 0x3c, !PT ;  /* 0x0000000d06047212 */ /* 0x000fe200078e3cff */
[----:B------:R-:W-:Y:S03]  /*0960*/  STL [R1+0x2e4], RZ ;  /* 0x0002e4ff01007387 */ /* 0x000fe60000100800 */
[----:B------:R-:W-:Y:S01]  /*0970*/  ISETP.GE.AND P2, PT, R4, RZ, PT ;  /* 0x000000ff0400720c */ /* 0x000fe20003f46270 */
[----:B------:R-:W-:Y:S01]  /*0980*/  STL [R1+0x2e8], RZ ;  /* 0x0002e8ff01007387 */ /* 0x000fe20000100800 */
[----:B------:R-:W-:-:S03]  /*0990*/  CS2R R4, SRZ ;  /* 0x0000000000047805 */ /* 0x000fc6000001ff00 */
[----:B------:R-:W-:Y:S02]  /*09a0*/  STL [R1+0x2ec], RZ ;  /* 0x0002ecff01007387 */ /* 0x000fe40000100800 */
[----:B------:R-:W-:Y:S02]  /*09b0*/  @P0 VIADD R0, R0, 0x1 ;  /* 0x0000000100000836 */ /* 0x000fe40000000000 */
[----:B------:R-:W-:Y:S04]  /*09c0*/  STL [R1+0x2d0], RZ ;  /* 0x0002d0ff01007387 */ /* 0x000fe80000100800 */
[----:B------:R-:W-:Y:S01]  /*09d0*/  STL [R1+0x2d4], RZ ;  /* 0x0002d4ff01007387 */ /* 0x000fe20000100800 */
[----:B------:R-:W-:Y:S01]  /*09e0*/  @!P2 IMAD.MOV R0, RZ, RZ, -R0 ;  /* 0x000000ffff00a224 */ /* 0x000fe200078e0a00 */
[----:B------:R-:W-:-:S02]  /*09f0*/  @!P1 LOP3.LUT R0, RZ, R13, RZ, 0x33, !PT ;  /* 0x0000000dff009212 */ /* 0x000fc400078e33ff */
[----:B------:R-:W-:Y:S03]  /*0a00*/  STL [R1+0x2d8], RZ ;  /* 0x0002d8ff01007387 */ /* 0x000fe60000100800 */
[----:B------:R-:W-:Y:S01]  /*0a10*/  IMAD.MOV R12, RZ, RZ, -R0 ;  /* 0x000000ffff0c7224 */ /* 0x000fe200078e0a00 */
[----:B------:R-:W-:Y:S01]  /*0a20*/  STL [R1+0x2dc], RZ ;  /* 0x0002dcff01007387 */ /* 0x000fe20000100800 */
[----:B------:R-:W-:Y:S02]  /*0a30*/  IMAD.SHL.U32 R0, R0, 0x40, RZ ;  /* 0x0000004000007824 */ /* 0x000fe400078e00ff */
[----:B------:R-:W-:Y:S01]  /*0a40*/  IMAD R12, R13, R12, R6 ;  /* 0x0000000c0d0c7224 */ /* 0x000fe200078e0206 */
[----:B------:R-:W-:Y:S01]  /*0a50*/  STL [R1+0x2c0], RZ ;  /* 0x0002c0ff01007387 */ /* 0x000fe20000100800 */
[----:B---3--:R-:W-:Y:S01]  /*0a60*/  LOP3.LUT R13, R14, 0x1f, RZ, 0xc0, !PT ;  /* 0x0000001f0e0d7812 */ /* 0x008fe200078ec0ff */
[C---:B------:R-:W-:Y:S01]  /*0a70*/  VIADD R15, R0.reuse, 0x1 ;  /* 0x00000001000f7836 */ /* 0x040fe20000000000 */
[----:B------:R-:W-:Y:S01]  /*0a80*/  CS2R R6, SRZ ;  /* 0x0000000000067805 */ /* 0x000fe2000001ff00 */
[----:B------:R-:W-:Y:S01]  /*0a90*/  STL [R1+0x2c4], RZ ;  /* 0x0002c4ff01007387 */ /* 0x000fe20000100800 */
[----:B------:R-:W-:-:S02]  /*0aa0*/  VIADD R14, R0, 0x2 ;  /* 0x00000002000e7836 */ /* 0x000fc40000000000 */
[----:B------:R-:W-:Y:S01]  /*0ab0*/  VIADD R16, R0, 0x3 ;  /* 0x0000000300107836 */ /* 0x000fe20000000000 */
[----:B------:R-:W-:Y:S01]  /*0ac0*/  STL [R1+0x2c8], RZ ;  /* 0x0002c8ff01007387 */ /* 0x000fe20000100800 */
[----:B------:R-:W-:Y:S01]  /*0ad0*/  IMAD.IADD R12, R8, 0x1, R12 ;  /* 0x00000001080c7824 */ /* 0x000fe200078e020c */
[----:B------:R-:W-:Y:S01]  /*0ae0*/  CS2R R8, SRZ ;  /* 0x0000000000087805 */ /* 0x000fe2000001ff00 */
[----:B------:R-:W-:Y:S01]  /*0af0*/  VIADD R61, R0, 0x21 ;  /* 0x00000021003d7836 */ /* 0x000fe20000000000 */
[----:B------:R-:W-:Y:S01]  /*0b00*/  STL [R1+0x2cc], RZ ;  /* 0x0002ccff01007387 */ /* 0x000fe20000100800 */
[----:B------:R-:W-:Y:S02]  /*0b10*/  IMAD R40, R12, 0x80, R13 ;  /* 0x000000800c287824 */ /* 0x000fe400078e020d */
[----:B------:R-:W-:Y:S01]  /*0b20*/  VIADD R60, R0, 0x22 ;  /* 0x00000022003c7836 */ /* 0x000fe20000000000 */
[----:B------:R-:W-:Y:S01]  /*0b30*/  STL [R1+0xd0], RZ ;  /* 0x0000d0ff01007387 */ /* 0x000fe20000100800 */
[----:B------:R-:W-:-:S02]  /*0b40*/  VIADD R42, R40, 0x20 ;  /* 0x00000020282a7836 */ /* 0x000fc40000000000 */
[----:B------:R-:W-:Y:S01]  /*0b50*/  VIADD R41, R40, 0x40 ;  /* 0x0000004028297836 */ /* 0x000fe20000000000 */
[----:B------:R-:W-:Y:S01]  /*0b60*/  STL [R1+0xd4], RZ ;  /* 0x0000d4ff01007387 */ /* 0x000fe20000100800 */
[C---:B------:R-:W-:Y:S02]  /*0b70*/  VIADD R39, R0.reuse, 0x23 ;  /* 0x0000002300277836 */ /* 0x040fe40000000000 */
[C---:B------:R-:W-:Y:S01]  /*0b80*/  VIADD R38, R0.reuse, 0x24 ;  /* 0x0000002400267836 */ /* 0x040fe20000000000 */
[----:B------:R-:W-:Y:S01]  /*0b90*/  STL [R1+0xd8], RZ ;  /* 0x0000d8ff01007387 */ /* 0x000fe20000100800 */
[C---:B------:R-:W-:Y:S02]  /*0ba0*/  VIADD R37, R0.reuse, 0x25 ;  /* 0x0000002500257836 */ /* 0x040fe40000000000 */
[C---:B------:R-:W-:Y:S01]  /*0bb0*/  VIADD R36, R0.reuse, 0x26 ;  /* 0x0000002600247836 */ /* 0x040fe20000000000 */
[----:B------:R-:W-:Y:S01]  /*0bc0*/  STL [R1+0xdc], RZ ;  /* 0x0000dcff01007387 */ /* 0x000fe20000100800 */
[----:B------:R-:W-:-:S02]  /*0bd0*/  VIADD R35, R0, 0x27 ;  /* 0x0000002700237836 */ /* 0x000fc40000000000 */
[C---:B------:R-:W-:Y:S01]  /*0be0*/  VIADD R34, R0.reuse, 0x28 ;  /* 0x0000002800227836 */ /* 0x040fe20000000000 */
        /* <DEDUP_REMOVED lines=28> */
[----:B------:R-:W-:-:S03]  /*0db0*/  VIADD R12, R0, 0x3e ;  /* 0x0000003e000c7836 */ /* 0x000fc60000000000 */
[----:B------:R-:W-:Y:S04]  /*0dc0*/  STL [R1+0x298], RZ ;  /* 0x000298ff01007387 */ /* 0x000fe80000100800 */
        /* <DEDUP_REMOVED lines=87> */
[----:B------:R-:W-:Y:S04]  /*1340*/  STL [R1+0x3d0], R0 ;  /* 0x0003d00001007387 */ /* 0x000fe80000100800 */
[----:B------:R0:W-:Y:S04]  /*1350*/  STL [R1+0x418], R15 ;  /* 0x0004180f01007387 */ /* 0x0001e80000100800 */
[----:B------:R1:W-:Y:S04]  /*1360*/  STL [R1+0x414], R14 ;  /* 0x0004140e01007387 */ /* 0x0003e80000100800 */
[----:B------:R2:W-:Y:S01]  /*1370*/  STL [R1+0x410], R16 ;  /* 0x0004101001007387 */ /* 0x0005e20000100800 */
[----:B0-----:R-:W-:-:S02]  /*1380*/  VIADD R15, R0, 0x4 ;  /* 0x00000004000f7836 */ /* 0x001fc40000000000 */
[----:B-1----:R-:W-:-:S03]  /*1390*/  VIADD R14, R0, 0x5 ;  /* 0x00000005000e7836 */ /* 0x002fc60000000000 */
[----:B------:R0:W-:Y:S01]  /*13a0*/  STL [R1+0x40c], R15 ;  /* 0x00040c0f01007387 */ /* 0x0001e20000100800 */
[----:B--2---:R-:W-:-:S03]  /*13b0*/  VIADD R16, R0, 0x6 ;  /* 0x0000000600107836 */ /* 0x004fc60000000000 */
[----:B------:R1:W-:Y:S04]  /*13c0*/  STL [R1+0x408], R14 ;  /* 0x0004080e01007387 */ /* 0x0003e80000100800 */
[----:B------:R2:W-:Y:S01]  /*13d0*/  STL [R1+0x404], R16 ;  /* 0x0004041001007387 */ /* 0x0005e20000100800 */
[C---:B0-----:R-:W-:Y:S02]  /*13e0*/  VIADD R15, R0.reuse, 0x7 ;  /* 0x00000007000f7836 */ /* 0x041fe40000000000 */
        /* <DEDUP_REMOVED lines=53> */
[----:B0-----:R-:W-:-:S03]  /*1740*/  VIADD R15, R0, 0x3b ;  /* 0x0000003b000f7836 */ /* 0x001fc60000000000 */
[----:B------:R0:W-:Y:S01]  /*1750*/  STL [R1+0x5e4], R42 ;  /* 0x0005e42a01007387 */ /* 0x0001e20000100800 */
[----:B-1----:R-:W-:-:S03]  /*1760*/  VIADD R14, R0, 0x3c ;  /* 0x0000003c000e7836 */ /* 0x002fc60000000000 */
[----:B------:R-:W-:Y:S01]  /*1770*/  STL [R1+0x560], R41 ;  /* 0x0005602901007387 */ /* 0x000fe20000100800 */
[----:B------:R-:W-:Y:S02]  /*1780*/  VIADD R0, R0, 0x3f ;  /* 0x0000003f00007836 */ /* 0x000fe40000000000 */
[----:B--2---:R-:W-:Y:S01]  /*1790*/  VIADD R40, R40, 0x60 ;  /* 0x0000006028287836 */ /* 0x004fe20000000000 */
[----:B------:R-:W-:Y:S01]  /*17a0*/  STL [R1+0x168], RZ ;  /* 0x000168ff01007387 */ /* 0x000fe20000100800 */
[----:B0-----:R-:W-:-:S03]  /*17b0*/  CS2R R42, SRZ ;  /* 0x00000000002a7805 */ /* 0x001fc6000001ff00 */
[----:B------:R0:W-:Y:S04]  /*17c0*/  STL [R1+0x55c], R40 ;  /* 0x00055c2801007387 */ /* 0x0001e80000100800 */
[----:B------:R1:W-:Y:S04]  /*17d0*/  STL [R1+0x16c], RZ ;  /* 0x00016cff01007387 */ /* 0x0003e80000100800 */
[----:B------:R1:W-:Y:S01]  /*17e0*/  STL [R1+0x150], RZ ;  /* 0x000150ff01007387 */ /* 0x0003e20000100800 */
[----:B0-----:R-:W-:-:S03]  /*17f0*/  CS2R R40, SRZ ;  /* 0x0000000000287805 */ /* 0x001fc6000001ff00 */
[----:B------:R1:W-:Y:S04]  /*1800*/  STL [R1+0x154], RZ ;  /* 0x000154ff01007387 */ /* 0x0003e80000100800 */
        /* <DEDUP_REMOVED lines=38> */
[----:B------:R1:W-:Y:S04]  /*1a70*/  STL [R1], RZ ;  /* 0x000000ff01007387 */ /* 0x0003e80000100800 */
[----:B------:R1:W-:Y:S04]  /*1a80*/  STL [R1+0x4], RZ ;  /* 0x000004ff01007387 */ /* 0x0003e80000100800 */
[----:B------:R1:W-:Y:S04]  /*1a90*/  STL [R1+0x8], RZ ;  /* 0x000008ff01007387 */ /* 0x0003e80000100800 */
[----:B------:R1:W-:Y:S01]  /*1aa0*/  STL [R1+0xc], RZ ;  /* 0x00000cff01007387 */ /* 0x0003e20000100800 */
[----:B------:R-:W-:Y:S05]  /*1ab0*/  BRA.U !UP0, `(.L_x_0) ;  /* 0x0000019d08847547 */ /* 0x000fea000b800000 */
[----:B------:R-:W-:Y:S01]  /*1ac0*/  IABS R46, R3 ;  /* 0x00000003002e7213 */ /* 0x000fe20000000000 */
[----:B------:R-:W-:Y:S01]  /*1ad0*/  IMAD.MOV.U32 R48, RZ, RZ, RZ ;  /* 0x000000ffff307224 */ /* 0x000fe200078e00ff */
[----:B------:R-:W-:Y:S01]  /*1ae0*/  IABS R11, R12 ;  /* 0x0000000c000b7213 */ /* 0x000fe20000000000 */
[----:B------:R-:W-:Y:S01]  /*1af0*/  IMAD.MOV.U32 R43, RZ, RZ, R61 ;  /* 0x000000ffff2b7224 */ /* 0x000fe200078e003d */
[----:B------:R-:W0:Y:S01]  /*1b00*/  I2F.RP R4, R46 ;  /* 0x0000002e00047306 */ /* 0x000e220000209400 */
[----:B------:R-:W-:Y:S01]  /*1b10*/  IABS R9, R13 ;  /* 0x0000000d00097213 */ /* 0x000fe20000000000 */
[----:B------:R2:W-:Y:S01]  /*1b20*/  STL [R1+0xc8c], R3 ;  /* 0x000c8c0301007387 */ /* 0x0005e20000100800 */
[----:B------:R-:W-:Y:S01]  /*1b30*/  ISETP.GE.AND P3, PT, R0, RZ, PT ;  /* 0x000000ff0000720c */ /* 0x000fe20003f66270 */
[----:B------:R-:W3:Y:S01]  /*1b40*/  LDCU UR6, c[0x0][0x3ac] ;  /* 0x00007580ff0677ac */ /* 0x000ee20008000800 */
[----:B------:R-:W-:Y:S02]  /*1b50*/  IABS R8, R14 ;  /* 0x0000000e00087213 */ /* 0x000fe40000000000 */
[----:B------:R-:W-:Y:S01]  /*1b60*/  IABS R10, R15 ;  /* 0x0000000f000a7213 */ /* 0x000fe20000000000 */
[----:B------:R-:W4:Y:S01]  /*1b70*/  LDCU.64 UR10, c[0x0][0x388] ;  /* 0x00007100ff0a77ac */ /* 0x000f220008000a00 */
[----:B------:R-:W-:-:S02]  /*1b80*/  ISETP.GE.AND P5, PT, R12, RZ, PT ;  /* 0x000000ff0c00720c */ /* 0x000fc40003fa6270 */
[----:B------:R-:W-:Y:S01]  /*1b90*/  IABS R61, R17 ;  /* 0x00000011003d7213 */ /* 0x000fe20000000000 */
[----:B------:R-:W5:Y:S01]  /*1ba0*/  LDCU UR7, c[0x0][0x3b0] ;  /* 0x00007600ff0777ac */ /* 0x000f620008000800 */
[----:B------:R-:W-:Y:S01]  /*1bb0*/  ISETP.GE.AND P1, PT, R13, RZ, PT ;  /* 0x000000ff0d00720c */ /* 0x000fe20003f26270 */
[----:B0-----:R-:W0:Y:S01]  /*1bc0*/  MUFU.RCP R4, R4 ;  /* 0x0000000400047308 */ /* 0x001e220000001000 */
[----:B------:R-:W-:Y:S01]  /*1bd0*/  ISETP.GE.AND P2, PT, R14, RZ, PT ;  /* 0x000000ff0e00720c */ /* 0x000fe20003f46270 */
[----:B------:R-:W1:Y:S01]  /*1be0*/  LDCU UR12, c[0x0][0x3a4] ;  /* 0x00007480ff0c77ac */ /* 0x000e620008000800 */
[----:B------:R-:W-:Y:S01]  /*1bf0*/  ISETP.GE.AND P4, PT, R15, RZ, PT ;  /* 0x000000ff0f00720c */ /* 0x000fe20003f86270 */
[----:B------:R-:W1:Y:S01]  /*1c00*/  LDCU.64 UR14, c[0x0][0x380] ;  /* 0x00007000ff0e77ac */ /* 0x000e620008000a00 */
[----:B0-----:R-:W-:-:S04]  /*1c10*/  VIADD R4, R4, 0xffffffe ;  /* 0x0ffffffe04047836 */ /* 0x001fc80000000000 */
[----:B------:R-:W0:Y:S02]  /*1c20*/  F2I.FTZ.U32.TRUNC.NTZ R49, R4 ;  /* 0x0000000400317305 */ /* 0x000e24000021f000 */
[----:B0-----:R-:W-:-:S04]  /*1c30*/  IMAD.MOV R4, RZ, RZ, -R49 ;  /* 0x000000ffff047224 */ /* 0x001fc800078e0a31 */
[----:B------:R-:W-:Y:S01]  /*1c40*/  IMAD R5, R4, R46, RZ ;  /* 0x0000002e04057224 */ /* 0x000fe200078e02ff */
[----:B------:R-:W-:-:S03]  /*1c50*/  IABS R4, R0 ;  /* 0x0000000000047213 */ /* 0x000fc60000000000 */
[----:B------:R-:W-:-:S06]  /*1c60*/  IMAD.HI.U32 R48, R49, R5, R48 ;  /* 0x0000000531307227 */ /* 0x000fcc00078e0030 */
[----:B------:R-:W-:-:S04]  /*1c70*/  IMAD.HI.U32 R5, R48, R4, RZ ;  /* 0x0000000430057227 */ /* 0x000fc800078e00ff */
[----:B------:R-:W-:Y:S02]  /*1c80*/  IMAD.MOV R5, RZ, RZ, -R5 ;  /* 0x000000ffff057224 */ /* 0x000fe400078e0a05 */
[----:B------:R-:W-:-:S04]  /*1c90*/  IMAD.HI.U32 R0, R48, R11, RZ ;  /* 0x0000000b30007227 */ /* 0x000fc800078e00ff */
[----:B------:R-:W-:Y:S02]  /*1ca0*/  IMAD R5, R46, R5, R4 ;  /* 0x000000052e057224 */ /* 0x000fe400078e0204 */
[----:B------:R-:W-:-:S03]  /*1cb0*/  IMAD.HI.U32 R4, R48, R9, RZ ;  /* 0x0000000930047227 */ /* 0x000fc600078e00ff */
[C---:B------:R-:W-:Y:S01]  /*1cc0*/  ISETP.GT.U32.AND P0, PT, R46.reuse, R5, PT ;  /* 0x000000052e00720c */ /* 0x040fe20003f04070 */
[----:B------:R-:W-:Y:S02]  /*1cd0*/  IMAD.MOV R6, RZ, RZ, -R0 ;  /* 0x000000ffff067224 */ /* 0x000fe400078e0a00 */
[----:B------:R-:W-:Y:S01]  /*1ce0*/  IMAD.MOV R0, RZ, RZ, -R4 ;  /* 0x000000ffff007224 */ /* 0x000fe200078e0a04 */
[----:B------:R-:W-:Y:S01]  /*1cf0*/  IABS R4, R18 ;  /* 0x0000001200047213 */ /* 0x000fe20000000000 */
[C---:B------:R-:W-:Y:S02]  /*1d00*/  IMAD R11, R46.reuse, R6, R11 ;  /* 0x000000062e0b7224 */ /* 0x040fe400078e020b */
[----:B------:R-:W-:Y:S01]  /*1d10*/  IMAD R9, R46, R0, R9 ;  /* 0x000000002e097224 */ /* 0x000fe200078e0209 */
[----:B------:R-:W-:Y:S01]  /*1d20*/  IABS R0, R16 ;  /* 0x0000001000007213 */ /* 0x000fe20000000000 */
[----:B------:R-:W-:Y:S01]  /*1d30*/  IMAD.HI.U32 R7, R48, R8, RZ ;  /* 0x0000000830077227 */ /* 0x000fe200078e00ff */
[----:B------:R-:W-:-:S03]  /*1d40*/  ISETP.GT.U32.AND P6, PT, R46, R11, PT ;  /* 0x0000000b2e00720c */ /* 0x000fc60003fc4070 */
[----:B------:R-:W-:Y:S02]  /*1d50*/  @!P0 IMAD.IADD R5, R5, 0x1, -R46 ;  /* 0x0000000105058824 */ /* 0x000fe400078e0a2e */
[----:B------:R-:W-:Y:S02]  /*1d60*/  IMAD.MOV R7, RZ, RZ, -R7 ;  /* 0x000000ffff077224 */ /* 0x000fe400078e0a07 */
[----:B------:R-:W-:Y:S01]  /*1d70*/  IMAD.HI.U32 R6, R48, R10, RZ ;  /* 0x0000000a30067227 */ /* 0x000fe200078e00ff */
[----:B------:R-:W-:-:S03]  /*1d80*/  ISETP.GT.U32.AND P0, PT, R46, R5, PT ;  /* 0x000000052e00720c */ /* 0x000fc60003f04070 */
[C---:B------:R-:W-:Y:S02]  /*1d90*/  IMAD R8, R46.reuse, R7, R8 ;  /* 0x000000072e087224 */ /* 0x040fe400078e0208 */
[----:B------:R-:W-:Y:S02]  /*1da0*/  @!P6 IMAD.IADD R11, R11, 0x1, -R46 ;  /* 0x000000010b0be824 */ /* 0x000fe400078e0a2e */
[----:B------:R-:W-:Y:S01]  /*1db0*/  IMAD.MOV R6, RZ, RZ, -R6 ;  /* 0x000000ffff067224 */ /* 0x000fe200078e0a06 */
[----:B------:R-:W-:Y:S01]  /*1dc0*/  ISETP.GT.U32.AND P6, PT, R46, R8, PT ;  /* 0x000000082e00720c */ /* 0x000fe20003fc4070 */
[----:B------:R-:W-:-:S04]  /*1dd0*/  IMAD.HI.U32 R12, R48, R0, RZ ;  /* 0x00000000300c7227 */ /* 0x000fc800078e00ff */
[----:B------:R-:W-:Y:S01]  /*1de0*/  @!P0 IMAD.IADD R5, R5, 0x1, -R46 ;  /* 0x0000000105058824 */ /* 0x000fe200078e0a2e */
[C---:B------:R-:W-:Y:S01]  /*1df0*/  ISETP.GT.U32.AND P0, PT, R46.reuse, R9, PT ;  /* 0x000000092e00720c */ /* 0x040fe20003f04070 */
[----:B------:R-:W-:Y:S02]  /*1e00*/  IMAD R10, R46, R6, R10 ;  /* 0x000000062e0a7224 */ /* 0x000fe400078e020a */
[----:B------:R-:W-:Y:S02]  /*1e10*/  IMAD.MOV.U32 R40, RZ, RZ, R5 ;  /* 0x000000ffff287224 */ /* 0x000fe400078e0005 */
[----:B------:R-:W-:-:S04]  /*1e20*/  IMAD.HI.U32 R7, R48, R61, RZ ;  /* 0x0000003d30077227 */ /* 0x000fc800078e00ff */
[----:B------:R-:W-:Y:S02]  /*1e30*/  @!P3 IMAD.MOV R40, RZ, RZ, -R40 ;  /* 0x000000ffff28b224 */ /* 0x000fe400078e0a28 */
[----:B------:R-:W-:Y:S02]  /*1e40*/  IMAD.MOV R12, RZ, RZ, -R12 ;  /* 0x000000ffff0c7224 */ /* 0x000fe400078e0a0c */
[--C-:B------:R-:W-:Y:S01]  /*1e50*/  @!P0 IMAD.IADD R9, R9, 0x1, -R46.reuse ;  /* 0x0000000109098824 */ /* 0x100fe200078e0a2e */
[----:B------:R-:W-:Y:S01]  /*1e60*/  ISETP.GT.U32.AND P0, PT, R46, R11, PT ;  /* 0x0000000b2e00720c */ /* 0x000fe20003f04070 */
[----:B------:R-:W-:Y:S01]  /*1e70*/  @!P6 IMAD.IADD R8, R8, 0x1, -R46 ;  /* 0x000000010808e824 */ /* 0x000fe200078e0a2e */
[----:B------:R-:W-:Y:S01]  /*1e80*/  STL [R1+0x20], R40 ;  /* 0x0000202801007387 */ /* 0x000fe20000100800 */
[----:B------:R-:W-:Y:S01]  /*1e90*/  IMAD.MOV R7, RZ, RZ, -R7 ;  /* 0x000000ffff077224 */ /* 0x000fe200078e0a07 */
[C---:B------:R-:W-:Y:S01]  /*1ea0*/  ISETP.GT.U32.AND P3, PT, R46.reuse, R9, PT ;  /* 0x000000092e00720c */ /* 0x040fe20003f64070 */
[----:B------:R-:W-:Y:S01]  /*1eb0*/  IMAD R0, R46, R12, R0 ;  /* 0x0000000c2e007224 */ /* 0x000fe200078e0200 */
[----:B------:R-:W-:Y:S01]  /*1ec0*/  IABS R12, R19 ;  /* 0x00000013000c7213 */ /* 0x000fe20000000000 */
[----:B------:R-:W-:Y:S01]  /*1ed0*/  IMAD.HI.U32 R6, R48, R4, RZ ;  /* 0x0000000430067227 */ /* 0x000fe200078e00ff */
[----:B------:R-:W-:-:S03]  /*1ee0*/  ISETP.GT.U32.AND P6, PT, R46, R8, PT ;  /* 0x000000082e00720c */ /* 0x000fc60003fc4070 */
[C---:B------:R-:W-:Y:S01]  /*1ef0*/  IMAD R61, R46.reuse, R7, R61 ;  /* 0x000000072e3d7224 */ /* 0x040fe200078e023d */
[----:B------:R-:W-:Y:S01]  /*1f00*/  IABS R7, R21 ;  /* 0x0000001500077213 */ /* 0x000fe20000000000 */
[----:B------:R-:W-:Y:S01]  /*1f10*/  @!P0 IMAD.IADD R11, R11, 0x1, -R46 ;  /* 0x000000010b0b8824 */ /* 0x000fe200078e0a2e */
[C---:B------:R-:W-:Y:S01]  /*1f20*/  ISETP.GT.U32.AND P0, PT, R46.reuse, R10, PT ;  /* 0x0000000a2e00720c */ /* 0x040fe20003f04070 */
[----:B------:R-:W-:Y:S02]  /*1f30*/  IMAD.MOV.U32 R5, RZ, RZ, R12 ;  /* 0x000000ffff057224 */ /* 0x000fe400078e000c */
[----:B--2---:R-:W-:Y:S02]  /*1f40*/  IMAD.MOV.U32 R3, RZ, RZ, R11 ;  /* 0x000000ffff037224 */ /* 0x004fe400078e000b */
[----:B------:R-:W-:Y:S01]  /*1f50*/  @!P3 IMAD.IADD R9, R9, 0x1, -R46 ;  /* 0x000000010909b824 */ /* 0x000fe200078e0a2e */
[C---:B------:R-:W-:Y:S01]  /*1f60*/  ISETP.GT.U32.AND P3, PT, R46.reuse, R61, PT ;  /* 0x0000003d2e00720c */ /* 0x040fe20003f64070 */
[----:B------:R-:W-:Y:S01]  /*1f70*/  @!P5 IMAD.MOV R3, RZ, RZ, -R3 ;  /* 0x000000ffff03d224 */ /* 0x000fe200078e0a03 */
[----:B------:R-:W-:Y:S01]  /*1f80*/  ISETP.GT.U32.AND P5, PT, R46, R0, PT ;  /* 0x000000002e00720c */ /* 0x000fe20003fa4070 */
[----:B------:R-:W-:-:S02]  /*1f90*/  IMAD.MOV R6, RZ, RZ, -R6 ;  /* 0x000000ffff067224 */ /* 0x000fc400078e0a06 */
[----:B------:R-:W-:Y:S01]  /*1fa0*/  IMAD.HI.U32 R13, R48, R5, RZ ;  /* 0x00000005300d7227 */ /* 0x000fe200078e00ff */
[----:B------:R0:W-:Y:S03]  /*1fb0*/  STL [R1+0x1c], R3 ;  /* 0x00001c0301007387 */ /* 0x0001e60000100800 */
[----:B------:R-:W-:Y:S01]  /*1fc0*/  IMAD R4, R46, R6, R4 ;  /* 0x000000062e047224 */ /* 0x000fe200078e0204 */
[----:B------:R-:W-:Y:S01]  /*1fd0*/  IABS R6, R20 ;  /* 0x0000001400067213 */ /* 0x000fe20000000000 */
[----:B------:R-:W-:Y:S02]  /*1fe0*/  IMAD.MOV R13, RZ, RZ, -R13 ;  /* 0x000000ffff0d7224 */ /* 0x000fe400078e0a0d */
[--C-:B------:R-:W-:Y:S01]  /*1ff0*/  @!P6 IMAD.IADD R8, R8, 0x1, -R46.reuse ;  /* 0x000000010808e824 */ /* 0x100fe200078e0a2e */
[----:B------:R-:W-:Y:S01]  /*2000*/  ISETP.GT.U32.AND P6, PT, R46, R4, PT ;  /* 0x000000042e00720c */ /* 0x000fe20003fc4070 */
[----:B------:R-:W-:Y:S01]  /*2010*/  @!P0 IMAD.IADD R10, R10, 0x1, -R46 ;  /* 0x000000010a0a8824 */ /* 0x000fe200078e0a2e */
[----:B------:R-:W-:Y:S01]  /*2020*/  ISETP.GE.AND P0, PT, R16, RZ, PT ;  /* 0x000000ff1000720c */ /* 0x000fe20003f06270 */
[----:B0-----:R-:W-:Y:S01]  /*2030*/  IMAD.MOV.U32 R3, RZ, RZ, R9 ;  /* 0x000000ffff037224 */ /* 0x001fe200078e0009 */
[----:B------:R-:W-:Y:S01]  /*2040*/  IABS R9, R23 ;  /* 0x0000001700097213 */ /* 0x000fe20000000000 */
[----:B------:R-:W-:-:S02]  /*2050*/  IMAD R5, R46, R13, R5 ;  /* 0x0000000d2e057224 */ /* 0x000fc400078e0205 */
[----:B------:R-:W-:Y:S02]  /*2060*/  @!P1 IMAD.MOV R3, RZ, RZ, -R3 ;  /* 0x000000ffff039224 */ /* 0x000fe400078e0a03 */
[--C-:B------:R-:W-:Y:S01]  /*2070*/  @!P5 IMAD.IADD R0, R0, 0x1, -R46.reuse ;  /* 0x000000010000d824 */ /* 0x100fe200078e0a2e */
[----:B------:R-:W-:Y:S01]  /*2080*/  ISETP.GT.U32.AND P5, PT, R46, R10, PT ;  /* 0x0000000a2e00720c */ /* 0x000fe20003fa4070 */
[----:B------:R-:W-:Y:S01]  /*2090*/  IMAD.HI.U32 R12, R48, R6, RZ ;  /* 0x00000006300c7227 */ /* 0x000fe200078e00ff */
[----:B------:R0:W-:Y:S03]  /*20a0*/  STL [R1+0x18], R3 ;  /* 0x0000180301007387 */ /* 0x0001e60000100800 */
[----:B------:R-:W-:Y:S01]  /*20b0*/  @!P3 IMAD.IADD R61, R61, 0x1, -R46 ;  /* 0x000000013d3db824 */ /* 0x000fe200078e0a2e */
[----:B------:R-:W-:Y:S01]  /*20c0*/  ISETP.GT.U32.AND P3, PT, R46, R0, PT ;  /* 0x000000002e00720c */ /* 0x000fe20003f64070 */
[----:B------:R-:W-:-:S02]  /*20d0*/  IMAD.MOV R12, RZ, RZ, -R12 ;  /* 0x000000ffff0c7224 */ /* 0x000fc400078e0a0c */
[----:B------:R-:W-:-:S04]  /*20e0*/  IMAD.HI.U32 R11, R48, R7, RZ ;  /* 0x00000007300b7227 */ /* 0x000fc800078e00ff */
[----:B0-----:R-:W-:Y:S01]  /*20f0*/  IMAD.MOV.U32 R3, RZ, RZ, R8 ;  /* 0x000000ffff037224 */ /* 0x001fe200078e0008 */
[----:B------:R-:W-:Y:S01]  /*2100*/  IABS R8, R22 ;  /* 0x0000001600087213 */ /* 0x000fe20000000000 */
[C---:B------:R-:W-:Y:S02]  /*2110*/  IMAD R6, R46.reuse, R12, R6 ;  /* 0x0000000c2e067224 */ /* 0x040fe400078e0206 */
[----:B------:R-:W-:Y:S01]  /*2120*/  @!P2 IMAD.MOV R3, RZ, RZ, -R3 ;  /* 0x000000ffff03a224 */ /* 0x000fe200078e0a03 */
[----:B------:R-:W-:Y:S01]  /*2130*/  ISETP.GT.U32.AND P2, PT, R46, R5, PT ;  /* 0x000000052e00720c */ /* 0x000fe20003f44070 */
[--C-:B------:R-:W-:Y:S01]  /*2140*/  @!P6 IMAD.IADD R4, R4, 0x1, -R46.reuse ;  /* 0x000000010404e824 */ /* 0x100fe200078e0a2e */
[----:B------:R-:W-:Y:S01]  /*2150*/  ISETP.GT.U32.AND P6, PT, R46, R61, PT ;  /* 0x0000003d2e00720c */ /* 0x000fe20003fc4070 */
[----:B------:R-:W-:Y:S01]  /*2160*/  IMAD.MOV R11, RZ, RZ, -R11 ;  /* 0x000000ffff0b7224 */ /* 0x000fe200078e0a0b */
[----:B------:R0:W-:Y:S01]  /*2170*/  STL [R1+0x14], R3 ;  /* 0x0000140301007387 */ /* 0x0001e20000100800 */
[--C-:B------:R-:W-:Y:S01]  /*2180*/  @!P5 IMAD.IADD R10, R10, 0x1, -R46.reuse ;  /* 0x000000010a0ad824 */ /* 0x100fe200078e0a2e */
[C---:B------:R-:W-:Y:S01]  /*2190*/  ISETP.GT.U32.AND P5, PT, R46.reuse, R6, PT ;  /* 0x000000062e00720c */ /* 0x040fe20003fa4070 */
[C---:B------:R-:W-:Y:S01]  /*21a0*/  IMAD R7, R46.reuse, R11, R7 ;  /* 0x0000000b2e077224 */ /* 0x040fe200078e0207 */
[----:B------:R-:W-:Y:S01]  /*21b0*/  ISETP.GT.U32.AND P1, PT, R46, R4, PT ;  /* 0x000000042e00720c */ /* 0x000fe20003f24070 */
[----:B------:R-:W-:Y:S01]  /*21c0*/  @!P3 IMAD.IADD R0, R0, 0x1, -R46 ;  /* 0x000000010000b824 */ /* 0x000fe200078e0a2e */
[----:B------:R-:W-:Y:S01]  /*21d0*/  ISETP.GE.AND P3, PT, R17, RZ, PT ;  /* 0x000000ff1100720c */ /* 0x000fe20003f66270 */
[----:B------:R-:W-:-:S02]  /*21e0*/  IMAD.MOV.U32 R13, RZ, RZ, R10 ;  /* 0x000000ffff0d7224 */ /* 0x000fc400078e000a */
[----:B------:R-:W-:Y:S01]  /*21f0*/  @!P2 IMAD.IADD R5, R5, 0x1, -R46 ;  /* 0x000000010505a824 */ /* 0x000fe200078e0a2e */
[----:B------:R-:W-:Y:S01]  /*2200*/  ISETP.GE.AND P2, PT, R19, RZ, PT ;  /* 0x000000ff1300720c */ /* 0x000fe20003f46270 */
[----:B------:R-:W-:-:S04]  /*2210*/  IMAD.HI.U32 R11, R48, R8, RZ ;  /* 0x00000008300b7227 */ /* 0x000fc800078e00ff */
[----:B------:R-:W-:Y:S01]  /*2220*/  @!P4 IMAD.MOV R13, RZ, RZ, -R13 ;  /* 0x000000ffff0dc224 */ /* 0x000fe200078e0a0d */
[----:B------:R-:W-:Y:S01]  /*2230*/  ISETP.GT.U32.AND P4, PT, R46, R5, PT ;  /* 0x000000052e00720c */ /* 0x000fe20003f84070 */
[----:B------:R-:W-:Y:S02]  /*2240*/  IMAD.MOV R12, RZ, RZ, -R11 ;  /* 0x000000ffff0c7224 */ /* 0x000fe400078e0a0b */
[----:B------:R-:W-:Y:S01]  /*2250*/  IMAD.HI.U32 R11, R48, R9, RZ ;  /* 0x00000009300b7227 */ /* 0x000fe200078e00ff */
[----:B------:R2:W-:Y:S03]  /*2260*/  STL [R1+0x4], R13 ;  /* 0x0000040d01007387 */ /* 0x0005e60000100800 */
[--C-:B------:R-:W-:Y:S01]  /*2270*/  @!P6 IMAD.IADD R61, R61, 0x1, -R46.reuse ;  /* 0x000000013d3de824 */ /* 0x100fe200078e0a2e */
[----:B------:R-:W-:Y:S01]  /*2280*/  ISETP.GT.U32.AND P6, PT, R46, R7, PT ;  /* 0x000000072e00720c */ /* 0x000fe20003fc4070 */
[----:B------:R-:W-:Y:S01]  /*2290*/  @!P5 IMAD.IADD R6, R6, 0x1, -R46 ;  /* 0x000000010606d824 */ /* 0x000fe200078e0a2e */
[----:B------:R-:W-:Y:S01]  /*22a0*/  ISETP.GE.AND P5, PT, R20, RZ, PT ;  /* 0x000000ff1400720c */ /* 0x000fe20003fa6270 */
[----:B------:R-:W-:-:S02]  /*22b0*/  IMAD R8, R46, R12, R8 ;  /* 0x0000000c2e087224 */ /* 0x000fc400078e0208 */
[----:B0-----:R-:W-:Y:S02]  /*22c0*/  IMAD.MOV.U32 R3, RZ, RZ, R0 ;  /* 0x000000ffff037224 */ /* 0x001fe400078e0000 */
[----:B------:R-:W-:Y:S01]  /*22d0*/  IMAD.MOV R11, RZ, RZ, -R11 ;  /* 0x000000ffff0b7224 */ /* 0x000fe200078e0a0b */
[----:B------:R-:W-:Y:S01]  /*22e0*/  IABS R0, R24 ;  /* 0x0000001800007213 */ /* 0x000fe20000000000 */
[----:B------:R-:W-:Y:S01]  /*22f0*/  @!P0 IMAD.MOV R3, RZ, RZ, -R3 ;  /* 0x000000ffff038224 */ /* 0x000fe200078e0a03 */
[C---:B------:R-:W-:Y:S01]  /*2300*/  ISETP.GT.U32.AND P0, PT, R46.reuse, R6, PT ;  /* 0x000000062e00720c */ /* 0x040fe20003f04070 */
[----:B------:R-:W-:Y:S01]  /*2310*/  @!P3 IMAD.MOV R61, RZ, RZ, -R61 ;  /* 0x000000ffff3db224 */ /* 0x000fe200078e0a3d */
[C---:B------:R-:W-:Y:S01]  /*2320*/  ISETP.GT.U32.AND P3, PT, R46.reuse, R8, PT ;  /* 0x000000082e00720c */ /* 0x040fe20003f64070 */
[----:B------:R-:W-:Y:S02]  /*2330*/  IMAD R9, R46, R11, R9 ;  /* 0x0000000b2e097224 */ /* 0x000fe400078e0209 */
[--C-:B------:R-:W-:Y:S01]  /*2340*/  @!P1 IMAD.IADD R4, R4, 0x1, -R46.reuse ;  /* 0x0000000104049824 */ /* 0x100fe200078e0a2e */
[----:B------:R-:W-:Y:S01]  /*2350*/  IABS R14, R28 ;  /* 0x0000001c000e7213 */ /* 0x000fe20000000000 */
[--C-:B------:R-:W-:Y:S01]  /*2360*/  @!P4 IMAD.IADD R5, R5, 0x1, -R46.reuse ;  /* 0x000000010505c824 */ /* 0x100fe200078e0a2e */
[----:B------:R-:W-:Y:S01]  /*2370*/  ISETP.GT.U32.AND P4, PT, R46, R9, PT ;  /* 0x000000092e00720c */ /* 0x000fe20003f84070 */
[----:B------:R-:W-:Y:S01]  /*2380*/  IMAD.HI.U32 R10, R48, R0, RZ ;  /* 0x00000000300a7227 */ /* 0x000fe200078e00ff */
[----:B------:R-:W-:Y:S01]  /*2390*/  IABS R16, R30 ;  /* 0x0000001e00107213 */ /* 0x000fe20000000000 */
[----:B------:R-:W3:Y:S02]  /*23a0*/  LDL.LU R42, [R1+0x28] ;  /* 0x00002800012a7983 */ /* 0x000ee40000300800 */
[----:B------:R-:W-:-:S02]  /*23b0*/  @!P6 IMAD.IADD R7, R7, 0x1, -R46 ;  /* 0x000000010707e824 */ /* 0x000fc400078e0a2e */
[--C-:B------:R-:W-:Y:S02]  /*23c0*/  @!P0 IMAD.IADD R6, R6, 0x1, -R46.reuse ;  /* 0x0000000106068824 */ /* 0x100fe400078e0a2e */
[----:B------:R-:W-:Y:S01]  /*23d0*/  @!P3 IMAD.IADD R8, R8, 0x1, -R46 ;  /* 0x000000010808b824 */ /* 0x000fe200078e0a2e */
[----:B------:R-:W-:Y:S01]  /*23e0*/  IABS R11, R25 ;  /* 0x00000019000b7213 */ /* 0x000fe20000000000 */
[----:B------:R-:W-:Y:S01]  /*23f0*/  IMAD.MOV R10, RZ, RZ, -R10 ;  /* 0x000000ffff0a7224 */ /* 0x000fe200078e0a0a */
[C---:B------:R-:W-:Y:S01]  /*2400*/  ISETP.GT.U32.AND P6, PT, R46.reuse, R7, PT ;  /* 0x000000072e00720c */ /* 0x040fe20003fc4070 */
[----:B------:R-:W-:Y:S01]  /*2410*/  @!P4 IMAD.IADD R9, R9, 0x1, -R46 ;  /* 0x000000010909c824 */ /* 0x000fe200078e0a2e */
[----:B------:R-:W-:Y:S01]  /*2420*/  IABS R12, R26 ;  /* 0x0000001a000c7213 */ /* 0x000fe20000000000 */
[----:B------:R-:W-:Y:S01]  /*2430*/  IMAD R10, R46, R10, R0 ;  /* 0x0000000a2e0a7224 */ /* 0x000fe200078e0200 */
[----:B------:R-:W-:Y:S01]  /*2440*/  ISETP.GE.AND P1, PT, R18, RZ, PT ;  /* 0x000000ff1200720c */ /* 0x000fe20003f26270 */
[----:B------:R-:W-:Y:S01]  /*2450*/  @!P2 IMAD.MOV R5, RZ, RZ, -R5 ;  /* 0x000000ffff05a224 */ /* 0x000fe200078e0a05 */
[C---:B------:R-:W-:Y:S01]  /*2460*/  ISETP.GT.U32.AND P2, PT, R46.reuse, R8, PT ;  /* 0x000000082e00720c */ /* 0x040fe20003f44070 */
[----:B------:R-:W-:Y:S01]  /*2470*/  @!P5 IMAD.MOV R6, RZ, RZ, -R6 ;  /* 0x000000ffff06d224 */ /* 0x000fe200078e0a06 */
[----:B------:R-:W-:Y:S01]  /*2480*/  ISETP.GT.U32.AND P5, PT, R46, R10, PT ;  /* 0x0000000a2e00720c */ /* 0x000fe20003fa4070 */
[----:B------:R-:W3:Y:S01]  /*2490*/  LDL.LU R51, [R1+0x2c] ;  /* 0x00002c0001337983 */ /* 0x000ee20000300800 */
[----:B------:R-:W-:-:S02]  /*24a0*/  ISETP.GE.AND P0, PT, R22, RZ, PT ;  /* 0x000000ff1600720c */ /* 0x000fc40003f06270 */
[----:B------:R-:W-:Y:S01]  /*24b0*/  ISETP.GT.U32.AND P4, PT, R46, R9, PT ;  /* 0x000000092e00720c */ /* 0x000fe20003f84070 */
[----:B------:R-:W-:Y:S01]  /*24c0*/  @!P6 IMAD.IADD R7, R7, 0x1, -R46 ;  /* 0x000000010707e824 */ /* 0x000fe200078e0a2e */
[----:B------:R-:W-:Y:S01]  /*24d0*/  ISETP.GE.AND P6, PT, R23, RZ, PT ;  /* 0x000000ff1700720c */ /* 0x000fe20003fc6270 */
[----:B------:R-:W-:-:S04]  /*24e0*/  IMAD.HI.U32 R0, R48, R11, RZ ;  /* 0x0000000b30007227 */ /* 0x000fc800078e00ff */
[----:B--2---:R-:W-:-:S04]  /*24f0*/  IMAD.HI.U32 R13, R48, R12, RZ ;  /* 0x0000000c300d7227 */ /* 0x004fc800078e00ff */
[----:B------:R-:W-:Y:S02]  /*2500*/  IMAD.MOV R0, RZ, RZ, -R0 ;  /* 0x000000ffff007224 */ /* 0x000fe400078e0a00 */
[----:B------:R-:W-:Y:S02]  /*2510*/  IMAD.MOV R13, RZ, RZ, -R13 ;  /* 0x000000ffff0d7224 */ /* 0x000fe400078e0a0d */
[--C-:B------:R-:W-:Y:S02]  /*2520*/  @!P2 IMAD.IADD R8, R8, 0x1, -R46.reuse ;  /* 0x000000010808a824 */ /* 0x100fe400078e0a2e */
[----:B------:R-:W-:Y:S02]  /*2530*/  @!P5 IMAD.IADD R10, R10, 0x1, -R46 ;  /* 0x000000010a0ad824 */ /* 0x000fe400078e0a2e */
[C---:B------:R-:W-:Y:S02]  /*2540*/  IMAD R11, R46.reuse, R0, R11 ;  /* 0x000000002e0b7224 */ /* 0x040fe400078e020b */
[----:B------:R-:W-:Y:S01]  /*2550*/  IMAD R12, R46, R13, R12 ;  /* 0x0000000d2e0c7224 */ /* 0x000fe200078e020c */
[----:B------:R-:W-:Y:S01]  /*2560*/  IABS R13, R27 ;  /* 0x0000001b000d7213 */ /* 0x000fe20000000000 */
[----:B------:R-:W-:-:S02]  /*2570*/  @!P4 IMAD.IADD R9, R9, 0x1, -R46 ;  /* 0x000000010909c824 */ /* 0x000fc400078e0a2e */
[----:B------:R-:W-:Y:S01]  /*2580*/  @!P0 IMAD.MOV R8, RZ, RZ, -R8 ;  /* 0x000000ffff088224 */ /* 0x000fe200078e0a08 */
[C---:B------:R-:W-:Y:S01]  /*2590*/  ISETP.GT.U32.AND P0, PT, R46.reuse, R10, PT ;  /* 0x0000000a2e00720c */ /* 0x040fe20003f04070 */
[----:B------:R-:W-:Y:S01]  /*25a0*/  @!P6 IMAD.MOV R9, RZ, RZ, -R9 ;  /* 0x000000ffff09e224 */ /* 0x000fe200078e0a09 */
[----:B------:R-:W-:Y:S01]  /*25b0*/  ISETP.GT.U32.AND P6, PT, R46, R11, PT ;  /* 0x0000000b2e00720c */ /* 0x000fe20003fc4070 */
[----:B------:R-:W-:-:S04]  /*25c0*/  IMAD.HI.U32 R18, R48, R13, RZ ;  /* 0x0000000d30127227 */ /* 0x000fc800078e00ff */
[----:B------:R-:W-:-:S04]  /*25d0*/  IMAD.MOV R18, RZ, RZ, -R18 ;  /* 0x000000ffff127224 */ /* 0x000fc800078e0a12 */
[----:B------:R-:W-:Y:S02]  /*25e0*/  IMAD R13, R46, R18, R13 ;  /* 0x000000122e0d7224 */ /* 0x000fe400078e020d */
[--C-:B------:R-:W-:Y:S01]  /*25f0*/  @!P0 IMAD.IADD R10, R10, 0x1, -R46.reuse ;  /* 0x000000010a0a8824 */ /* 0x100fe200078e0a2e */
[----:B------:R-:W-:Y:S01]  /*2600*/  ISETP.GT.U32.AND P0, PT, R46, R12, PT ;  /* 0x0000000c2e00720c */ /* 0x000fe20003f04070 */
[----:B------:R-:W-:Y:S01]  /*2610*/  @!P6 IMAD.IADD R11, R11, 0x1, -R46 ;  /* 0x000000010b0be824 */ /* 0x000fe200078e0a2e */
[----:B------:R-:W-:Y:S01]  /*2620*/  ISETP.GE.AND P3, PT, R24, RZ, PT ;  /* 0x000000ff1800720c */ /* 0x000fe20003f66270 */
[----:B------:R-:W-:Y:S01]  /*2630*/  @!P1 IMAD.MOV R4, RZ, RZ, -R4 ;  /* 0x000000ffff049224 */ /* 0x000fe200078e0a04 */
[----:B------:R-:W-:Y:S02]  /*2640*/  ISETP.GT.U32.AND P6, PT, R46, R13, PT ;  /* 0x0000000d2e00720c */ /* 0x000fe40003fc4070 */
[----:B------:R-:W-:Y:S01]  /*2650*/  ISETP.GE.AND P1, PT, R21, RZ, PT ;  /* 0x000000ff1500720c */ /* 0x000fe20003f26270 */
[----:B------:R-:W-:Y:S01]  /*2660*/  IMAD.HI.U32 R0, R48, R14, RZ ;  /* 0x0000000e30007227 */ /* 0x000fe200078e00ff */
[----:B------:R-:W-:-:S05]  /*2670*/  IABS R15, R29 ;  /* 0x0000001d000f7213 */ /* 0x000fca0000000000 */
[----:B------:R-:W-:Y:S01]  /*2680*/  @!P0 IMAD.IADD R12, R12, 0x1, -R46 ;  /* 0x000000010c0c8824 */ /* 0x000fe200078e0a2e */
[C---:B------:R-:W-:Y:S01]  /*2690*/  ISETP.GT.U32.AND P0, PT, R46.reuse, R11, PT ;  /* 0x0000000b2e00720c */ /* 0x040fe20003f04070 */
[----:B------:R-:W-:Y:S01]  /*26a0*/  @!P3 IMAD.MOV R10, RZ, RZ, -R10 ;  /* 0x000000ffff0ab224 */ /* 0x000fe200078e0a0a */
[----:B------:R-:W-:Y:S01]  /*26b0*/  IABS R17, R31 ;  /* 0x0000001f00117213 */ /* 0x000fe20000000000 */
[----:B------:R-:W-:Y:S01]  /*26c0*/  @!P6 IMAD.IADD R13, R13, 0x1, -R46 ;  /* 0x000000010d0de824 */ /* 0x000fe200078e0a2e */
[----:B------:R-:W-:Y:S01]  /*26d0*/  ISETP.GT.U32.AND P3, PT, R46, R12, PT ;  /* 0x0000000c2e00720c */ /* 0x000fe20003f64070 */
[----:B------:R-:W-:Y:S01]  /*26e0*/  @!P1 IMAD.MOV R7, RZ, RZ, -R7 ;  /* 0x000000ffff079224 */ /* 0x000fe200078e0a07 */
[----:B------:R-:W-:Y:S01]  /*26f0*/  ISETP.GE.AND P1, PT, R25, RZ, PT ;  /* 0x000000ff1900720c */ /* 0x000fe20003f26270 */
[----:B------:R-:W-:Y:S02]  /*2700*/  IMAD.MOV R0, RZ, RZ, -R0 ;  /* 0x000000ffff007224 */ /* 0x000fe400078e0a00 */
[----:B------:R-:W-:Y:S01]  /*2710*/  IMAD.HI.U32 R18, R48, R16, RZ ;  /* 0x0000001030127227 */ /* 0x000fe200078e00ff */
[----:B------:R-:W-:-:S03]  /*2720*/  ISETP.GT.U32.AND P6, PT, R46, R13, PT ;  /* 0x0000000d2e00720c */ /* 0x000fc60003fc4070 */
[----:B------:R-:W-:-:S04]  /*2730*/  IMAD.HI.U32 R19, R48, R15, RZ ;  /* 0x0000000f30137227 */ /* 0x000fc800078e00ff */
[----:B------:R-:W-:Y:S02]  /*2740*/  IMAD R14, R46, R0, R14 ;  /* 0x000000002e0e7224 */ /* 0x000fe400078e020e */
[----:B------:R-:W-:-:S04]  /*2750*/  IMAD.HI.U32 R0, R48, R17, RZ ;  /* 0x0000001130007227 */ /* 0x000fc800078e00ff */
[----:B------:R-:W-:Y:S02]  /*2760*/  IMAD.MOV R18, RZ, RZ, -R18 ;  /* 0x000000ffff127224 */ /* 0x000fe400078e0a12 */
[----:B------:R-:W-:Y:S02]  /*2770*/  IMAD.MOV R19, RZ, RZ, -R19 ;  /* 0x000000ffff137224 */ /* 0x000fe400078e0a13 */
[----:B------:R-:W-:Y:S02]  /*2780*/  IMAD.MOV R0, RZ, RZ, -R0 ;  /* 0x000000ffff007224 */ /* 0x000fe400078e0a00 */
[C---:B------:R-:W-:Y:S02]  /*2790*/  IMAD R16, R46.reuse, R18, R16 ;  /* 0x000000122e107224 */ /* 0x040fe400078e0210 */
[C---:B------:R-:W-:Y:S02]  /*27a0*/  IMAD R15, R46.reuse, R19, R15 ;  /* 0x000000132e0f7224 */ /* 0x040fe400078e020f */
[----:B------:R-:W-:Y:S01]  /*27b0*/  @!P0 IMAD.IADD R11, R11, 0x1, -R46 ;  /* 0x000000010b0b8824 */ /* 0x000fe200078e0a2e */
[C---:B------:R-:W-:Y:S01]  /*27c0*/  ISETP.GT.U32.AND P0, PT, R46.reuse, R14, PT ;  /* 0x0000000e2e00720c */ /* 0x040fe20003f04070 */
[----:B------:R-:W-:-:S02]  /*27d0*/  IMAD R17, R46, R0, R17 ;  /* 0x000000002e117224 */ /* 0x000fc400078e0211 */
[--C-:B------:R-:W-:Y:S01]  /*27e0*/  @!P3 IMAD.IADD R12, R12, 0x1, -R46.reuse ;  /* 0x000000010c0cb824 */ /* 0x100fe200078e0a2e */
[C---:B------:R-:W-:Y:S01]  /*27f0*/  ISETP.GT.U32.AND P3, PT, R46.reuse, R16, PT ;  /* 0x000000102e00720c */ /* 0x040fe20003f64070 */
[----:B------:R-:W-:Y:S01]  /*2800*/  @!P1 IMAD.MOV R11, RZ, RZ, -R11 ;  /* 0x000000ffff0b9224 */ /* 0x000fe200078e0a0b */
[C---:B------:R-:W-:Y:S01]  /*2810*/  ISETP.GT.U32.AND P1, PT, R46.reuse, R15, PT ;  /* 0x0000000f2e00720c */ /* 0x040fe20003f24070 */
[--C-:B------:R-:W-:Y:S01]  /*2820*/  @!P6 IMAD.IADD R13, R13, 0x1, -R46.reuse ;  /* 0x000000010d0de824 */ /* 0x100fe200078e0a2e */
[----:B------:R-:W-:Y:S02]  /*2830*/  ISETP.GT.U32.AND P6, PT, R46, R17, PT ;  /* 0x000000112e00720c */ /* 0x000fe40003fc4070 */
[----:B------:R-:W-:Y:S02]  /*2840*/  IABS R18, R32 ;  /* 0x0000002000127213 */ /* 0x000fe40000000000 */
[----:B------:R-:W-:Y:S01]  /*2850*/  IABS R19, R33 ;  /* 0x0000002100137213 */ /* 0x000fe20000000000 */
[----:B------:R-:W-:Y:S01]  /*2860*/  @!P0 IMAD.IADD R14, R14, 0x1, -R46 ;  /* 0x000000010e0e8824 */ /* 0x000fe200078e0a2e */
[----:B------:R-:W-:Y:S01]  /*2870*/  ISETP.GE.AND P4, PT, R27, RZ, PT ;  /* 0x000000ff1b00720c */ /* 0x000fe20003f86270 */
[----:B------:R-:W-:Y:S01]  /*2880*/  IMAD.HI.U32 R22, R48, R18, RZ ;  /* 0x0000001230167227 */ /* 0x000fe200078e00ff */
[----:B------:R-:W-:-:S03]  /*2890*/  IABS R20, R34 ;  /* 0x0000002200147213 */ /* 0x000fc60000000000 */
[--C-:B------:R-:W-:Y:S02]  /*28a0*/  @!P3 IMAD.IADD R16, R16, 0x1, -R46.reuse ;  /* 0x000000011010b824 */ /* 0x100fe400078e0a2e */
[----:B------:R-:W-:Y:S01]  /*28b0*/  @!P1 IMAD.IADD R15, R15, 0x1, -R46 ;  /* 0x000000010f0f9824 */ /* 0x000fe200078e0a2e */
[----:B------:R-:W-:Y:S01]  /*28c0*/  ISETP.GT.U32.AND P1, PT, R46, R14, PT ;  /* 0x0000000e2e00720c */ /* 0x000fe20003f24070 */
[----:B------:R-:W-:-:S04]  /*28d0*/  IMAD.HI.U32 R21, R48, R19, RZ ;  /* 0x0000001330157227 */ /* 0x000fc800078e00ff */
[----:B------:R-:W-:Y:S01]  /*28e0*/  @!P6 IMAD.IADD R17, R17, 0x1, -R46 ;  /* 0x000000011111e824 */ /* 0x000fe200078e0a2e */
[----:B------:R-:W-:Y:S01]  /*28f0*/  ISETP.GT.U32.AND P6, PT, R46, R16, PT ;  /* 0x000000102e00720c */ /* 0x000fe20003fc4070 */
[----:B------:R-:W-:Y:S01]  /*2900*/  IMAD.HI.U32 R0, R48, R20, RZ ;  /* 0x0000001430007227 */ /* 0x000fe200078e00ff */
[----:B------:R-:W-:-:S03]  /*2910*/  ISETP.GE.AND P2, PT, R26, RZ, PT ;  /* 0x000000ff1a00720c */ /* 0x000fc60003f46270 */
[----:B------:R-:W-:Y:S02]  /*2920*/  IMAD.MOV R22, RZ, RZ, -R22 ;  /* 0x000000ffff167224 */ /* 0x000fe400078e0a16 */
[----:B------:R-:W-:Y:S02]  /*2930*/  IMAD.MOV R21, RZ, RZ, -R21 ;  /* 0x000000ffff157224 */ /* 0x000fe400078e0a15 */
[----:B------:R-:W-:Y:S02]  /*2940*/  IMAD.MOV R0, RZ, RZ, -R0 ;  /* 0x000000ffff007224 */ /* 0x000fe400078e0a00 */
[C---:B------:R-:W-:Y:S02]  /*2950*/  IMAD R18, R46.reuse, R22, R18 ;  /* 0x000000162e127224 */ /* 0x040fe400078e0212 */
[C---:B------:R-:W-:Y:S02]  /*2960*/  IMAD R19, R46.reuse, R21, R19 ;  /* 0x000000152e137224 */ /* 0x040fe400078e0213 */
[----:B------:R-:W-:-:S02]  /*2970*/  IMAD R20, R46, R0, R20 ;  /* 0x000000002e147224 */ /* 0x000fc400078e0214 */
[----:B------:R-:W-:Y:S01]  /*2980*/  @!P4 IMAD.MOV R13, RZ, RZ, -R13 ;  /* 0x000000ffff0dc224 */ /* 0x000fe200078e0a0d */
[----:B------:R-:W-:Y:S01]  /*2990*/  ISETP.GT.U32.AND P4, PT, R46, R18, PT ;  /* 0x000000122e00720c */ /* 0x000fe20003f84070 */
[--C-:B------:R-:W-:Y:S01]  /*29a0*/  @!P1 IMAD.IADD R14, R14, 0x1, -R46.reuse ;  /* 0x000000010e0e9824 */ /* 0x100fe200078e0a2e */
[C---:B------:R-:W-:Y:S02]  /*29b0*/  ISETP.GT.U32.AND P3, PT, R46.reuse, R15, PT ;  /* 0x0000000f2e00720c */ /* 0x040fe40003f64070 */
[----:B------:R-:W-:Y:S01]  /*29c0*/  ISETP.GT.U32.AND P1, PT, R46, R19, PT ;  /* 0x000000132e00720c */ /* 0x000fe20003f24070 */
[----:B------:R-:W-:Y:S01]  /*29d0*/  @!P6 IMAD.IADD R16, R16, 0x1, -R46 ;  /* 0x000000011010e824 */ /* 0x000fe200078e0a2e */
[C---:B------:R-:W-:Y:S01]  /*29e0*/  ISETP.GT.U32.AND P6, PT, R46.reuse, R20, PT ;  /* 0x000000142e00720c */ /* 0x040fe20003fc4070 */
[----:B------:R-:W-:Y:S01]  /*29f0*/  @!P2 IMAD.MOV R12, RZ, RZ, -R12 ;  /* 0x000000ffff0ca224 */ /* 0x000fe200078e0a0c */
[----:B------:R-:W-:Y:S02]  /*2a00*/  ISETP.GE.AND P0, PT, R29, RZ, PT ;  /* 0x000000ff1d00720c */ /* 0x000fe40003f06270 */
[----:B------:R-:W-:Y:S01]  /*2a10*/  ISETP.GT.U32.AND P2, PT, R46, R17, PT ;  /* 0x000000112e00720c */ /* 0x000fe20003f44070 */
[----:B------:R0:W-:Y:S02]  /*2a20*/  STL [R1], R3 ;  /* 0x0000000301007387 */ /* 0x0001e40000100800 */
[----:B------:R-:W-:-:S02]  /*2a30*/  @!P4 IMAD.IADD R18, R18, 0x1, -R46 ;  /* 0x000000011212c824 */ /* 0x000fc400078e0a2e */
[--C-:B------:R-:W-:Y:S01]  /*2a40*/  @!P3 IMAD.IADD R15, R15, 0x1, -R46.reuse ;  /* 0x000000010f0fb824 */ /* 0x100fe200078e0a2e */
[----:B------:R-:W2:Y:S01]  /*2a50*/  LDL.LU R40, [R1+0x70] ;  /* 0x0000700001287983 */ /* 0x000ea20000300800 */
[--C-:B------:R-:W-:Y:S01]  /*2a60*/  @!P1 IMAD.IADD R19, R19, 0x1, -R46.reuse ;  /* 0x0000000113139824 */ /* 0x100fe200078e0a2e */
[----:B------:R-:W-:Y:S01]  /*2a70*/  ISETP.GE.AND P5, PT, R28, RZ, PT ;  /* 0x000000ff1c00720c */ /* 0x000fe20003fa6270 */
[--C-:B------:R-:W-:Y:S01]  /*2a80*/  @!P6 IMAD.IADD R20, R20, 0x1, -R46.reuse ;  /* 0x000000011414e824 */ /* 0x100fe200078e0a2e */
[C---:B------:R-:W-:Y:S01]  /*2a90*/  ISETP.GT.U32.AND P6, PT, R46.reuse, R18, PT ;  /* 0x000000122e00720c */ /* 0x040fe20003fc4070 */
[----:B------:R-:W-:Y:S01]  /*2aa0*/  @!P0 IMAD.MOV R15, RZ, RZ, -R15 ;  /* 0x000000ffff0f8224 */ /* 0x000fe200078e0a0f */
[----:B------:R-:W-:Y:S01]  /*2ab0*/  ISETP.GT.U32.AND P0, PT, R46, R19, PT ;  /* 0x000000132e00720c */ /* 0x000fe20003f04070 */
[----:B------:R-:W-:Y:S01]  /*2ac0*/  @!P2 IMAD.IADD R17, R17, 0x1, -R46 ;  /* 0x000000011111a824 */ /* 0x000fe200078e0a2e */
[----:B------:R-:W-:Y:S02]  /*2ad0*/  ISETP.GE.AND P3, PT, R30, RZ, PT ;  /* 0x000000ff1e00720c */ /* 0x000fe40003f66270 */
[----:B------:R-:W-:-:S02]  /*2ae0*/  ISETP.GE.AND P2, PT, R31, RZ, PT ;  /* 0x000000ff1f00720c */ /* 0x000fc40003f46270 */
[----:B------:R-:W-:Y:S02]  /*2af0*/  ISETP.GE.AND P4, PT, R32, RZ, PT ;  /* 0x000000ff2000720c */ /* 0x000fe40003f86270 */
[----:B------:R-:W-:Y:S01]  /*2b00*/  ISETP.GE.AND P1, PT, R33, RZ, PT ;  /* 0x000000ff2100720c */ /* 0x000fe20003f26270 */
[----:B------:R-:W-:Y:S04]  /*2b10*/  STL [R1+0xc68], R61 ;  /* 0x000c683d01007387 */ /* 0x000fe80000100800 */
[----:B------:R-:W-:Y:S04]  /*2b20*/  STL [R1+0xc6c], R4 ;  /* 0x000c6c0401007387 */ /* 0x000fe80000100800 */
[----:B------:R-:W-:Y:S01]  /*2b30*/  STL [R1+0xc70], R5 ;  /* 0x000c700501007387 */ /* 0x000fe20000100800 */
[----:B------:R-:W-:-:S03]  /*2b40*/  @!P5 IMAD.MOV R14, RZ, RZ, -R14 ;  /* 0x000000ffff0ed224 */ /* 0x000fc600078e0a0e */
[----:B------:R-:W-:Y:S01]  /*2b50*/  STL [R1+0xc74], R6 ;  /* 0x000c740601007387 */ /* 0x000fe20000100800 */
[----:B------:R-:W-:-:S03]  /*2b60*/  @!P6 IMAD.IADD R18, R18, 0x1, -R46 ;  /* 0x000000011212e824 */ /* 0x000fc600078e0a2e */
[----:B------:R-:W-:Y:S01]  /*2b70*/  STL [R1+0xc78], R7 ;  /* 0x000c780701007387 */ /* 0x000fe20000100800 */
[----:B------:R-:W-:-:S03]  /*2b80*/  @!P0 IMAD.IADD R19, R19, 0x1, -R46 ;  /* 0x0000000113138824 */ /* 0x000fc600078e0a2e */
[----:B------:R-:W-:Y:S01]  /*2b90*/  STL [R1+0xc7c], R8 ;  /* 0x000c7c0801007387 */ /* 0x000fe20000100800 */
[----:B------:R-:W-:-:S03]  /*2ba0*/  @!P3 IMAD.MOV R16, RZ, RZ, -R16 ;  /* 0x000000ffff10b224 */ /* 0x000fc600078e0a10 */
[----:B------:R-:W-:Y:S01]  /*2bb0*/  STL [R1+0xc80], R9 ;  /* 0x000c800901007387 */ /* 0x000fe20000100800 */
[----:B------:R-:W-:-:S03]  /*2bc0*/  @!P2 IMAD.MOV R17, RZ, RZ, -R17 ;  /* 0x000000ffff11a224 */ /* 0x000fc600078e0a11 */
[----:B------:R-:W-:Y:S01]  /*2bd0*/  STL [R1+0xc84], R10 ;  /* 0x000c840a01007387 */ /* 0x000fe20000100800 */
[----:B------:R-:W-:-:S03]  /*2be0*/  @!P4 IMAD.MOV R18, RZ, RZ, -R18 ;  /* 0x000000ffff12c224 */ /* 0x000fc600078e0a12 */
[----:B------:R-:W-:Y:S01]  /*2bf0*/  STL [R1+0xc88], R11 ;  /* 0x000c880b01007387 */ /* 0x000fe20000100800 */
[----:B------:R-:W-:-:S03]  /*2c00*/  @!P1 IMAD.MOV R19, RZ, RZ, -R19 ;  /* 0x000000ffff139224 */ /* 0x000fc600078e0a13 */
[----:B------:R-:W-:Y:S04]  /*2c10*/  STL [R1+0xc90], R12 ;  /* 0x000c900c01007387 */ /* 0x000fe80000100800 */
[----:B------:R-:W-:Y:S04]  /*2c20*/  STL [R1+0xc94], R13 ;  /* 0x000c940d01007387 */ /* 0x000fe80000100800 */
[----:B------:R-:W-:Y:S04]  /*2c30*/  STL [R1+0xc98], R14 ;  /* 0x000c980e01007387 */ /* 0x000fe80000100800 */
[----:B------:R-:W-:Y:S04]  /*2c40*/  STL [R1+0xc9c], R15 ;  /* 0x000c9c0f01007387 */ /* 0x000fe80000100800 */
[----:B------:R-:W-:Y:S04]  /*2c50*/  STL [R1+0xca0], R16 ;  /* 0x000ca01001007387 */ /* 0x000fe80000100800 */
[----:B------:R-:W-:Y:S04]  /*2c60*/  STL [R1+0xca4], R17 ;  /* 0x000ca41101007387 */ /* 0x000fe80000100800 */
[----:B------:R-:W-:Y:S04]  /*2c70*/  STL [R1+0xca8], R18 ;  /* 0x000ca81201007387 */ /* 0x000fe80000100800 */
[----:B------:R-:W-:Y:S04]  /*2c80*/  STL [R1+0xcac], R19 ;  /* 0x000cac1301007387 */ /* 0x000fe80000100800 */
[----:B------:R-:W4:Y:S04]  /*2c90*/  LDL.LU R44, [R1+0x74] ;  /* 0x00007400012c7983 */ /* 0x000f280000300800 */
[----:B------:R-:W4:Y:S01]  /*2ca0*/  LDL.LU R41, [R1+0x78] ;  /* 0x0000780001297983 */ /* 0x000f220000300800 */
[----:B------:R-:W-:-:S03]  /*2cb0*/  IABS R21, R35 ;  /* 0x0000002300157213 */ /* 0x000fc60000000000 */
[----:B------:R-:W5:Y:S01]  /*2cc0*/  LDL.LU R45, [R1+0x7c] ;  /* 0x00007c00012d7983 */ /* 0x000f620000300800 */
[----:B------:R-:W-:Y:S01]  /*2cd0*/  IABS R22, R36 ;  /* 0x0000002400167213 */ /* 0x000fe20000000000 */
[C---:B------:R-:W-:Y:S01]  /*2ce0*/  IMAD.HI.U32 R0, R48.reuse, R21, RZ ;  /* 0x0000001530007227 */ /* 0x040fe200078e00ff */
[----:B------:R-:W-:Y:S01]  /*2cf0*/  IABS R27, R43 ;  /* 0x0000002b001b7213 */ /* 0x000fe20000000000 */
[----:B------:R-:W5:Y:S02]  /*2d00*/  LDL.LU R47, [R1+0x3b0] ;  /* 0x0003b000012f7983 */ /* 0x000f640000300800 */
[----:B------:R-:W-:Y:S02]  /*2d10*/  IMAD.MOV R23, RZ, RZ, -R0 ;  /* 0x000000ffff177224 */ /* 0x000fe400078e0a00 */
[----:B------:R-:W-:-:S04]  /*2d20*/  IMAD.HI.U32 R0, R48, R22, RZ ;  /* 0x0000001630007227 */ /* 0x000fc800078e00ff */
[----:B------:R-:W-:Y:S01]  /*2d30*/  IMAD R21, R46, R23, R21 ;  /* 0x000000172e157224 */ /* 0x000fe200078e0215 */
[----:B------:R-:W-:Y:S01]  /*2d40*/  IABS R23, R37 ;  /* 0x0000002500177213 */ /* 0x000fe20000000000 */
[----:B------:R-:W-:-:S04]  /*2d50*/  IMAD.MOV R0, RZ, RZ, -R0 ;  /* 0x000000ffff007224 */ /* 0x000fc800078e0a00 */
[----:B------:R-:W-:Y:S02]  /*2d60*/  IMAD R22, R46, R0, R22 ;  /* 0x000000002e167224 */ /* 0x000fe400078e0216 */
[----:B------:R-:W-:-:S04]  /*2d70*/  IMAD.HI.U32 R0, R48, R23, RZ ;  /* 0x0000001730007227 */ /* 0x000fc800078e00ff */
[----:B------:R-:W-:-:S04]  /*2d80*/  IMAD.MOV R0, RZ, RZ, -R0 ;  /* 0x000000ffff007224 */ /* 0x000fc800078e0a00 */
[----:B------:R-:W-:-:S05]  /*2d90*/  IMAD R23, R46, R0, R23 ;  /* 0x000000002e177224 */ /* 0x000fca00078e0217 */
[----:B------:R-:W-:-:S13]  /*2da0*/  ISETP.GT.U32.AND P1, PT, R46, R23, PT ;  /* 0x000000172e00720c */ /* 0x000fda0003f24070 */
[----:B------:R-:W-:Y:S01]  /*2db0*/  @!P1 IMAD.IADD R23, R23, 0x1, -R46 ;  /* 0x0000000117179824 */ /* 0x000fe200078e0a2e */
[----:B------:R-:W-:Y:S02]  /*2dc0*/  ISETP.GE.AND P1, PT, R43, RZ, PT ;  /* 0x000000ff2b00720c */ /* 0x000fe40003f26270 */
[----:B------:R-:W5:Y:S01]  /*2dd0*/  LDL.LU R43, [R1+0x3b4] ;  /* 0x0003b400012b7983 */ /* 0x000f620000300800 */
[C---:B------:R-:W-:Y:S02]  /*2de0*/  ISETP.GT.U32.AND P3, PT, R46.reuse, R21, PT ;  /* 0x000000152e00720c */ /* 0x040fe40003f64070 */
[C---:B------:R-:W-:Y:S02]  /*2df0*/  ISETP.GT.U32.AND P6, PT, R46.reuse, R22, PT ;  /* 0x000000162e00720c */ /* 0x040fe40003fc4070 */
[----:B------:R-:W-:Y:S02]  /*2e00*/  ISETP.GT.U32.AND P5, PT, R46, R20, PT ;  /* 0x000000142e00720c */ /* 0x000fe40003fa4070 */
[----:B------:R-:W-:-:S07]  /*2e10*/  IABS R24, R38 ;  /* 0x0000002600187213 */ /* 0x000fce0000000000 */
[--C-:B------:R-:W-:Y:S02]  /*2e20*/  @!P3 IMAD.IADD R21, R21, 0x1, -R46.reuse ;  /* 0x000000011515b824 */ /* 0x100fe400078e0a2e */
[--C-:B------:R-:W-:Y:S01]  /*2e30*/  @!P6 IMAD.IADD R22, R22, 0x1, -R46.reuse ;  /* 0x000000011616e824 */ /* 0x100fe200078e0a2e */
[----:B------:R-:W-:Y:S02]  /*2e40*/  IABS R25, R39 ;  /* 0x0000002700197213 */ /* 0x000fe40000000000 */
[C---:B------:R-:W-:Y:S02]  /*2e50*/  ISETP.GT.U32.AND P4, PT, R46.reuse, R21, PT ;  /* 0x000000152e00720c */ /* 0x040fe40003f84070 */
[----:B------:R-:W-:Y:S01]  /*2e60*/  ISETP.GT.U32.AND P6, PT, R46, R22, PT ;  /* 0x000000162e00720c */ /* 0x000fe20003fc4070 */
[----:B------:R-:W-:Y:S01]  /*2e70*/  @!P5 IMAD.IADD R20, R20, 0x1, -R46 ;  /* 0x000000011414d824 */ /* 0x000fe200078e0a2e */
[----:B------:R-:W-:Y:S01]  /*2e80*/  ISETP.GE.AND P0, PT, R35, RZ, PT ;  /* 0x000000ff2300720c */ /* 0x000fe20003f06270 */
[----:B------:R-:W-:Y:S01]  /*2e90*/  IMAD.HI.U32 R0, R48, R24, RZ ;  /* 0x0000001830007227 */ /* 0x000fe200078e00ff */
[----:B------:R-:W-:-:S03]  /*2ea0*/  ISETP.GE.AND P5, PT, R36, RZ, PT ;  /* 0x000000ff2400720c */ /* 0x000fc60003fa6270 */
[----:B------:R-:W-:-:S04]  /*2eb0*/  IMAD.HI.U32 R26, R48, R25, RZ ;  /* 0x00000019301a7227 */ /* 0x000fc800078e00ff */
[----:B------:R-:W-:Y:S02]  /*2ec0*/  IMAD.MOV R0, RZ, RZ, -R0 ;  /* 0x000000ffff007224 */ /* 0x000fe400078e0a00 */
[----:B------:R-:W-:Y:S02]  /*2ed0*/  IMAD.MOV R26, RZ, RZ, -R26 ;  /* 0x000000ffff1a7224 */ /* 0x000fe400078e0a1a */
        /* <DEDUP_REMOVED lines=11> */
[C---:B------:R-:W-:Y:S02]  /*2f90*/  IMAD R26, R46.reuse, R31, R26 ;  /* 0x0000001f2e1a7224 */ /* 0x040fe400078e021a */
[--C-:B------:R-:W-:Y:S01]  /*2fa0*/  @!P0 IMAD.IADD R23, R23, 0x1, -R46.reuse ;  /* 0x0000000117178824 */ /* 0x100fe200078e0a2e */
[----:B------:R-:W-:Y:S01]  /*2fb0*/  ISETP.GT.U32.AND P0, PT, R46, R25, PT ;  /* 0x000000192e00720c */ /* 0x000fe20003f04070 */
[----:B------:R-:W-:Y:S01]  /*2fc0*/  @!P5 IMAD.IADD R24, R24, 0x1, -R46 ;  /* 0x000000011818d824 */ /* 0x000fe200078e0a2e */
[----:B------:R-:W-:Y:S02]  /*2fd0*/  ISETP.GT.U32.AND P5, PT, R46, R26, PT ;  /* 0x0000001a2e00720c */ /* 0x000fe40003fa4070 */
[----:B------:R-:W-:Y:S02]  /*2fe0*/  ISETP.GE.AND P3, PT, R37, RZ, PT ;  /* 0x000000ff2500720c */ /* 0x000fe40003f66270 */
[----:B------:R-:W-:Y:S01]  /*2ff0*/  ISETP.GE.AND P2, PT, R34, RZ, PT ;  /* 0x000000ff2200720c */ /* 0x000fe20003f46270 */
[----:B------:R-:W-:Y:S01]  /*3000*/  IMAD.HI.U32 R0, R48, R27, RZ ;  /* 0x0000001b30007227 */ /* 0x000fe200078e00ff */
[----:B---3--:R-:W-:-:S02]  /*3010*/  IABS R29, R51 ;  /* 0x00000033001d7213 */ /* 0x008fc40000000000 */
[----:B------:R-:W-:-:S03]  /*3020*/  IABS R28, R42 ;  /* 0x0000002a001c7213 */ /* 0x000fc60000000000 */
[--C-:B------:R-:W-:Y:S01]  /*3030*/  @!P0 IMAD.IADD R25, R25, 0x1, -R46.reuse ;  /* 0x0000000119198824 */ /* 0x100fe200078e0a2e */
[----:B------:R-:W-:Y:S01]  /*3040*/  ISETP.GT.U32.AND P0, PT, R46, R24, PT ;  /* 0x000000182e00720c */ /* 0x000fe20003f04070 */
[----:B------:R-:W-:Y:S02]  /*3050*/  @!P5 IMAD.IADD R26, R26, 0x1, -R46 ;  /* 0x000000011a1ad824 */ /* 0x000fe400078e0a2e */
[----:B------:R-:W-:Y:S02]  /*3060*/  IMAD.MOV R0, RZ, RZ, -R0 ;  /* 0x000000ffff007224 */ /* 0x000fe400078e0a00 */
[----:B------:R-:W-:Y:S01]  /*3070*/  @!P3 IMAD.MOV R23, RZ, RZ, -R23 ;  /* 0x000000ffff17b224 */ /* 0x000fe200078e0a17 */
[----:B------:R-:W-:Y:S01]  /*3080*/  ISETP.GT.U32.AND P3, PT, R46, R25, PT ;  /* 0x000000192e00720c */ /* 0x000fe20003f64070 */
[----:B------:R-:W-:Y:S01]  /*3090*/  @!P2 IMAD.MOV R20, RZ, RZ, -R20 ;  /* 0x000000ffff14a224 */ /* 0x000fe200078e0a14 */
[----:B------:R-:W-:Y:S01]  /*30a0*/  ISETP.GE.AND P2, PT, R38, RZ, PT ;  /* 0x000000ff2600720c */ /* 0x000fe20003f46270 */
[----:B------:R-:W-:Y:S01]  /*30b0*/  IMAD.HI.U32 R31, R48, R29, RZ ;  /* 0x0000001d301f7227 */ /* 0x000fe200078e00ff */
[----:B------:R-:W-:-:S03]  /*30c0*/  ISETP.GT.U32.AND P5, PT, R46, R26, PT ;  /* 0x0000001a2e00720c */ /* 0x000fc60003fa4070 */
[----:B------:R-:W-:Y:S02]  /*30d0*/  IMAD R27, R46, R0, R27 ;  /* 0x000000002e1b7224 */ /* 0x000fe400078e021b */
[----:B------:R-:W-:-:S04]  /*30e0*/  IMAD.HI.U32 R32, R48, R28, RZ ;  /* 0x0000001c30207227 */ /* 0x000fc800078e00ff */
[----:B------:R-:W-:Y:S02]  /*30f0*/  IMAD.MOV R31, RZ, RZ, -R31 ;  /* 0x000000ffff1f7224 */ /* 0x000fe400078e0a1f */
[----:B------:R-:W-:Y:S02]  /*3100*/  IMAD.MOV R32, RZ, RZ, -R32 ;  /* 0x000000ffff207224 */ /* 0x000fe400078e0a20 */
[C---:B------:R-:W-:Y:S02]  /*3110*/  IMAD R29, R46.reuse, R31, R29 ;  /* 0x0000001f2e1d7224 */ /* 0x040fe400078e021d */
[----:B------:R-:W-:Y:S02]  /*3120*/  IMAD R28, R46, R32, R28 ;  /* 0x000000202e1c7224 */ /* 0x000fe400078e021c */
[--C-:B------:R-:W-:Y:S01]  /*3130*/  @!P0 IMAD.IADD R24, R24, 0x1, -R46.reuse ;  /* 0x0000000118188824 */ /* 0x100fe200078e0a2e */
[C---:B------:R-:W-:Y:S01]  /*3140*/  ISETP.GT.U32.AND P0, PT, R46.reuse, R27, PT ;  /* 0x0000001b2e00720c */ /* 0x040fe20003f04070 */
[----:B------:R-:W-:Y:S01]  /*3150*/  @!P3 IMAD.IADD R25, R25, 0x1, -R46 ;  /* 0x000000011919b824 */ /* 0x000fe200078e0a2e */
[C---:B------:R-:W-:Y:S01]  /*3160*/  ISETP.GT.U32.AND P3, PT, R46.reuse, R29, PT ;  /* 0x0000001d2e00720c */ /* 0x040fe20003f64070 */
[----:B------:R-:W-:Y:S01]  /*3170*/  @!P2 IMAD.MOV R24, RZ, RZ, -R24 ;  /* 0x000000ffff18a224 */ /* 0x000fe200078e0a18 */
[----:B------:R-:W-:Y:S01]  /*3180*/  ISETP.GT.U32.AND P2, PT, R46, R28, PT ;  /* 0x0000001c2e00720c */ /* 0x000fe20003f44070 */
[----:B------:R-:W-:Y:S01]  /*3190*/  @!P5 IMAD.IADD R26, R26, 0x1, -R46 ;  /* 0x000000011a1ad824 */ /* 0x000fe200078e0a2e */
[----:B------:R-:W-:-:S07]  /*31a0*/  ISETP.GE.AND P4, PT, R39, RZ, PT ;  /* 0x000000ff2700720c */ /* 0x000fce0003f86270 */
[--C-:B------:R-:W-:Y:S02]  /*31b0*/  @!P0 IMAD.IADD R27, R27, 0x1, -R46.reuse ;  /* 0x000000011b1b8824 */ /* 0x100fe400078e0a2e */
[--C-:B------:R-:W-:Y:S02]  /*31c0*/  @!P3 IMAD.IADD R29, R29, 0x1, -R46.reuse ;  /* 0x000000011d1db824 */ /* 0x100fe400078e0a2e */
[----:B------:R-:W-:Y:S01]  /*31d0*/  @!P2 IMAD.IADD R28, R28, 0x1, -R46 ;  /* 0x000000011c1ca824 */ /* 0x000fe200078e0a2e */
[C---:B------:R-:W-:Y:S01]  /*31e0*/  ISETP.GT.U32.AND P2, PT, R46.reuse, R27, PT ;  /* 0x0000001b2e00720c */ /* 0x040fe20003f44070 */
[----:B------:R-:W-:Y:S01]  /*31f0*/  @!P4 IMAD.MOV R25, RZ, RZ, -R25 ;  /* 0x000000ffff19c224 */ /* 0x000fe200078e0a19 */
[----:B------:R-:W-:Y:S02]  /*3200*/  ISETP.GT.U32.AND P4, PT, R46, R29, PT ;  /* 0x0000001d2e00720c */ /* 0x000fe40003f84070 */
[----:B------:R-:W-:Y:S02]  /*3210*/  ISETP.GE.AND P0, PT, R42, RZ, PT ;  /* 0x000000ff2a00720c */ /* 0x000fe40003f06270 */
[----:B------:R-:W3:Y:S01]  /*3220*/  LDL.LU R42, [R1+0x3b8] ;  /* 0x0003b800012a7983 */ /* 0x000ee20000300800 */
[----:B--2---:R-:W-:-:S05]  /*3230*/  IABS R30, R40 ;  /* 0x00000028001e7213 */ /* 0x004fca0000000000 */
[----:B------:R-:W-:-:S04]  /*3240*/  IMAD.HI.U32 R0, R48, R30, RZ ;  /* 0x0000001e30007227 */ /* 0x000fc800078e00ff */
[----:B------:R-:W-:-:S04]  /*3250*/  IMAD.MOV R0, RZ, RZ, -R0 ;  /* 0x000000ffff007224 */ /* 0x000fc800078e0a00 */
[----:B------:R-:W-:-:S05]  /*3260*/  IMAD R30, R46, R0, R30 ;  /* 0x000000002e1e7224 */ /* 0x000fca00078e021e */
[----:B------:R-:W-:-:S13]  /*3270*/  ISETP.GT.U32.AND P5, PT, R46, R30, PT ;  /* 0x0000001e2e00720c */ /* 0x000fda0003fa4070 */
[----:B------:R-:W-:-:S05]  /*3280*/  @!P5 IMAD.IADD R30, R30, 0x1, -R46 ;  /* 0x000000011e1ed824 */ /* 0x000fca00078e0a2e */
[C---:B------:R-:W-:Y:S01]  /*3290*/  ISETP.GT.U32.AND P5, PT, R46.reuse, R30, PT ;  /* 0x0000001e2e00720c */ /* 0x040fe20003fa4070 */
[--C-:B------:R-:W-:Y:S01]  /*32a0*/  @!P2 IMAD.IADD R27, R27, 0x1, -R46.reuse ;  /* 0x000000011b1ba824 */ /* 0x100fe200078e0a2e */
[----:B------:R-:W-:Y:S01]  /*32b0*/  ISETP.GT.U32.AND P3, PT, R46, R28, PT ;  /* 0x0000001c2e00720c */ /* 0x000fe20003f64070 */
[----:B------:R-:W-:-:S10]  /*32c0*/  @!P4 IMAD.IADD R29, R29, 0x1, -R46 ;  /* 0x000000011d1dc824 */ /* 0x000fd400078e0a2e */
[--C-:B------:R-:W-:Y:S01]  /*32d0*/  @!P5 IMAD.IADD R30, R30, 0x1, -R46.reuse ;  /* 0x000000011e1ed824 */ /* 0x100fe200078e0a2e */
[----:B------:R-:W-:Y:S02]  /*32e0*/  ISETP.GE.AND P5, PT, R40, RZ, PT ;  /* 0x000000ff2800720c */ /* 0x000fe40003fa6270 */
[----:B------:R-:W2:Y:S01]  /*32f0*/  LDL.LU R40, [R1+0x3bc] ;  /* 0x0003bc0001287983 */ /* 0x000ea20000300800 */
[----:B------:R-:W-:Y:S01]  /*3300*/  @!P3 IMAD.IADD R28, R28, 0x1, -R46 ;  /* 0x000000011c1cb824 */ /* 0x000fe200078e0a2e */
[----:B----4-:R-:W-:Y:S02]  /*3310*/  IABS R34, R41 ;  /* 0x0000002900227213 */ /* 0x010fe40000000000 */
[----:B-----5:R-:W-:-:S03]  /*3320*/  IABS R35, R45 ;  /* 0x0000002d00237213 */ /* 0x020fc60000000000 */
[----:B------:R-:W-:-:S04]  /*3330*/  IMAD.HI.U32 R32, R48, R34, RZ ;  /* 0x0000002230207227 */ /* 0x000fc800078e00ff */
[----:B------:R-:W-:-:S04]  /*3340*/  IMAD.HI.U32 R0, R48, R35, RZ ;  /* 0x0000002330007227 */ /* 0x000fc800078e00ff */
[----:B------:R-:W-:Y:S02]  /*3350*/  IMAD.MOV R32, RZ, RZ, -R32 ;  /* 0x000000ffff207224 */ /* 0x000fe400078e0a20 */
[----:B------:R-:W-:Y:S02]  /*3360*/  IMAD.MOV R0, RZ, RZ, -R0 ;  /* 0x000000ffff007224 */ /* 0x000fe400078e0a00 */
[C---:B------:R-:W-:Y:S02]  /*3370*/  IMAD R34, R46.reuse, R32, R34 ;  /* 0x000000202e227224 */ /* 0x040fe400078e0222 */
[----:B------:R-:W-:-:S03]  /*3380*/  IMAD R35, R46, R0, R35 ;  /* 0x000000002e237224 */ /* 0x000fc600078e0223 */
[C---:B------:R-:W-:Y:S02]  /*3390*/  ISETP.GT.U32.AND P2, PT, R46.reuse, R34, PT ;  /* 0x000000222e00720c */ /* 0x040fe40003f44070 */
[----:B------:R-:W-:Y:S01]  /*33a0*/  ISETP.GT.U32.AND P4, PT, R46, R35, PT ;  /* 0x000000232e00720c */ /* 0x000fe20003f84070 */
[----:B------:R-:W-:-:S10]  /*33b0*/  @!P0 IMAD.MOV R28, RZ, RZ, -R28 ;  /* 0x000000ffff1c8224 */ /* 0x000fd400078e0a1c */
[--C-:B------:R-:W-:Y:S01]  /*33c0*/  @!P2 IMAD.IADD R34, R34, 0x1, -R46.reuse ;  /* 0x000000012222a824 */ /* 0x100fe200078e0a2e */
[----:B------:R-:W-:Y:S01]  /*33d0*/  ISETP.GE.AND P2, PT, R41, RZ, PT ;  /* 0x000000ff2900720c */ /* 0x000fe20003f46270 */
[----:B------:R-:W-:Y:S01]  /*33e0*/  @!P4 IMAD.IADD R35, R35, 0x1, -R46 ;  /* 0x000000012323c824 */ /* 0x000fe200078e0a2e */
[----:B------:R-:W4:Y:S04]  /*33f0*/  LDL.LU R41, [R1+0x3c0] ;  /* 0x0003c00001297983 */ /* 0x000f280000300800 */
[----:B------:R-:W-:Y:S02]  /*3400*/  ISETP.GT.U32.AND P0, PT, R46, R35, PT ;  /* 0x000000232e00720c */ /* 0x000fe40003f04070 */
[----:B------:R-:W-:-:S11]  /*3410*/  IABS R0, R43 ;  /* 0x0000002b00007213 */ /* 0x000fd60000000000 */
[----:B------:R-:W-:Y:S01]  /*3420*/  @!P0 IMAD.IADD R35, R35, 0x1, -R46 ;  /* 0x0000000123238824 */ /* 0x000fe200078e0a2e */
[----:B------:R-:W-:Y:S02]  /*3430*/  ISETP.GE.AND P0, PT, R43, RZ, PT ;  /* 0x000000ff2b00720c */ /* 0x000fe40003f06270 */
[----:B------:R-:W5:Y:S01]  /*3440*/  LDL.LU R43, [R1+0x3c4] ;  /* 0x0003c400012b7983 */ /* 0x000f620000300800 */
[----:B------:R-:W-:Y:S02]  /*3450*/  IABS R31, R44 ;  /* 0x0000002c001f7213 */ /* 0x000fe40000000000 */
[----:B------:R-:W-:-:S03]  /*3460*/  ISETP.GE.AND P6, PT, R60, RZ, PT ;  /* 0x000000ff3c00720c */ /* 0x000fc60003fc6270 */
[----:B------:R-:W-:-:S04]  /*3470*/  IMAD.HI.U32 R33, R48, R31, RZ ;  /* 0x0000001f30217227 */ /* 0x000fc800078e00ff */
[----:B------:R-:W-:-:S04]  /*3480*/  IMAD.MOV R33, RZ, RZ, -R33 ;  /* 0x000000ffff217224 */ /* 0x000fc800078e0a21 */
[----:B------:R-:W-:Y:S02]  /*3490*/  IMAD R31, R46, R33, R31 ;  /* 0x000000212e1f7224 */ /* 0x000fe400078e021f */
[----:B------:R-:W-:-:S03]  /*34a0*/  @!P6 IMAD.MOV R26, RZ, RZ, -R26 ;  /* 0x000000ffff1ae224 */ /* 0x000fc600078e0a1a */
[----:B------:R-:W-:Y:S02]  /*34b0*/  ISETP.GT.U32.AND P6, PT, R46, R31, PT ;  /* 0x0000001f2e00720c */ /* 0x000fe40003fc4070 */
[----:B------:R-:W-:Y:S01]  /*34c0*/  IABS R36, R47 ;  /* 0x0000002f00247213 */ /* 0x000fe20000000000 */
[----:B------:R-:W-:-:S04]  /*34d0*/  @!P1 IMAD.MOV R27, RZ, RZ, -R27 ;  /* 0x000000ffff1b9224 */ /* 0x000fc800078e0a1b */
[----:B------:R-:W-:-:S06]  /*34e0*/  IMAD.HI.U32 R32, R48, R36, RZ ;  /* 0x0000002430207227 */ /* 0x000fcc00078e00ff */
[----:B------:R-:W-:Y:S02]  /*34f0*/  @!P6 IMAD.IADD R31, R31, 0x1, -R46 ;  /* 0x000000011f1fe824 */ /* 0x000fe400078e0a2e */
[----:B------:R-:W-:Y:S02]  /*3500*/  IMAD.MOV R33, RZ, RZ, -R32 ;  /* 0x000000ffff217224 */ /* 0x000fe400078e0a20 */
[----:B------:R-:W-:Y:S01]  /*3510*/  IMAD.HI.U32 R32, R48, R0, RZ ;  /* 0x0000000030207227 */ /* 0x000fe200078e00ff */
[----:B------:R-:W-:-:S03]  /*3520*/  ISETP.GT.U32.AND P1, PT, R46, R31, PT ;  /* 0x0000001f2e00720c */ /* 0x000fc60003f24070 */
[----:B------:R-:W-:Y:S01]  /*3530*/  IMAD.MOV R32, RZ, RZ, -R32 ;  /* 0x000000ffff207224 */ /* 0x000fe200078e0a20 */
[----:B------:R-:W-:-:S03]  /*3540*/  ISETP.GE.AND P3, PT, R51, RZ, PT ;  /* 0x000000ff3300720c */ /* 0x000fc60003f66270 */
[C---:B------:R-:W-:Y:S01]  /*3550*/  IMAD R0, R46.reuse, R32, R0 ;  /* 0x000000202e007224 */ /* 0x040fe200078e0200 */
[----:B------:R-:W-:-:S05]  /*3560*/  ISETP.GT.U32.AND P4, PT, R46, R34, PT ;  /* 0x000000222e00720c */ /* 0x000fca0003f84070 */
[----:B------:R-:W-:Y:S01]  /*3570*/  @!P1 IMAD.IADD R31, R31, 0x1, -R46 ;  /* 0x000000011f1f9824 */ /* 0x000fe200078e0a2e */
[C---:B------:R-:W-:Y:S01]  /*3580*/  ISETP.GT.U32.AND P1, PT, R46.reuse, R0, PT ;  /* 0x000000002e00720c */ /* 0x040fe20003f24070 */
[----:B------:R-:W-:Y:S02]  /*3590*/  IMAD R36, R46, R33, R36 ;  /* 0x000000212e247224 */ /* 0x000fe400078e0224 */
[----:B------:R-:W-:-:S03]  /*35a0*/  @!P3 IMAD.MOV R29, RZ, RZ, -R29 ;  /* 0x000000ffff1db224 */ /* 0x000fc600078e0a1d */
[----:B------:R-:W-:Y:S02]  /*35b0*/  ISETP.GT.U32.AND P3, PT, R46, R36, PT ;  /* 0x000000242e00720c */ /* 0x000fe40003f64070 */
[----:B------:R-:W-:Y:S01]  /*35c0*/  ISETP.GE.AND P6, PT, R44, RZ, PT ;  /* 0x000000ff2c00720c */ /* 0x000fe20003fc6270 */
[----:B------:R-:W-:-:S04]  /*35d0*/  @!P5 IMAD.MOV R30, RZ, RZ, -R30 ;  /* 0x000000ffff1ed224 */ /* 0x000fc800078e0a1e */
[--C-:B------:R-:W-:Y:S01]  /*35e0*/  @!P1 IMAD.IADD R0, R0, 0x1, -R46.reuse ;  /* 0x0000000100009824 */ /* 0x100fe200078e0a2e */
[----:B------:R-:W-:Y:S01]  /*35f0*/  ISETP.GE.AND P5, PT, R45, RZ, PT ;  /* 0x000000ff2d00720c */ /* 0x000fe20003fa6270 */
[----:B------:R-:W-:Y:S01]  /*3600*/  @!P4 IMAD.IADD R34, R34, 0x1, -R46 ;  /* 0x000000012222c824 */ /* 0x000fe200078e0a2e */
[----:B------:R-:W-:Y:S01]  /*3610*/  ISETP.GE.AND P4, PT, R47, RZ, PT ;  /* 0x000000ff2f00720c */ /* 0x000fe20003f86270 */
[----:B------:R-:W5:Y:S01]  /*3620*/  LDL.LU R45, [R1+0x3c8] ;  /* 0x0003c800012d7983 */ /* 0x000f620000300800 */
[----:B------:R-:W-:-:S03]  /*3630*/  ISETP.GT.U32.AND P1, PT, R46, R0, PT ;  /* 0x000000002e00720c */ /* 0x000fc60003f24070 */
[----:B------:R-:W5:Y:S01]  /*3640*/  LDL.LU R47, [R1+0x3cc] ;  /* 0x0003cc00012f7983 */ /* 0x000f620000300800 */
[----:B------:R-:W-:Y:S02]  /*3650*/  @!P3 IMAD.IADD R36, R36, 0x1, -R46 ;  /* 0x000000012424b824 */ /* 0x000fe400078e0a2e */
[----:B------:R-:W-:Y:S02]  /*3660*/  @!P2 IMAD.MOV R34, RZ, RZ, -R34 ;  /* 0x000000ffff22a224 */ /* 0x000fe400078e0a22 */
[----:B------:R-:W-:Y:S01]  /*3670*/  @!P6 IMAD.MOV R31, RZ, RZ, -R31 ;  /* 0x000000ffff1fe224 */ /* 0x000fe200078e0a1f */
[----:B------:R-:W-:-:S04]  /*3680*/  ISETP.GT.U32.AND P6, PT, R46, R36, PT ;  /* 0x000000242e00720c */ /* 0x000fc80003fc4070 */
[----:B------:R-:W-:Y:S01]  /*3690*/  @!P1 IMAD.IADD R0, R0, 0x1, -R46 ;  /* 0x0000000100009824 */ /* 0x000fe200078e0a2e */
[----:B---3--:R-:W-:-:S05]  /*36a0*/  IABS R32, R42 ;  /* 0x0000002a00207213 */ /* 0x008fca0000000000 */
[----:B------:R-:W-:-:S04]  /*36b0*/  IMAD.HI.U32 R37, R48, R32, RZ ;  /* 0x0000002030257227 */ /* 0x000fc800078e00ff */
[----:B------:R-:W-:-:S04]  /*36c0*/  IMAD.MOV R38, RZ, RZ, -R37 ;  /* 0x000000ffff267224 */ /* 0x000fc800078e0a25 */
[----:B------:R-:W-:-:S05]  /*36d0*/  IMAD R32, R46, R38, R32 ;  /* 0x000000262e207224 */ /* 0x000fca00078e0220 */
[----:B------:R-:W-:Y:S02]  /*36e0*/  ISETP.GT.U32.AND P2, PT, R46, R32, PT ;  /* 0x000000202e00720c */ /* 0x000fe40003f44070 */
[----:B------:R-:W-:Y:S01]  /*36f0*/  ISETP.GE.AND P3, PT, R42, RZ, PT ;  /* 0x000000ff2a00720c */ /* 0x000fe20003f66270 */
[----:B------:R-:W-:-:S10]  /*3700*/  @!P6 IMAD.IADD R36, R36, 0x1, -R46 ;  /* 0x000000012424e824 */ /* 0x000fd400078e0a2e */
[----:B------:R-:W-:-:S05]  /*3710*/  @!P2 IMAD.IADD R32, R32, 0x1, -R46 ;  /* 0x000000012020a824 */ /* 0x000fca00078e0a2e */
[----:B------:R-:W-:Y:S01]  /*3720*/  ISETP.GT.U32.AND P2, PT, R46, R32, PT ;  /* 0x000000202e00720c */ /* 0x000fe20003f44070 */
[----:B------:R-:W-:Y:S02]  /*3730*/  @!P4 IMAD.MOV R36, RZ, RZ, -R36 ;  /* 0x000000ffff24c224 */ /* 0x000fe400078e0a24 */
[----:B------:R-:W-:-:S10]  /*3740*/  @!P0 IMAD.MOV R0, RZ, RZ, -R0 ;  /* 0x000000ffff008224 */ /* 0x000fd400078e0a00 */
[----:B------:R-:W-:Y:S01]  /*3750*/  @!P2 IMAD.IADD R32, R32, 0x1, -R46 ;  /* 0x000000012020a824 */ /* 0x000fe200078e0a2e */
[----:B--2---:R-:W-:-:S05]  /*3760*/  IABS R33, R40 ;  /* 0x0000002800217213 */ /* 0x004fca0000000000 */
[----:B------:R-:W-:-:S04]  /*3770*/  IMAD.HI.U32 R37, R48, R33, RZ ;  /* 0x0000002130257227 */ /* 0x000fc800078e00ff */
[----:B------:R-:W-:-:S04]  /*3780*/  IMAD.MOV R38, RZ, RZ, -R37 ;  /* 0x000000ffff267224 */ /* 0x000fc800078e0a25 */
[----:B------:R-:W-:-:S05]  /*3790*/  IMAD R33, R46, R38, R33 ;  /* 0x000000262e217224 */ /* 0x000fca00078e0221 */
[----:B------:R-:W-:Y:S01]  /*37a0*/  ISETP.GT.U32.AND P6, PT, R46, R33, PT ;  /* 0x000000212e00720c */ /* 0x000fe20003fc4070 */
[----:B0-----:R-:W-:-:S04]  /*37b0*/  IMAD.MOV.U32 R3, RZ, RZ, R32 ;  /* 0x000000ffff037224 */ /* 0x001fc800078e0020 */
[----:B------:R-:W-:-:S08]  /*37c0*/  @!P3 IMAD.MOV R3, RZ, RZ, -R3 ;  /* 0x000000ffff03b224 */ /* 0x000fd000078e0a03 */
[----:B------:R-:W-:-:S05]  /*37d0*/  @!P6 IMAD.IADD R33, R33, 0x1, -R46 ;  /* 0x000000012121e824 */ /* 0x000fca00078e0a2e */
[----:B------:R-:W-:Y:S02]  /*37e0*/  ISETP.GT.U32.AND P6, PT, R46, R33, PT ;  /* 0x000000212e00720c */ /* 0x000fe40003fc4070 */
[----:B----4-:R-:W-:Y:S02]  /*37f0*/  IABS R37, R41 ;  /* 0x0000002900257213 */ /* 0x010fe40000000000 */
[----:B------:R-:W-:Y:S02]  /*3800*/  ISETP.GE.AND P1, PT, R41, RZ, PT ;  /* 0x000000ff2900720c */ /* 0x000fe40003f26270 */
[----:B------:R-:W2:Y:S01]  /*3810*/  LDL.LU R41, [R1+0x3d4] ;  /* 0x0003d40001297983 */ /* 0x000ea20000300800 */
[----:B------:R-:W-:-:S04]  /*3820*/  IMAD.MOV.U32 R42, RZ, RZ, R37 ;  /* 0x000000ffff2a7224 */ /* 0x000fc800078e0025 */
[----:B------:R-:W-:-:S04]  /*3830*/  IMAD.HI.U32 R37, R48, R42, RZ ;  /* 0x0000002a30257227 */ /* 0x000fc800078e00ff */
[----:B------:R-:W-:-:S04]  /*3840*/  IMAD.MOV R39, RZ, RZ, -R37 ;  /* 0x000000ffff277224 */ /* 0x000fc800078e0a25 */
[C---:B------:R-:W-:Y:S01]  /*3850*/  IMAD R42, R46.reuse, R39, R42 ;  /* 0x000000272e2a7224 */ /* 0x040fe200078e022a */
[----:B-----5:R-:W-:Y:S02]  /*3860*/  IABS R38, R43 ;  /* 0x0000002b00267213 */ /* 0x020fe40000000000 */
[----:B------:R-:W-:Y:S02]  /*3870*/  ISETP.GE.AND P4, PT, R43, RZ, PT ;  /* 0x000000ff2b00720c */ /* 0x000fe40003f86270 */
[----:B------:R-:W3:Y:S01]  /*3880*/  LDL.LU R43, [R1+0x3d8] ;  /* 0x0003d800012b7983 */ /* 0x000ee20000300800 */
[----:B------:R-:W-:-:S03]  /*3890*/  ISETP.GT.U32.AND P0, PT, R46, R42, PT ;  /* 0x0000002a2e00720c */ /* 0x000fc60003f04070 */
[----:B------:R-:W4:Y:S04]  /*38a0*/  LDL.LU R52, [R1+0x3dc] ;  /* 0x0003dc0001347983 */ /* 0x000f280000300800 */
[----:B------:R-:W5:Y:S01]  /*38b0*/  LDL.LU R53, [R1+0x3e0] ;  /* 0x0003e00001357983 */ /* 0x000f620000300800 */
[----:B------:R-:W-:Y:S02]  /*38c0*/  IMAD.MOV.U32 R37, RZ, RZ, R38 ;  /* 0x000000ffff257224 */ /* 0x000fe400078e0026 */
[----:B------:R-:W-:Y:S01]  /*38d0*/  @!P5 IMAD.MOV R35, RZ, RZ, -R35 ;  /* 0x000000ffff23d224 */ /* 0x000fe200078e0a23 */
[----:B------:R-:W-:Y:S02]  /*38e0*/  STL [R1+0x28], R0 ;  /* 0x0000280001007387 */ /* 0x000fe40000100800 */
[----:B------:R-:W-:Y:S01]  /*38f0*/  @!P0 IMAD.IADD R42, R42, 0x1, -R46 ;  /* 0x000000012a2a8824 */ /* 0x000fe200078e0a2e */
[----:B------:R-:W-:Y:S01]  /*3900*/  ISETP.GE.AND P5, PT, R40, RZ, PT ;  /* 0x000000ff2800720c */ /* 0x000fe20003fa6270 */
[----:B------:R0:W-:Y:S01]  /*3910*/  STL [R1+0x2c], R3 ;  /* 0x00002c0301007387 */ /* 0x0001e20000100800 */
[----:B------:R-:W-:-:S02]  /*3920*/  IMAD.HI.U32 R40, R48, R37, RZ ;  /* 0x0000002530287227 */ /* 0x000fc400078e00ff */
[C---:B------:R-:W-:Y:S01]  /*3930*/  ISETP.GT.U32.AND P0, PT, R46.reuse, R42, PT ;  /* 0x0000002a2e00720c */ /* 0x040fe20003f04070 */
[----:B------:R-:W4:Y:S01]  /*3940*/  LDL.LU R54, [R1+0x3e4] ;  /* 0x0003e40001367983 */ /* 0x000f220000300800 */
[----:B------:R-:W-:Y:S02]  /*3950*/  @!P6 IMAD.IADD R33, R33, 0x1, -R46 ;  /* 0x000000012121e824 */ /* 0x000fe400078e0a2e */
[----:B------:R-:W-:Y:S02]  /*3960*/  IMAD.MOV R40, RZ, RZ, -R40 ;  /* 0x000000ffff287224 */ /* 0x000fe400078e0a28 */
[----:B0-----:R-:W-:Y:S02]  /*3970*/  IMAD.MOV.U32 R3, RZ, RZ, R33 ;  /* 0x000000ffff037224 */ /* 0x001fe400078e0021 */
[----:B------:R-:W-:Y:S02]  /*3980*/  IMAD R37, R46, R40, R37 ;  /* 0x000000282e257224 */ /* 0x000fe400078e0225 */
[----:B------:R-:W-:-:S03]  /*3990*/  @!P5 IMAD.MOV R3, RZ, RZ, -R3 ;  /* 0x000000ffff03d224 */ /* 0x000fc600078e0a03 */
[----:B------:R-:W-:Y:S01]  /*39a0*/  @!P0 IMAD.IADD R42, R42, 0x1, -R46 ;  /* 0x000000012a2a8824 */ /* 0x000fe200078e0a2e */
[----:B------:R-:W-:Y:S01]  /*39b0*/  ISETP.GT.U32.AND P6, PT, R46, R37, PT ;  /* 0x000000252e00720c */ /* 0x000fe20003fc4070 */
[----:B------:R0:W-:Y:S04]  /*39c0*/  STL [R1+0x30], R3 ;  /* 0x0000300301007387 */ /* 0x0001e80000100800 */
[----:B------:R-:W4:Y:S04]  /*39d0*/  LDL.LU R55, [R1+0x3e8] ;  /* 0x0003e80001377983 */ /* 0x000f280000300800 */
[----:B------:R-:W4:Y:S01]  /*39e0*/  LDL.LU R50, [R1+0x3ec] ;  /* 0x0003ec0001327983 */ /* 0x000f220000300800 */
[----:B0-----:R-:W-:-:S04]  /*39f0*/  IMAD.MOV.U32 R3, RZ, RZ, R42 ;  /* 0x000000ffff037224 */ /* 0x001fc800078e002a */
[----:B------:R-:W-:Y:S02]  /*3a00*/  @!P1 IMAD.MOV R3, RZ, RZ, -R3 ;  /* 0x000000ffff039224 */ /* 0x000fe400078e0a03 */
[----:B------:R-:W-:-:S03]  /*3a10*/  @!P6 IMAD.IADD R37, R37, 0x1, -R46 ;  /* 0x000000012525e824 */ /* 0x000fc600078e0a2e */
[----:B------:R0:W-:Y:S04]  /*3a20*/  STL [R1+0x38], R3 ;  /* 0x0000380301007387 */ /* 0x0001e80000100800 */
[----:B------:R-:W4:Y:S01]  /*3a30*/  LDL.LU R51, [R1+0x3f0] ;  /* 0x0003f00001337983 */ /* 0x000f220000300800 */
[----:B------:R-:W-:-:S03]  /*3a40*/  ISETP.GT.U32.AND P6, PT, R46, R37, PT ;  /* 0x000000252e00720c */ /* 0x000fc60003fc4070 */
[----:B------:R-:W4:Y:S10]  /*3a50*/  LDL.LU R19, [R1+0x3f4] ;  /* 0x0003f40001137983 */ /* 0x000f340000300800 */
[----:B------:R-:W-:-:S04]  /*3a60*/  @!P6 IMAD.IADD R37, R37, 0x1, -R46 ;  /* 0x000000012525e824 */ /* 0x000fc800078e0a2e */
[----:B0-----:R-:W-:-:S04]  /*3a70*/  IMAD.MOV.U32 R3, RZ, RZ, R37 ;  /* 0x000000ffff037224 */ /* 0x001fc800078e0025 */
[----:B------:R-:W-:-:S05]  /*3a80*/  @!P4 IMAD.MOV R3, RZ, RZ, -R3 ;  /* 0x000000ffff03c224 */ /* 0x000fca00078e0a03 */
[----:B------:R0:W-:Y:S04]  /*3a90*/  STL [R1+0x34], R3 ;  /* 0x0000340301007387 */ /* 0x0001e80000100800 */
[----:B------:R0:W-:Y:S04]  /*3aa0*/  STL [R1+0xc64], R2 ;  /* 0x000c640201007387 */ /* 0x0001e80000100800 */
[----:B------:R-:W4:Y:S04]  /*3ab0*/  LDL.LU R18, [R1+0x3f8] ;  /* 0x0003f80001127983 */ /* 0x000f280000300800 */
[----:B------:R-:W4:Y:S04]  /*3ac0*/  LDL.LU R15, [R1+0x3fc] ;  /* 0x0003fc00010f7983 */ /* 0x000f280000300800 */
[----:B------:R-:W4:Y:S04]  /*3ad0*/  LDL.LU R13, [R1+0x400] ;  /* 0x00040000010d7983 */ /* 0x000f280000300800 */
[----:B------:R-:W4:Y:S04]  /*3ae0*/  LDL.LU R4, [R1+0x404] ;  /* 0x0004040001047983 */ /* 0x000f280000300800 */
[----:B------:R-:W4:Y:S04]  /*3af0*/  LDL.LU R6, [R1+0x408] ;  /* 0x0004080001067983 */ /* 0x000f280000300800 */
[----:B------:R-:W4:Y:S04]  /*3b00*/  LDL.LU R5, [R1+0x40c] ;  /* 0x00040c0001057983 */ /* 0x000f280000300800 */
[----:B------:R-:W4:Y:S04]  /*3b10*/  LDL.LU R12, [R1+0x410] ;  /* 0x00041000010c7983 */ /* 0x000f280000300800 */
[----:B0-----:R-:W4:Y:S04]  /*3b20*/  LDL.LU R3, [R1+0x414] ;  /* 0x0004140001037983 */ /* 0x001f280000300800 */
[----:B------:R-:W4:Y:S04]  /*3b30*/  LDL.LU R61, [R1+0x418] ;  /* 0x00041800013d7983 */ /* 0x000f280000300800 */
[----:B------:R-:W4:Y:S04]  /*3b40*/  LDL R11, [R1+0x3d0] ;  /* 0x0003d000010b7983 */ /* 0x000f280000100800 */
[----:B------:R-:W4:Y:S04]  /*3b50*/  LDL R10, [R1+0x55c] ;  /* 0x00055c00010a7983 */ /* 0x000f280000100800 */
[----:B------:R-:W4:Y:S04]  /*3b60*/  LDL R8, [R1+0x5e4] ;  /* 0x0005e40001087983 */ /* 0x000f280000100800 */
[----:B------:R-:W4:Y:S04]  /*3b70*/  LDL R9, [R1+0x560] ;  /* 0x0005600001097983 */ /* 0x000f280000100800 */
[----:B------:R-:W4:Y:S01]  /*3b80*/  LDL R7, [R1+0x550] ;  /* 0x0005500001077983 */ /* 0x000f220000100800 */
[----:B------:R-:W-:-:S02]  /*3b90*/  IABS R38, R45 ;  /* 0x0000002d00267213 */ /* 0x000fc40000000000 */
[----:B------:R-:W-:-:S03]  /*3ba0*/  IABS R39, R47 ;  /* 0x0000002f00277213 */ /* 0x000fc60000000000 */
[----:B------:R-:W-:-:S04]  /*3bb0*/  IMAD.HI.U32 R0, R48, R38, RZ ;  /* 0x0000002630007227 */ /* 0x000fc800078e00ff */
[----:B------:R-:W-:-:S04]  /*3bc0*/  IMAD.HI.U32 R40, R48, R39, RZ ;  /* 0x0000002730287227 */ /* 0x000fc800078e00ff */
[----:B------:R-:W-:Y:S02]  /*3bd0*/  IMAD.MOV R0, RZ, RZ, -R0 ;  /* 0x000000ffff007224 */ /* 0x000fe400078e0a00 */
[----:B------:R-:W-:Y:S02]  /*3be0*/  IMAD.MOV R32, RZ, RZ, -R40 ;  /* 0x000000ffff207224 */ /* 0x000fe400078e0a28 */
[C---:B------:R-:W-:Y:S02]  /*3bf0*/  IMAD R38, R46.reuse, R0, R38 ;  /* 0x000000002e267224 */ /* 0x040fe400078e0226 */
[----:B------:R-:W-:-:S03]  /*3c00*/  IMAD R39, R46, R32, R39 ;  /* 0x000000202e277224 */ /* 0x000fc600078e0227 */
[----:B------:R-:W-:-:S13]  /*3c10*/  ISETP.GT.U32.AND P0, PT, R46, R38, PT ;  /* 0x000000262e00720c */ /* 0x000fda0003f04070 */
[----:B------:R-:W-:-:S05]  /*3c20*/  @!P0 IMAD.IADD R38, R38, 0x1, -R46 ;  /* 0x0000000126268824 */ /* 0x000fca00078e0a2e */
[C---:B------:R-:W-:Y:S02]  /*3c30*/  ISETP.GT.U32.AND P4, PT, R46.reuse, R38, PT ;  /* 0x000000262e00720c */ /* 0x040fe40003f84070 */
[----:B------:R-:W-:Y:S02]  /*3c40*/  ISETP.GT.U32.AND P1, PT, R46, R39, PT ;  /* 0x000000272e00720c */ /* 0x000fe40003f24070 */
[----:B------:R-:W-:-:S09]  /*3c50*/  ISETP.GE.AND P3, PT, R47, RZ, PT ;  /* 0x000000ff2f00720c */ /* 0x000fd20003f66270 */
[--C-:B------:R-:W-:Y:S02]  /*3c60*/  @!P4 IMAD.IADD R38, R38, 0x1, -R46.reuse ;  /* 0x000000012626c824 */ /* 0x100fe400078e0a2e */
[----:B------:R-:W-:-:S05]  /*3c70*/  @!P1 IMAD.IADD R39, R39, 0x1, -R46 ;  /* 0x0000000127279824 */ /* 0x000fca00078e0a2e */
[----:B------:R-:W-:Y:S02]  /*3c80*/  ISETP.GT.U32.AND P1, PT, R46, R39, PT ;  /* 0x000000272e00720c */ /* 0x000fe40003f24070 */
[----:B------:R-:W-:Y:S02]  /*3c90*/  IABS R37, R2 ;  /* 0x0000000200257213 */ /* 0x000fe40000000000 */
[----:B------:R-:W-:Y:S02]  /*3ca0*/  ISETP.GE.AND P2, PT, R45, RZ, PT ;  /* 0x000000ff2d00720c */ /* 0x000fe40003f46270 */
[----:B--2---:R-:W-:-:S05]  /*3cb0*/  IABS R32, R41 ;  /* 0x0000002900207213 */ /* 0x004fca0000000000 */
[----:B------:R-:W-:-:S04]  /*3cc0*/  IMAD.HI.U32 R33, R48, R32, RZ ;  /* 0x0000002030217227 */ /* 0x000fc800078e00ff */
[----:B------:R-:W-:-:S04]  /*3cd0*/  IMAD.MOV R33, RZ, RZ, -R33 ;  /* 0x000000ffff217224 */ /* 0x000fc800078e0a21 */
[----:B------:R-:W-:-:S05]  /*3ce0*/  IMAD R32, R46, R33, R32 ;  /* 0x000000212e207224 */ /* 0x000fca00078e0220 */
[----:B------:R-:W-:Y:S02]  /*3cf0*/  ISETP.GT.U32.AND P0, PT, R46, R32, PT ;  /* 0x000000202e00720c */ /* 0x000fe40003f04070 */
[----:B---3--:R-:W-:-:S05]  /*3d00*/  IABS R40, R43 ;  /* 0x0000002b00287213 */ /* 0x008fca0000000000 */
[----:B------:R-:W-:Y:S01]  /*3d10*/  IMAD.HI.U32 R0, R48, R40, RZ ;  /* 0x0000002830007227 */ /* 0x000fe200078e00ff */
[----:B-----5:R-:W-:-:S03]  /*3d20*/  IABS R56, R53 ;  /* 0x0000003500387213 */ /* 0x020fc60000000000 */
[----:B------:R-:W-:Y:S02]  /*3d30*/  IMAD.MOV R0, RZ, RZ, -R0 ;  /* 0x000000ffff007224 */ /* 0x000fe400078e0a00 */
[----:B------:R-:W-:Y:S02]  /*3d40*/  @!P0 IMAD.IADD R32, R32, 0x1, -R46 ;  /* 0x0000000120208824 */ /* 0x000fe400078e0a2e */
[----:B------:R-:W-:Y:S02]  /*3d50*/  IMAD R40, R46, R0, R40 ;  /* 0x000000002e287224 */ /* 0x000fe400078e0228 */
[----:B------:R-:W-:Y:S01]  /*3d60*/  IMAD.HI.U32 R0, R48, R56, RZ ;  /* 0x0000003830007227 */ /* 0x000fe200078e00ff */
[----:B------:R-:W-:-:S03]  /*3d70*/  ISETP.GT.U32.AND P0, PT, R46, R32, PT ;  /* 0x000000202e00720c */ /* 0x000fc60003f04070 */
[----:B------:R-:W-:Y:S01]  /*3d80*/  IMAD.MOV R0, RZ, RZ, -R0 ;  /* 0x000000ffff007224 */ /* 0x000fe200078e0a00 */
[----:B----4-:R-:W-:Y:S02]  /*3d90*/  IABS R47, R54 ;  /* 0x00000036002f7213 */ /* 0x010fe40000000000 */
[C---:B------:R-:W-:Y:S01]  /*3da0*/  ISETP.GT.U32.AND P4, PT, R46.reuse, R40, PT ;  /* 0x000000282e00720c */ /* 0x040fe20003f84070 */
[----:B------:R-:W-:Y:S02]  /*3db0*/  IMAD R56, R46, R0, R56 ;  /* 0x000000002e387224 */ /* 0x000fe400078e0238 */
[----:B------:R-:W-:Y:S01]  /*3dc0*/  IMAD.HI.U32 R0, R48, R47, RZ ;  /* 0x0000002f30007227 */ /* 0x000fe200078e00ff */
[----:B------:R-:W-:Y:S02]  /*3dd0*/  ISETP.GE.AND P5, PT, R41, RZ, PT ;  /* 0x000000ff2900720c */ /* 0x000fe40003fa6270 */
[----:B------:R-:W-:Y:S01]  /*3de0*/  IABS R41, R52 ;  /* 0x0000003400297213 */ /* 0x000fe20000000000 */
[----:B------:R-:W-:-:S02]  /*3df0*/  IMAD.MOV R0, RZ, RZ, -R0 ;  /* 0x000000ffff007224 */ /* 0x000fc400078e0a00 */
[----:B------:R-:W-:Y:S01]  /*3e00*/  @!P0 IMAD.IADD R32, R32, 0x1, -R46 ;  /* 0x0000000120208824 */ /* 0x000fe200078e0a2e */
[C---:B------:R-:W-:Y:S01]  /*3e10*/  ISETP.GT.U32.AND P0, PT, R46.reuse, R56, PT ;  /* 0x000000382e00720c */ /* 0x040fe20003f04070 */
[----:B------:R-:W-:Y:S02]  /*3e20*/  IMAD R47, R46, R0, R47 ;  /* 0x000000002e2f7224 */ /* 0x000fe400078e022f */
[----:B------:R-:W-:-:S04]  /*3e30*/  IMAD.HI.U32 R33, R48, R41, RZ ;  /* 0x0000002930217227 */ /* 0x000fc800078e00ff */
[----:B------:R-:W-:Y:S01]  /*3e40*/  @!P4 IMAD.IADD R40, R40, 0x1, -R46 ;  /* 0x000000012828c824 */ /* 0x000fe200078e0a2e */
[----:B------:R-:W-:Y:S01]  /*3e50*/  ISETP.GT.U32.AND P4, PT, R46, R47, PT ;  /* 0x0000002f2e00720c */ /* 0x000fe20003f84070 */
[----:B------:R-:W-:Y:S01]  /*3e60*/  IMAD.MOV R33, RZ, RZ, -R33 ;  /* 0x000000ffff217224 */ /* 0x000fe200078e0a21 */
[----:B------:R-:W-:-:S03]  /*3e70*/  IABS R44, R50 ;  /* 0x00000032002c7213 */ /* 0x000fc60000000000 */
[----:B------:R-:W-:Y:S02]  /*3e80*/  IMAD R41, R46, R33, R41 ;  /* 0x000000212e297224 */ /* 0x000fe400078e0229 */
[----:B------:R-:W-:Y:S01]  /*3e90*/  IMAD.HI.U32 R0, R48, R44, RZ ;  /* 0x0000002c30007227 */ /* 0x000fe200078e00ff */
[----:B------:R-:W-:-:S03]  /*3ea0*/  ISETP.GE.AND P6, PT, R43, RZ, PT ;  /* 0x000000ff2b00720c */ /* 0x000fc60003fc6270 */
[--C-:B------:R-:W-:Y:S01]  /*3eb0*/  @!P1 IMAD.IADD R39, R39, 0x1, -R46.reuse ;  /* 0x0000000127279824 */ /* 0x100fe200078e0a2e */
[----:B------:R-:W-:Y:S01]  /*3ec0*/  ISETP.GT.U32.AND P1, PT, R46, R41, PT ;  /* 0x000000292e00720c */ /* 0x000fe20003f24070 */
[----:B------:R-:W-:Y:S02]  /*3ed0*/  @!P0 IMAD.IADD R56, R56, 0x1, -R46 ;  /* 0x0000000138388824 */ /* 0x000fe400078e0a2e */
[----:B------:R-:W-:Y:S01]  /*3ee0*/  IMAD.MOV R0, RZ, RZ, -R0 ;  /* 0x000000ffff007224 */ /* 0x000fe200078e0a00 */
[----:B------:R-:W-:Y:S01]  /*3ef0*/  IABS R43, R51 ;  /* 0x00000033002b7213 */ /* 0x000fe20000000000 */
[----:B------:R-:W-:Y:S01]  /*3f00*/  @!P4 IMAD.IADD R47, R47, 0x1, -R46 ;  /* 0x000000012f2fc824 */ /* 0x000fe200078e0a2e */
[C---:B------:R-:W-:Y:S01]  /*3f10*/  ISETP.GT.U32.AND P4, PT, R46.reuse, R56, PT ;  /* 0x000000382e00720c */ /* 0x040fe20003f84070 */
[----:B------:R-:W-:Y:S01]  /*3f20*/  IMAD R44, R46, R0, R44 ;  /* 0x000000002e2c7224 */ /* 0x000fe200078e022c */
[----:B------:R-:W-:Y:S01]  /*3f30*/  IABS R45, R55 ;  /* 0x00000037002d7213 */ /* 0x000fe20000000000 */
[----:B------:R-:W0:Y:S01]  /*3f40*/  I2F.RP R42, R37 ;  /* 0x00000025002a7306 */ /* 0x000e220000209400 */
[----:B------:R-:W-:-:S04]  /*3f50*/  IMAD.HI.U32 R0, R48, R43, RZ ;  /* 0x0000002b30007227 */ /* 0x000fc800078e00ff */
[----:B------:R-:W-:Y:S02]  /*3f60*/  IMAD.MOV R0, RZ, RZ, -R0 ;  /* 0x000000ffff007224 */ /* 0x000fe400078e0a00 */
[----:B------:R-:W-:-:S04]  /*3f70*/  IMAD.HI.U32 R33, R48, R45, RZ ;  /* 0x0000002d30217227 */ /* 0x000fc800078e00ff */
[----:B------:R-:W-:Y:S02]  /*3f80*/  @!P1 IMAD.IADD R41, R41, 0x1, -R46 ;  /* 0x0000000129299824 */ /* 0x000fe400078e0a2e */
[C---:B------:R-:W-:Y:S02]  /*3f90*/  IMAD R43, R46.reuse, R0, R43 ;  /* 0x000000002e2b7224 */ /* 0x040fe400078e022b */
[----:B------:R-:W-:Y:S02]  /*3fa0*/  IMAD.MOV R33, RZ, RZ, -R33 ;  /* 0x000000ffff217224 */ /* 0x000fe400078e0a21 */
[----:B------:R-:W-:Y:S01]  /*3fb0*/  @!P2 IMAD.MOV R38, RZ, RZ, -R38 ;  /* 0x000000ffff26a224 */ /* 0x000fe200078e0a26 */
[----:B------:R-:W-:Y:S01]  /*3fc0*/  ISETP.GT.U32.AND P2, PT, R46, R41, PT ;  /* 0x000000292e00720c */ /* 0x000fe20003f44070 */
[----:B------:R-:W-:Y:S01]  /*3fd0*/  @!P4 IMAD.IADD R56, R56, 0x1, -R46 ;  /* 0x000000013838c824 */ /* 0x000fe200078e0a2e */
[C---:B------:R-:W-:Y:S01]  /*3fe0*/  ISETP.GT.U32.AND P4, PT, R46.reuse, R43, PT ;  /* 0x0000002b2e00720c */ /* 0x040fe20003f84070 */
[----:B------:R-:W-:-:S02]  /*3ff0*/  IMAD R45, R46, R33, R45 ;  /* 0x000000212e2d7224 */ /* 0x000fc400078e022d */
[----:B0-----:R-:W0:Y:S01]  /*4000*/  MUFU.RCP R33, R42 ;  /* 0x0000002a00217308 */ /* 0x001e220000001000 */
[----:B------:R-:W-:Y:S01]  /*4010*/  ISETP.GE.AND P1, PT, R52, RZ, PT ;  /* 0x000000ff3400720c */ /* 0x000fe20003f26270 */
[----:B------:R-:W-:Y:S01]  /*4020*/  IMAD.MOV.U32 R2, RZ, RZ, R32 ;  /* 0x000000ffff027224 */ /* 0x000fe200078e0020 */
[----:B------:R-:W-:-:S05]  /*4030*/  IABS R0, R18 ;  /* 0x0000001200007213 */ /* 0x000fca0000000000 */
[--C-:B------:R-:W-:Y:S02]  /*4040*/  @!P2 IMAD.IADD R41, R41, 0x1, -R46.reuse ;  /* 0x000000012929a824 */ /* 0x100fe400078e0a2e */
[----:B------:R-:W-:Y:S02]  /*4050*/  @!P4 IMAD.IADD R43, R43, 0x1, -R46 ;  /* 0x000000012b2bc824 */ /* 0x000fe400078e0a2e */
[----:B------:R-:W-:-:S04]  /*4060*/  IMAD.HI.U32 R49, R48, R0, RZ ;  /* 0x0000000030317227 */ /* 0x000fc800078e00ff */
[----:B------:R-:W-:Y:S01]  /*4070*/  @!P1 IMAD.MOV R41, RZ, RZ, -R41 ;  /* 0x000000ffff299224 */ /* 0x000fe200078e0a29 */
[C---:B------:R-:W-:Y:S01]  /*4080*/  ISETP.GT.U32.AND P1, PT, R46.reuse, R43, PT ;  /* 0x0000002b2e00720c */ /* 0x040fe20003f24070 */
[----:B0-----:R-:W-:Y:S02]  /*4090*/  VIADD R33, R33, 0xffffffe ;  /* 0x0ffffffe21217836 */ /* 0x001fe40000000000 */
[----:B------:R-:W-:Y:S01]  /*40a0*/  @!P5 IMAD.MOV R2, RZ, RZ, -R2 ;  /* 0x000000ffff02d224 */ /* 0x000fe200078e0a02 */
[C---:B------:R-:W-:Y:S01]  /*40b0*/  ISETP.GT.U32.AND P5, PT, R46.reuse, R45, PT ;  /* 0x0000002d2e00720c */ /* 0x040fe20003fa4070 */
[----:B------:R-:W-:Y:S01]  /*40c0*/  IMAD.MOV R49, RZ, RZ, -R49 ;  /* 0x000000ffff317224 */ /* 0x000fe200078e0a31 */
[C---:B------:R-:W-:Y:S01]  /*40d0*/  ISETP.GT.U32.AND P0, PT, R46.reuse, R40, PT ;  /* 0x000000282e00720c */ /* 0x040fe20003f04070 */
[----:B------:R-:W0:Y:S01]  /*40e0*/  F2I.FTZ.U32.TRUNC.NTZ R33, R33 ;  /* 0x0000002100217305 */ /* 0x000e22000021f000 */
[----:B------:R-:W-:Y:S01]  /*40f0*/  IABS R42, R19 ;  /* 0x00000013002a7213 */ /* 0x000fe20000000000 */
[C---:B------:R-:W-:Y:S01]  /*4100*/  IMAD R0, R46.reuse, R49, R0 ;  /* 0x000000312e007224 */ /* 0x040fe200078e0200 */
[----:B------:R-:W-:-:S03]  /*4110*/  ISETP.GT.U32.AND P2, PT, R46, R44, PT ;  /* 0x0000002c2e00720c */ /* 0x000fc60003f44070 */
[----:B------:R-:W-:-:S04]  /*4120*/  IMAD.HI.U32 R32, R48, R42, RZ ;  /* 0x0000002a30207227 */ /* 0x000fc800078e00ff */
[----:B------:R-:W-:Y:S01]  /*4130*/  @!P1 IMAD.IADD R43, R43, 0x1, -R46 ;  /* 0x000000012b2b9824 */ /* 0x000fe200078e0a2e */
[----:B------:R-:W-:Y:S01]  /*4140*/  ISETP.GT.U32.AND P1, PT, R46, R0, PT ;  /* 0x000000002e00720c */ /* 0x000fe20003f24070 */
[----:B------:R-:W-:Y:S02]  /*4150*/  IMAD.MOV R32, RZ, RZ, -R32 ;  /* 0x000000ffff207224 */ /* 0x000fe400078e0a20 */
[--C-:B------:R-:W-:Y:S02]  /*4160*/  @!P5 IMAD.IADD R45, R45, 0x1, -R46.reuse ;  /* 0x000000012d2dd824 */ /* 0x100fe400078e0a2e */
[----:B------:R-:W-:Y:S02]  /*4170*/  @!P0 IMAD.IADD R40, R40, 0x1, -R46 ;  /* 0x0000000128288824 */ /* 0x000fe400078e0a2e */
[----:B------:R-:W-:Y:S01]  /*4180*/  IMAD R42, R46, R32, R42 ;  /* 0x000000202e2a7224 */ /* 0x000fe200078e022a */
[----:B------:R-:W-:Y:S01]  /*4190*/  IABS R57, R15 ;  /* 0x0000000f00397213 */ /* 0x000fe20000000000 */
[----:B------:R-:W-:Y:S01]  /*41a0*/  @!P2 IMAD.IADD R44, R44, 0x1, -R46 ;  /* 0x000000012c2ca824 */ /* 0x000fe200078e0a2e */
[----:B------:R-:W-:Y:S01]  /*41b0*/  ISETP.GT.U32.AND P2, PT, R46, R45, PT ;  /* 0x0000002d2e00720c */ /* 0x000fe20003f44070 */
[----:B0-----:R-:W-:-:S02]  /*41c0*/  IMAD.MOV R32, RZ, RZ, -R33 ;  /* 0x000000ffff207224 */ /* 0x001fc400078e0a21 */
[----:B------:R-:W-:Y:S01]  /*41d0*/  @!P6 IMAD.MOV R40, RZ, RZ, -R40 ;  /* 0x000000ffff28e224 */ /* 0x000fe200078e0a28 */
[----:B------:R-:W-:Y:S01]  /*41e0*/  ISETP.GE.AND P6, PT, R50, RZ, PT ;  /* 0x000000ff3200720c */ /* 0x000fe20003fc6270 */
[----:B------:R-:W-:Y:S01]  /*41f0*/  IMAD R50, R32, R37, RZ ;  /* 0x0000002520327224 */ /* 0x000fe200078e02ff */
[----:B------:R-:W-:Y:S01]  /*4200*/  IABS R58, R13 ;  /* 0x0000000d003a7213 */ /* 0x000fe20000000000 */
[----:B------:R-:W-:Y:S02]  /*4210*/  IMAD.MOV.U32 R32, RZ, RZ, RZ ;  /* 0x000000ffff207224 */ /* 0x000fe400078e00ff */
[----:B------:R-:W-:Y:S02]  /*4220*/  @!P1 IMAD.IADD R0, R0, 0x1, -R46 ;  /* 0x0000000100009824 */ /* 0x000fe400078e0a2e */
[----:B------:R-:W-:-:S03]  /*4230*/  IMAD.HI.U32 R49, R48, R57, RZ ;  /* 0x0000003930317227 */ /* 0x000fc600078e00ff */
[----:B------:R-:W-:Y:S01]  /*4240*/  ISETP.GT.U32.AND P1, PT, R46, R0, PT ;  /* 0x000000002e00720c */ /* 0x000fe20003f24070 */
[----:B------:R-:W-:-:S04]  /*4250*/  IMAD.HI.U32 R32, R33, R50, R32 ;  /* 0x0000003221207227 */ /* 0x000fc800078e0020 */
[----:B------:R-:W-:Y:S02]  /*4260*/  IMAD.MOV R33, RZ, RZ, -R49 ;  /* 0x000000ffff217224 */ /* 0x000fe400078e0a31 */
[----:B------:R-:W-:-:S04]  /*4270*/  IMAD.HI.U32 R49, R48, R58, RZ ;  /* 0x0000003a30317227 */ /* 0x000fc800078e00ff */
[----:B------:R-:W-:Y:S01]  /*4280*/  @!P2 IMAD.IADD R45, R45, 0x1, -R46 ;  /* 0x000000012d2da824 */ /* 0x000fe200078e0a2e */
[C---:B------:R-:W-:Y:S01]  /*4290*/  ISETP.GT.U32.AND P2, PT, R46.reuse, R42, PT ;  /* 0x0000002a2e00720c */ /* 0x040fe20003f44070 */
[----:B------:R-:W-:Y:S02]  /*42a0*/  IMAD.MOV R49, RZ, RZ, -R49 ;  /* 0x000000ffff317224 */ /* 0x000fe400078e0a31 */
[----:B------:R-:W-:Y:S01]  /*42b0*/  @!P3 IMAD.MOV R39, RZ, RZ, -R39 ;  /* 0x000000ffff27b224 */ /* 0x000fe200078e0a27 */
[C---:B------:R-:W-:Y:S01]  /*42c0*/  ISETP.GT.U32.AND P3, PT, R46.reuse, R47, PT ;  /* 0x0000002f2e00720c */ /* 0x040fe20003f64070 */
[----:B------:R-:W-:Y:S02]  /*42d0*/  IMAD R58, R46, R49, R58 ;  /* 0x000000312e3a7224 */ /* 0x000fe400078e023a */
[----:B------:R-:W-:-:S03]  /*42e0*/  @!P1 IMAD.IADD R0, R0, 0x1, -R46 ;  /* 0x0000000100009824 */ /* 0x000fc600078e0a2e */
[----:B------:R-:W-:Y:S02]  /*42f0*/  ISETP.GT.U32.AND P1, PT, R46, R58, PT ;  /* 0x0000003a2e00720c */ /* 0x000fe40003f24070 */
[----:B------:R-:W-:Y:S01]  /*4300*/  ISETP.GE.AND P5, PT, R55, RZ, PT ;  /* 0x000000ff3700720c */ /* 0x000fe20003fa6270 */
[--C-:B------:R-:W-:Y:S01]  /*4310*/  @!P2 IMAD.IADD R42, R42, 0x1, -R46.reuse ;  /* 0x000000012a2aa824 */ /* 0x100fe200078e0a2e */
[----:B------:R-:W-:Y:S02]  /*4320*/  ISETP.GE.AND P0, PT, R53, RZ, PT ;  /* 0x000000ff3500720c */ /* 0x000fe40003f06270 */
[----:B------:R-:W-:Y:S01]  /*4330*/  IABS R55, R4 ;  /* 0x0000000400377213 */ /* 0x000fe20000000000 */
[----:B------:R-:W-:Y:S01]  /*4340*/  @!P3 IMAD.IADD R47, R47, 0x1, -R46 ;  /* 0x000000012f2fb824 */ /* 0x000fe200078e0a2e */
[----:B------:R-:W-:Y:S01]  /*4350*/  ISETP.GE.AND P3, PT, R54, RZ, PT ;  /* 0x000000ff3600720c */ /* 0x000fe20003f66270 */
[----:B------:R-:W-:Y:S01]  /*4360*/  IMAD R57, R46, R33, R57 ;  /* 0x000000212e397224 */ /* 0x000fe200078e0239 */
[----:B------:R-:W-:Y:S01]  /*4370*/  IABS R54, R6 ;  /* 0x0000000600367213 */ /* 0x000fe20000000000 */
[----:B------:R-:W-:Y:S01]  /*4380*/  IMAD.HI.U32 R33, R48, R55, RZ ;  /* 0x0000003730217227 */ /* 0x000fe200078e00ff */
[----:B------:R-:W-:-:S02]  /*4390*/  ISETP.GT.U32.AND P2, PT, R46, R42, PT ;  /* 0x0000002a2e00720c */ /* 0x000fc40003f44070 */
[----:B------:R-:W-:Y:S01]  /*43a0*/  IABS R53, R5 ;  /* 0x0000000500357213 */ /* 0x000fe20000000000 */
[----:B------:R-:W-:Y:S02]  /*43b0*/  IMAD.MOV R33, RZ, RZ, -R33 ;  /* 0x000000ffff217224 */ /* 0x000fe400078e0a21 */
[----:B------:R-:W-:Y:S02]  /*43c0*/  @!P1 IMAD.IADD R58, R58, 0x1, -R46 ;  /* 0x000000013a3a9824 */ /* 0x000fe400078e0a2e */
[----:B------:R-:W-:-:S04]  /*43d0*/  IMAD.HI.U32 R50, R48, R54, RZ ;  /* 0x0000003630327227 */ /* 0x000fc800078e00ff */
[C---:B------:R-:W-:Y:S02]  /*43e0*/  IMAD R55, R46.reuse, R33, R55 ;  /* 0x000000212e377224 */ /* 0x040fe400078e0237 */
[----:B------:R-:W-:Y:S01]  /*43f0*/  @!P0 IMAD.MOV R56, RZ, RZ, -R56 ;  /* 0x000000ffff388224 */ /* 0x000fe200078e0a38 */
[----:B------:R-:W-:Y:S01]  /*4400*/  ISETP.GT.U32.AND P0, PT, R46, R58, PT ;  /* 0x0000003a2e00720c */ /* 0x000fe20003f04070 */
[----:B------:R-:W-:Y:S02]  /*4410*/  IMAD.MOV R33, RZ, RZ, -R50 ;  /* 0x000000ffff217224 */ /* 0x000fe400078e0a32 */
[----:B------:R-:W-:Y:S01]  /*4420*/  IMAD.HI.U32 R49, R48, R53, RZ ;  /* 0x0000003530317227 */ /* 0x000fe200078e00ff */
[----:B------:R-:W-:-:S03]  /*4430*/  IABS R52, R12 ;  /* 0x0000000c00347213 */ /* 0x000fc60000000000 */
[----:B------:R-:W-:Y:S01]  /*4440*/  @!P2 IMAD.IADD R42, R42, 0x1, -R46 ;  /* 0x000000012a2aa824 */ /* 0x000fe200078e0a2e */
[C---:B------:R-:W-:Y:S01]  /*4450*/  ISETP.GT.U32.AND P2, PT, R46.reuse, R57, PT ;  /* 0x000000392e00720c */ /* 0x040fe20003f44070 */
[----:B------:R-:W-:Y:S02]  /*4460*/  IMAD R54, R46, R33, R54 ;  /* 0x000000212e367224 */ /* 0x000fe400078e0236 */
[----:B------:R-:W-:Y:S01]  /*4470*/  IMAD.MOV R33, RZ, RZ, -R49 ;  /* 0x000000ffff217224 */ /* 0x000fe200078e0a31 */
[----:B------:R-:W-:Y:S01]  /*4480*/  IABS R59, R11 ;  /* 0x0000000b003b7213 */ /* 0x000fe20000000000 */
[----:B------:R-:W-:Y:S01]  /*4490*/  IMAD.HI.U32 R49, R48, R52, RZ ;  /* 0x0000003430317227 */ /* 0x000fe200078e00ff */
[----:B------:R-:W-:-:S03]  /*44a0*/  IABS R50, R61 ;  /* 0x0000003d00327213 */ /* 0x000fc60000000000 */
[----:B------:R-:W-:Y:S02]  /*44b0*/  IMAD R53, R46, R33, R53 ;  /* 0x000000212e357224 */ /* 0x000fe400078e0235 */
[----:B------:R-:W-:Y:S02]  /*44c0*/  IMAD.MOV R60, RZ, RZ, -R49 ;  /* 0x000000ffff3c7224 */ /* 0x000fe400078e0a31 */
[----:B------:R-:W-:Y:S01]  /*44d0*/  @!P0 IMAD.IADD R58, R58, 0x1, -R46 ;  /* 0x000000013a3a8824 */ /* 0x000fe200078e0a2e */
[----:B------:R-:W-:Y:S01]  /*44e0*/  ISETP.GT.U32.AND P0, PT, R46, R53, PT ;  /* 0x000000352e00720c */ /* 0x000fe20003f04070 */
[----:B------:R-:W-:Y:S02]  /*44f0*/  IMAD.MOV.U32 R49, RZ, RZ, R59 ;  /* 0x000000ffff317224 */ /* 0x000fe400078e003b */
[----:B------:R-:W-:Y:S01]  /*4500*/  IMAD.HI.U32 R59, R48, R50, RZ ;  /* 0x00000032303b7227 */ /* 0x000fe200078e00ff */
[----:B------:R-:W-:-:S03]  /*4510*/  ISETP.GT.U32.AND P4, PT, R46, R44, PT ;  /* 0x0000002c2e00720c */ /* 0x000fc60003f84070 */
[----:B------:R-:W-:Y:S02]  /*4520*/  @!P2 IMAD.IADD R57, R57, 0x1, -R46 ;  /* 0x000000013939a824 */ /* 0x000fe400078e0a2e */
[----:B------:R-:W-:Y:S01]  /*4530*/  IMAD.MOV R59, RZ, RZ, -R59 ;  /* 0x000000ffff3b7224 */ /* 0x000fe200078e0a3b */
[C---:B------:R-:W-:Y:S02]  /*4540*/  ISETP.GT.U32.AND P2, PT, R46.reuse, R55, PT ;  /* 0x000000372e00720c */ /* 0x040fe40003f44070 */
[C---:B------:R-:W-:Y:S01]  /*4550*/  ISETP.GT.U32.AND P1, PT, R46.reuse, R57, PT ;  /* 0x000000392e00720c */ /* 0x040fe20003f24070 */
[----:B------:R-:W-:Y:S02]  /*4560*/  IMAD R50, R46, R59, R50 ;  /* 0x0000003b2e327224 */ /* 0x000fe400078e0232 */
[----:B------:R-:W-:-:S03]  /*4570*/  @!P0 IMAD.IADD R53, R53, 0x1, -R46 ;  /* 0x0000000135358824 */ /* 0x000fc600078e0a2e */
[----:B------:R-:W-:Y:S01]  /*4580*/  ISETP.GT.U32.AND P0, PT, R46, R50, PT ;  /* 0x000000322e00720c */ /* 0x000fe20003f04070 */
[--C-:B------:R-:W-:Y:S01]  /*4590*/  @!P4 IMAD.IADD R44, R44, 0x1, -R46.reuse ;  /* 0x000000012c2cc824 */ /* 0x100fe200078e0a2e */
[----:B------:R-:W-:Y:S02]  /*45a0*/  ISETP.GE.AND P4, PT, R51, RZ, PT ;  /* 0x000000ff3300720c */ /* 0x000fe40003f86270 */
[----:B------:R-:W-:Y:S01]  /*45b0*/  IABS R51, R3 ;  /* 0x0000000300337213 */ /* 0x000fe20000000000 */
[--C-:B------:R-:W-:Y:S02]  /*45c0*/  @!P2 IMAD.IADD R55, R55, 0x1, -R46.reuse ;  /* 0x000000013737a824 */ /* 0x100fe400078e0a2e */
[----:B------:R-:W-:Y:S01]  /*45d0*/  @!P1 IMAD.IADD R57, R57, 0x1, -R46 ;  /* 0x0000000139399824 */ /* 0x000fe200078e0a2e */
[----:B------:R-:W-:Y:S01]  /*45e0*/  ISETP.GT.U32.AND P1, PT, R46, R54, PT ;  /* 0x000000362e00720c */ /* 0x000fe20003f24070 */
[----:B------:R-:W-:Y:S01]  /*45f0*/  IMAD.HI.U32 R33, R48, R51, RZ ;  /* 0x0000003330217227 */ /* 0x000fe200078e00ff */
[----:B------:R-:W-:-:S03]  /*4600*/  ISETP.GT.U32.AND P2, PT, R46, R55, PT ;  /* 0x000000372e00720c */ /* 0x000fc60003f44070 */
[----:B------:R-:W-:Y:S02]  /*4610*/  IMAD.MOV R33, RZ, RZ, -R33 ;  /* 0x000000ffff217224 */ /* 0x000fe400078e0a21 */
[----:B------:R-:W-:Y:S01]  /*4620*/  @!P0 IMAD.IADD R50, R50, 0x1, -R46 ;  /* 0x0000000132328824 */ /* 0x000fe200078e0a2e */
[----:B------:R-:W-:Y:S01]  /*4630*/  ISETP.GE.AND P0, PT, R19, RZ, PT ;  /* 0x000000ff1300720c */ /* 0x000fe20003f06270 */
[----:B------:R-:W-:Y:S01]  /*4640*/  IMAD R51, R46, R33, R51 ;  /* 0x000000212e337224 */ /* 0x000fe200078e0233 */
[----:B------:R-:W2:Y:S01]  /*4650*/  LDL.LU R19, [R1+0xcac] ;  /* 0x000cac0001137983 */ /* 0x000ea20000300800 */
[----:B------:R-:W-:Y:S01]  /*4660*/  IMAD.HI.U32 R33, R48, R49, RZ ;  /* 0x0000003130217227 */ /* 0x000fe200078e00ff */
[----:B------:R-:W-:-:S03]  /*4670*/  IABS R48, R10 ;  /* 0x0000000a00307213 */ /* 0x000fc60000000000 */
[----:B------:R-:W-:Y:S01]  /*4680*/  @!P1 IMAD.IADD R54, R54, 0x1, -R46 ;  /* 0x0000000136369824 */ /* 0x000fe200078e0a2e */
[C---:B------:R-:W-:Y:S01]  /*4690*/  ISETP.GT.U32.AND P1, PT, R46.reuse, R51, PT ;  /* 0x000000332e00720c */ /* 0x040fe20003f24070 */
[----:B------:R-:W-:Y:S02]  /*46a0*/  IMAD R52, R46, R60, R52 ;  /* 0x0000003c2e347224 */ /* 0x000fe400078e0234 */
[----:B------:R-:W-:-:S04]  /*46b0*/  IMAD.HI.U32 R59, R32, R48, RZ ;  /* 0x00000030203b7227 */ /* 0x000fc800078e00ff */
[----:B------:R-:W-:Y:S01]  /*46c0*/  @!P0 IMAD.MOV R42, RZ, RZ, -R42 ;  /* 0x000000ffff2a8224 */ /* 0x000fe200078e0a2a */
[C---:B------:R-:W-:Y:S01]  /*46d0*/  ISETP.GT.U32.AND P0, PT, R46.reuse, R50, PT ;  /* 0x000000322e00720c */ /* 0x040fe20003f04070 */
[----:B------:R-:W-:Y:S01]  /*46e0*/  @!P2 IMAD.IADD R55, R55, 0x1, -R46 ;  /* 0x000000013737a824 */ /* 0x000fe200078e0a2e */
[----:B------:R-:W-:Y:S01]  /*46f0*/  ISETP.GT.U32.AND P2, PT, R46, R52, PT ;  /* 0x000000342e00720c */ /* 0x000fe20003f44070 */
[----:B------:R-:W-:Y:S02]  /*4700*/  IMAD.MOV R14, RZ, RZ, -R59 ;  /* 0x000000ffff0e7224 */ /* 0x000fe400078e0a3b */
[----:B------:R-:W-:Y:S02]  /*4710*/  IMAD.MOV R33, RZ, RZ, -R33 ;  /* 0x000000ffff217224 */ /* 0x000fe400078e0a21 */
[----:B------:R-:W-:Y:S02]  /*4720*/  IMAD R48, R37, R14, R48 ;  /* 0x0000000e25307224 */ /* 0x000fe400078e0230 */
[----:B------:R-:W-:-:S02]  /*4730*/  @!P1 IMAD.IADD R51, R51, 0x1, -R46 ;  /* 0x0000000133339824 */ /* 0x000fc400078e0a2e */
[----:B------:R-:W-:Y:S01]  /*4740*/  IMAD R49, R46, R33, R49 ;  /* 0x000000212e317224 */ /* 0x000fe200078e0231 */
[----:B------:R-:W-:Y:S01]  /*4750*/  ISETP.GT.U32.AND P1, PT, R37, R48, PT ;  /* 0x000000302500720c */ /* 0x000fe20003f24070 */
[--C-:B------:R-:W-:Y:S01]  /*4760*/  @!P0 IMAD.IADD R50, R50, 0x1, -R46.reuse ;  /* 0x0000000132328824 */ /* 0x100fe200078e0a2e */
[----:B------:R-:W-:Y:S01]  /*4770*/  ISETP.GE.AND P0, PT, R4, RZ, PT ;  /* 0x000000ff0400720c */ /* 0x000fe20003f06270 */
[----:B------:R-:W-:Y:S01]  /*4780*/  @!P2 IMAD.IADD R52, R52, 0x1, -R46 ;  /* 0x000000013434a824 */ /* 0x000fe200078e0a2e */
[----:B------:R-:W-:Y:S01]  /*4790*/  ISETP.GT.U32.AND P2, PT, R46, R49, PT ;  /* 0x000000312e00720c */ /* 0x000fe20003f44070 */
[----:B------:R-:W0:Y:S01]  /*47a0*/  S2R R4, SR_TID.X ;  /* 0x0000000000047919 */ /* 0x000e220000002100 */
[----:B------:R-:W-:Y:S02]  /*47b0*/  IABS R60, R8 ;  /* 0x00000008003c7213 */ /* 0x000fe40000000000 */
[----:B------:R-:W-:-:S03]  /*47c0*/  IABS R33, R9 ;  /* 0x0000000900217213 */ /* 0x000fc60000000000 */
[----:B------:R-:W-:Y:S01]  /*47d0*/  IMAD.MOV.U32 R59, RZ, RZ, R60 ;  /* 0x000000ffff3b7224 */ /* 0x000fe200078e003c */
[----:B------:R-:W-:Y:S01]  /*47e0*/  IABS R60, R7 ;  /* 0x00000007003c7213 */ /* 0x000fe20000000000 */
[----:B------:R-:W-:Y:S01]  /*47f0*/  @!P1 IMAD.IADD R48, R48, 0x1, -R37 ;  /* 0x0000000130309824 */ /* 0x000fe200078e0a25 */
[----:B------:R-:W-:Y:S01]  /*4800*/  ISETP.GT.U32.AND P1, PT, R46, R54, PT ;  /* 0x000000362e00720c */ /* 0x000fe20003f24070 */
[----:B------:R-:W-:-:S04]  /*4810*/  IMAD.HI.U32 R17, R32, R33, RZ ;  /* 0x0000002120117227 */ /* 0x000fc800078e00ff */
[----:B------:R-:W-:Y:S02]  /*4820*/  IMAD.MOV.U32 R14, RZ, RZ, R60 ;  /* 0x000000ffff0e7224 */ /* 0x000fe400078e003c */
[----:B------:R-:W-:Y:S02]  /*4830*/  IMAD.MOV R60, RZ, RZ, -R17 ;  /* 0x000000ffff3c7224 */ /* 0x000fe400078e0a11 */
[----:B------:R-:W-:Y:S01]  /*4840*/  @!P2 IMAD.IADD R49, R49, 0x1, -R46 ;  /* 0x000000013131a824 */ /* 0x000fe200078e0a2e */
[----:B------:R-:W-:Y:S01]  /*4850*/  ISETP.GE.AND P2, PT, R18, RZ, PT ;  /* 0x000000ff1200720c */ /* 0x000fe20003f46270 */
[----:B------:R-:W-:Y:S01]  /*4860*/  @!P6 IMAD.MOV R44, RZ, RZ, -R44 ;  /* 0x000000ffff2ce224 */ /* 0x000fe200078e0a2c */
[C---:B------:R-:W-:Y:S01]  /*4870*/  ISETP.GT.U32.AND P6, PT, R37.reuse, R48, PT ;  /* 0x000000302500720c */ /* 0x040fe20003fc4070 */
[----:B------:R-:W-:Y:S01]  /*4880*/  IMAD R33, R37, R60, R33 ;  /* 0x0000003c25217224 */ /* 0x000fe200078e0221 */
[----:B------:R-:W3:Y:S01]  /*4890*/  LDL.LU R18, [R1+0xca8] ;  /* 0x000ca80001127983 */ /* 0x000ee20000300800 */
[----:B------:R-:W-:-:S02]  /*48a0*/  @!P1 IMAD.IADD R54, R54, 0x1, -R46 ;  /* 0x0000000136369824 */ /* 0x000fc400078e0a2e */
[----:B------:R-:W-:Y:S01]  /*48b0*/  IMAD.MOV.U32 R60, RZ, RZ, R0 ;  /* 0x000000ffff3c7224 */ /* 0x000fe200078e0000 */
[----:B------:R-:W-:Y:S01]  /*48c0*/  ISETP.GT.U32.AND P1, PT, R37, R33, PT ;  /* 0x000000212500720c */ /* 0x000fe20003f24070 */
[----:B------:R-:W-:Y:S01]  /*48d0*/  @!P3 IMAD.MOV R47, RZ, RZ, -R47 ;  /* 0x000000ffff2fb224 */ /* 0x000fe200078e0a2f */
[C---:B------:R-:W-:Y:S01]  /*48e0*/  ISETP.GT.U32.AND P3, PT, R46.reuse, R53, PT ;  /* 0x000000352e00720c */ /* 0x040fe20003f64070 */
[----:B------:R-:W-:Y:S01]  /*48f0*/  @!P5 IMAD.MOV R45, RZ, RZ, -R45 ;  /* 0x000000ffff2dd224 */ /* 0x000fe200078e0a2d */
[C---:B------:R-:W-:Y:S01]  /*4900*/  ISETP.GT.U32.AND P5, PT, R46.reuse, R52, PT ;  /* 0x000000342e00720c */ /* 0x040fe20003fa4070 */
[----:B------:R-:W-:Y:S01]  /*4910*/  @!P4 IMAD.MOV R43, RZ, RZ, -R43 ;  /* 0x000000ffff2bc224 */ /* 0x000fe200078e0a2b */
[C---:B------:R-:W-:Y:S01]  /*4920*/  ISETP.GT.U32.AND P4, PT, R46.reuse, R51, PT ;  /* 0x000000332e00720c */ /* 0x040fe20003f84070 */
[----:B------:R-:W-:Y:S01]  /*4930*/  @!P2 IMAD.MOV R60, RZ, RZ, -R60 ;  /* 0x000000ffff3ca224 */ /* 0x000fe200078e0a3c */
[----:B------:R-:W-:Y:S01]  /*4940*/  ISETP.GT.U32.AND P2, PT, R46, R49, PT ;  /* 0x000000312e00720c */ /* 0x000fe20003f44070 */
[----:B------:R-:W-:Y:S01]  /*4950*/  @!P6 IMAD.IADD R48, R48, 0x1, -R37 ;  /* 0x000000013030e824 */ /* 0x000fe200078e0a25 */
[----:B------:R-:W-:-:S02]  /*4960*/  ISETP.GE.AND P6, PT, R6, RZ, PT ;  /* 0x000000ff0600720c */ /* 0x000fc40003fc6270 */
[----:B0-----:R-:W-:Y:S01]  /*4970*/  LOP3.LUT R6, R4, 0x3, RZ, 0xc0, !PT ;  /* 0x0000000304067812 */ /* 0x001fe200078ec0ff */
[----:B------:R-:W-:Y:S01]  /*4980*/  @!P1 IMAD.IADD R33, R33, 0x1, -R37 ;  /* 0x0000000121219824 */ /* 0x000fe200078e0a25 */
[----:B------:R-:W-:Y:S02]  /*4990*/  SHF.R.S32.HI R0, RZ, 0x2, R4 ;  /* 0x00000002ff007819 */ /* 0x000fe40000011404 */
[----:B------:R-:W-:Y:S01]  /*49a0*/  ISETP.GE.AND P1, PT, R5, RZ, PT ;  /* 0x000000ff0500720c */ /* 0x000fe20003f26270 */
[----:B------:R-:W-:Y:S01]  /*49b0*/  IMAD.SHL.U32 R5, R6, 0x20, RZ ;  /* 0x0000002006057824 */ /* 0x000fe200078e00ff */
[----:B------:R-:W-:Y:S01]  /*49c0*/  SGXT R0, R0, 0x1 ;  /* 0x000000010000781a */ /* 0x000fe20000000200 */
[--C-:B------:R-:W-:Y:S02]  /*49d0*/  @!P3 IMAD.IADD R53, R53, 0x1, -R46.reuse ;  /* 0x000000013535b824 */ /* 0x100fe400078e0a2e */
[----:B------:R-:W-:Y:S01]  /*49e0*/  @!P5 IMAD.IADD R52, R52, 0x1, -R46 ;  /* 0x000000013434d824 */ /* 0x000fe200078e0a2e */
[----:B------:R-:W-:Y:S01]  /*49f0*/  LOP3.LUT R0, R5, 0x90, R0, 0xf8, !PT ;  /* 0x0000009005007812 */ /* 0x000fe200078ef800 */
[----:B------:R-:W-:-:S02]  /*4a00*/  @!P4 IMAD.IADD R51, R51, 0x1, -R46 ;  /* 0x000000013333c824 */ /* 0x000fc400078e0a2e */
[----:B------:R-:W-:Y:S02]  /*4a10*/  @!P2 IMAD.IADD R49, R49, 0x1, -R46 ;  /* 0x000000013131a824 */ /* 0x000fe400078e0a2e */
[----:B------:R-:W-:Y:S02]  /*4a20*/  IMAD.SHL.U32 R46, R4, 0x2, RZ ;  /* 0x00000002042e7824 */ /* 0x000fe400078e00ff */
[----:B------:R-:W-:-:S03]  /*4a30*/  IMAD.HI.U32 R16, R32, R59, RZ ;  /* 0x0000003b20107227 */ /* 0x000fc600078e00ff */
[----:B------:R-:W-:Y:S02]  /*4a40*/  LOP3.LUT R46, R0, 0x10, R46, 0x78, !PT ;  /* 0x00000010002e7812 */ /* 0x000fe400078e782e */
[----:B------:R-:W0:Y:S01]  /*4a50*/  S2R R0, SR_TID.X ;  /* 0x0000000000007919 */ /* 0x000e220000002100 */
[----:B------:R-:W-:Y:S02]  /*4a60*/  IMAD.MOV R17, RZ, RZ, -R16 ;  /* 0x000000ffff117224 */ /* 0x000fe400078e0a10 */
[----:B------:R-:W-:-:S04]  /*4a70*/  IMAD.HI.U32 R16, R32, R14, RZ ;  /* 0x0000000e20107227 */ /* 0x000fc800078e00ff */
[----:B------:R-:W-:Y:S02]  /*4a80*/  IMAD R32, R37, R17, R59 ;  /* 0x0000001125207224 */ /* 0x000fe400078e023b */
[----:B------:R-:W-:Y:S01]  /*4a90*/  IMAD.MOV R59, RZ, RZ, -R16 ;  /* 0x000000ffff3b7224 */ /* 0x000fe200078e0a10 */
[----:B------:R-:W-:Y:S01]  /*4aa0*/  ISETP.GE.AND P3, PT, R15, RZ, PT ;  /* 0x000000ff0f00720c */ /* 0x000fe20003f66270 */
[----:B------:R-:W-:Y:S01]  /*4ab0*/  IMAD.SHL.U32 R6, R6, 0x200, RZ ;  /* 0x0000020006067824 */ /* 0x000fe200078e00ff */
[C---:B------:R-:W-:Y:S01]  /*4ac0*/  ISETP.GT.U32.AND P5, PT, R37.reuse, R32, PT ;  /* 0x000000202500720c */ /* 0x040fe20003fa4070 */
[C---:B------:R-:W-:Y:S01]  /*4ad0*/  IMAD R59, R37.reuse, R59, R14 ;  /* 0x0000003b253b7224 */ /* 0x040fe200078e020e */
[----:B------:R-:W4:Y:S04]  /*4ae0*/  LDL.LU R17, [R1+0xca4] ;  /* 0x000ca40001117983 */ /* 0x000f280000300800 */
[----:B------:R-:W-:Y:S01]  /*4af0*/  ISETP.GT.U32.AND P2, PT, R37, R59, PT ;  /* 0x0000003b2500720c */ /* 0x000fe20003f44070 */
[----:B------:R-:W-:Y:S01]  /*4b00*/  IMAD.SHL.U32 R4, R4, 0x10, RZ ;  /* 0x0000001004047824 */ /* 0x000fe200078e00ff */
[----:B------:R-:W5:Y:S01]  /*4b10*/  LDL.LU R16, [R1+0xca0] ;  /* 0x000ca00001107983 */ /* 0x000f620000300800 */
[----:B------:R-:W-:-:S02]  /*4b20*/  ISETP.GE.AND P4, PT, R13, RZ, PT ;  /* 0x000000ff0d00720c */ /* 0x000fc40003f86270 */
[----:B------:R-:W-:Y:S01]  /*4b30*/  @!P3 IMAD.MOV R57, RZ, RZ, -R57 ;  /* 0x000000ffff39b224 */ /* 0x000fe200078e0a39 */
[----:B------:R-:W2:Y:S01]  /*4b40*/  LDL.LU R15, [R1+0xc9c] ;  /* 0x000c9c00010f7983 */ /* 0x000ea20000300800 */
[--C-:B------:R-:W-:Y:S01]  /*4b50*/  @!P5 IMAD.IADD R32, R32, 0x1, -R37.reuse ;  /* 0x000000012020d824 */ /* 0x100fe200078e0a25 */
[----:B------:R-:W-:Y:S02]  /*4b60*/  ISETP.GT.U32.AND P5, PT, R37, R33, PT ;  /* 0x000000212500720c */ /* 0x000fe40003fa4070 */
[----:B------:R-:W2:Y:S01]  /*4b70*/  LDL.LU R14, [R1+0xc98] ;  /* 0x000c9800010e7983 */ /* 0x000ea20000300800 */
[----:B0-----:R-:W-:Y:S02]  /*4b80*/  SHF.R.U32.HI R0, RZ, 0x2, R0 ;  /* 0x00000002ff007819 */ /* 0x001fe40000011600 */
[----:B------:R-:W-:Y:S01]  /*4b90*/  @!P2 IMAD.IADD R59, R59, 0x1, -R37 ;  /* 0x000000013b3ba824 */ /* 0x000fe200078e0a25 */
[----:B------:R-:W2:Y:S01]  /*4ba0*/  LDL.LU R13, [R1+0xc94] ;  /* 0x000c9400010d7983 */ /* 0x000ea20000300800 */
[----:B------:R-:W-:-:S02]  /*4bb0*/  SGXT.U32 R0, R0, 0x3 ;  /* 0x000000030000781a */ /* 0x000fc40000000000 */
[----:B------:R-:W-:-:S04]  /*4bc0*/  ISETP.GT.U32.AND P2, PT, R37, R32, PT ;  /* 0x000000202500720c */ /* 0x000fc80003f44070 */
[--C-:B------:R-:W-:Y:S01]  /*4bd0*/  @!P5 IMAD.IADD R33, R33, 0x1, -R37.reuse ;  /* 0x000000012121d824 */ /* 0x100fe200078e0a25 */
[----:B------:R-:W-:Y:S02]  /*4be0*/  LOP3.LUT R0, R5, R6, R0, 0xfe, !PT ;  /* 0x0000000605007212 */ /* 0x000fe400078efe00 */
[----:B------:R-:W-:Y:S02]  /*4bf0*/  ISETP.GE.AND P3, PT, R12, RZ, PT ;  /* 0x000000ff0c00720c */ /* 0x000fe40003f66270 */
[----:B------:R-:W2:Y:S01]  /*4c00*/  LDL.LU R12, [R1+0xc90] ;  /* 0x000c9000010c7983 */ /* 0x000ea20000300800 */
[----:B------:R-:W-:Y:S02]  /*4c10*/  ISETP.GE.AND P5, PT, R3, RZ, PT ;  /* 0x000000ff0300720c */ /* 0x000fe40003fa6270 */
[----:B------:R-:W-:Y:S01]  /*4c20*/  LOP3.LUT R4, R4, 0x100, RZ, 0xc0, !PT ;  /* 0x0000010004047812 */ /* 0x000fe200078ec0ff */
[----:B------:R-:W2:Y:S04]  /*4c30*/  LDL.LU R3, [R1+0xc8c] ;  /* 0x000c8c0001037983 */ /* 0x000ea80000300800 */
[----:B------:R0:W-:Y:S04]  /*4c40*/  STL [R1+0xc48], R0 ;  /* 0x000c480001007387 */ /* 0x0001e80000100800 */
[----:B------:R-:W3:Y:S01]  /*4c50*/  LDL.LU R6, [R1+0x20] ;  /* 0x0000200001067983 */ /* 0x000ee20000300800 */
[----:B------:R-:W-:-:S03]  /*4c60*/  @!P2 IMAD.IADD R32, R32, 0x1, -R37 ;  /* 0x000000012020a824 */ /* 0x000fc600078e0a25 */
[----:B------:R-:W4:Y:S01]  /*4c70*/  LDL.LU R5, [R1+0x1c] ;  /* 0x00001c0001057983 */ /* 0x000f220000300800 */
[----:B0-----:R-:W-:Y:S02]  /*4c80*/  IADD3 R0, PT, PT, R46, UR4, R4 ;  /* 0x000000042e007c10 */ /* 0x001fe4000fffe004 */
[----:B------:R-:W-:-:S03]  /*4c90*/  ISETP.GE.AND P2, PT, R61, RZ, PT ;  /* 0x000000ff3d00720c */ /* 0x000fc60003f46270 */
[----:B------:R-:W-:Y:S04]  /*4ca0*/  STL [R1+0x54c], R0 ;  /* 0x00054c0001007387 */ /* 0x000fe80000100800 */
[----:B------:R-:W5:Y:S04]  /*4cb0*/  LDL.LU R4, [R1+0x18] ;  /* 0x0000180001047983 */ /* 0x000f680000300800 */
[----:B------:R-:W5:Y:S01]  /*4cc0*/  LDL.LU R61, [R1+0x14] ;  /* 0x00001400013d7983 */ /* 0x000f620000300800 */
[----:B------:R-:W-:Y:S01]  /*4cd0*/  @!P4 IMAD.MOV R58, RZ, RZ, -R58 ;  /* 0x000000ffff3ac224 */ /* 0x000fe200078e0a3a */
[----:B------:R-:W-:Y:S01]  /*4ce0*/  ISETP.GT.U32.AND P4, PT, R37, R59, PT ;  /* 0x0000003b2500720c */ /* 0x000fe20003f84070 */
[----:B------:R-:W-:Y:S01]  /*4cf0*/  @!P0 IMAD.MOV R55, RZ, RZ, -R55 ;  /* 0x000000ffff378224 */ /* 0x000fe200078e0a37 */
[----:B------:R-:W5:Y:S01]  /*4d00*/  LDL.LU R46, [R1] ;  /* 0x00000000012e7983 */ /* 0x000f620000300800 */
[----:B------:R-:W-:Y:S01]  /*4d10*/  ISETP.GE.AND P0, PT, R11, RZ, PT ;  /* 0x000000ff0b00720c */ /* 0x000fe20003f06270 */
[----:B------:R-:W-:Y:S01]  /*4d20*/  @!P1 IMAD.MOV R53, RZ, RZ, -R53 ;  /* 0x000000ffff359224 */ /* 0x000fe200078e0a35 */
[----:B------:R-:W-:Y:S01]  /*4d30*/  ISETP.GE.AND P1, PT, R10, RZ, PT ;  /* 0x000000ff0a00720c */ /* 0x000fe20003f26270 */
[----:B------:R-:W-:-:S07]  /*4d40*/  @!P3 IMAD.MOV R52, RZ, RZ, -R52 ;  /* 0x000000ffff34b224 */ /* 0x000fce00078e0a34 */
[----:B------:R-:W-:Y:S02]  /*4d50*/  @!P4 IMAD.IADD R59, R59, 0x1, -R37 ;  /* 0x000000013b3bc824 */ /* 0x000fe400078e0a25 */
[----:B------:R-:W5:Y:S01]  /*4d60*/  LDL.LU R37, [R1+0x4] ;  /* 0x0000040001257983 */ /* 0x000f620000300800 */
[----:B------:R-:W-:Y:S01]  /*4d70*/  ISETP.GE.AND P3, PT, R9, RZ, PT ;  /* 0x000000ff0900720c */ /* 0x000fe20003f66270 */
[----:B------:R-:W-:Y:S02]  /*4d80*/  @!P5 IMAD.MOV R51, RZ, RZ, -R51 ;  /* 0x000000ffff33d224 */ /* 0x000fe400078e0a33 */
[----:B------:R-:W5:Y:S01]  /*4d90*/  LDL.LU R11, [R1+0xc88] ;  /* 0x000c8800010b7983 */ /* 0x000f620000300800 */
[----:B------:R-:W-:Y:S01]  /*4da0*/  ISETP.GE.AND P5, PT, R8, RZ, PT ;  /* 0x000000ff0800720c */ /* 0x000fe20003fa6270 */
[----:B------:R-:W-:Y:S02]  /*4db0*/  @!P2 IMAD.MOV R50, RZ, RZ, -R50 ;  /* 0x000000ffff32a224 */ /* 0x000fe400078e0a32 */
[----:B------:R-:W5:Y:S01]  /*4dc0*/  LDL.LU R10, [R1+0xc84] ;  /* 0x000c8400010a7983 */ /* 0x000f620000300800 */
[----:B------:R-:W-:-:S03]  /*4dd0*/  ISETP.GE.AND P2, PT, R7, RZ, PT ;  /* 0x000000ff0700720c */ /* 0x000fc60003f46270 */
[----:B------:R-:W5:Y:S04]  /*4de0*/  LDL.LU R9, [R1+0xc80] ;  /* 0x000c800001097983 */ /* 0x000f680000300800 */
[----:B------:R-:W5:Y:S04]  /*4df0*/  LDL.LU R8, [R1+0xc7c] ;  /* 0x000c7c0001087983 */ /* 0x000f680000300800 */
[----:B------:R-:W5:Y:S01]  /*4e00*/  LDL.LU R7, [R1+0xc78] ;  /* 0x000c780001077983 */ /* 0x000f620000300800 */
[----:B--2---:R-:W-:Y:S02]  /*4e10*/  ISETP.NE.AND P4, PT, R3, RZ, PT ;  /* 0x000000ff0300720c */ /* 0x004fe40003f85270 */
[----:B------:R-:W-:-:S04]  /*4e20*/  LOP3.LUT R3, RZ, R3, RZ, 0x33, !PT ;  /* 0x00000003ff037212 */ /* 0x000fc800078e33ff */
[C---:B---3--:R-:W-:Y:S02]  /*4e30*/  SEL R6, R3.reuse, R6, !P4 ;  /* 0x0000000603067207 */ /* 0x048fe40006000000 */
[----:B----4-:R-:W-:-:S03]  /*4e40*/  SEL R5, R3, R5, !P4 ;  /* 0x0000000503057207 */ /* 0x010fc60006000000 */
[----:B------:R0:W-:Y:S01]  /*4e50*/  STL [R1+0x70], R6 ;  /* 0x0000700601007387 */ /* 0x0001e20000100800 */
[----:B-----5:R-:W-:-:S03]  /*4e60*/  SEL R4, R3, R4, !P4 ;  /* 0x0000000403047207 */ /* 0x020fc60006000000 */
[----:B0-----:R-:W2:Y:S01]  /*4e70*/  LDL.LU R6, [R1+0xc74] ;  /* 0x000c740001067983 */ /* 0x001ea20000300800 */
[----:B------:R-:W-:-:S03]  /*4e80*/  SEL R61, R3, R61, !P4 ;  /* 0x0000003d033d7207 */ /* 0x000fc60006000000 */
[----:B------:R0:W-:Y:S04]  /*4e90*/  STL [R1+0x6c], R5 ;  /* 0x00006c0501007387 */ /* 0x0001e80000100800 */
[----:B0-----:R-:W3:Y:S04]  /*4ea0*/  LDL.LU R5, [R1+0xc70] ;  /* 0x000c700001057983 */ /* 0x001ee80000300800 */
[----:B------:R0:W-:Y:S04]  /*4eb0*/  STL [R1+0x68], R4 ;  /* 0x0000680401007387 */ /* 0x0001e80000100800 */
[----:B0-----:R-:W4:Y:S04]  /*4ec0*/  LDL.LU R4, [R1+0xc6c] ;  /* 0x000c6c0001047983 */ /* 0x001f280000300800 */
[----:B------:R0:W-:Y:S04]  /*4ed0*/  STL [R1+0x64], R61 ;  /* 0x0000643d01007387 */ /* 0x0001e80000100800 */
[----:B0-----:R-:W5:Y:S01]  /*4ee0*/  LDL.LU R61, [R1+0xc68] ;  /* 0x000c6800013d7983 */ /* 0x001f620000300800 */
[----:B------:R-:W-:-:S05]  /*4ef0*/  SEL R37, R3, R37, !P4 ;  /* 0x0000002503257207 */ /* 0x000fca0006000000 */
[----:B------:R0:W-:Y:S02]  /*4f00*/  STL [R1+0x60], R37 ;  /* 0x0000602501007387 */ /* 0x0001e40000100800 */
[----:B0-----:R-:W-:-:S05]  /*4f10*/  SEL R37, R3, R46, !P4 ;  /* 0x0000002e03257207 */ /* 0x001fca0006000000 */
[----:B------:R4:W-:Y:S01]  /*4f20*/  STL [R1+0x5c], R37 ;  /* 0x00005c2501007387 */ /* 0x0009e20000100800 */
[C---:B------:R-:W-:Y:S02]  /*4f30*/  SEL R13, R3.reuse, R13, !P4 ;  /* 0x0000000d030d7207 */ /* 0x040fe40006000000 */
[C---:B------:R-:W-:Y:S02]  /*4f40*/  SEL R25, R3.reuse, R25, !P4 ;  /* 0x0000001903197207 */ /* 0x040fe40006000000 */
[C---:B--2---:R-:W-:Y:S02]  /*4f50*/  SEL R6, R3.reuse, R6, !P4 ;  /* 0x0000000603067207 */ /* 0x044fe40006000000 */
[C---:B----4-:R-:W-:Y:S02]  /*4f60*/  SEL R37, R3.reuse, R4, !P4 ;  /* 0x0000000403257207 */ /* 0x050fe40006000000 */
[C---:B---3--:R-:W-:Y:S02]  /*4f70*/  SEL R4, R3.reuse, R5, !P4 ;  /* 0x0000000503047207 */ /* 0x048fe40006000000 */
[----:B-----5:R-:W-:-:S05]  /*4f80*/  SEL R46, R3, R61, !P4 ;  /* 0x0000003d032e7207 */ /* 0x020fca0006000000 */
[----:B------:R-:W-:Y:S04]  /*4f90*/  STL [R1+0x58], R46 ;  /* 0x0000582e01007387 */ /* 0x000fe80000100800 */
[----:B------:R-:W-:Y:S04]  /*4fa0*/  STL [R1+0x54], R37 ;  /* 0x0000542501007387 */ /* 0x000fe80000100800 */
[----:B------:R0:W-:Y:S01]  /*4fb0*/  STL [R1+0x50], R4 ;  /* 0x0000500401007387 */ /* 0x0001e20000100800 */
[----:B------:R-:W-:-:S03]  /*4fc0*/  SEL R5, R3, R7, !P4 ;  /* 0x0000000703057207 */ /* 0x000fc60006000000 */
[----:B------:R2:W-:Y:S01]  /*4fd0*/  STL [R1+0x4c], R6 ;  /* 0x00004c0601007387 */ /* 0x0005e20000100800 */
[C---:B------:R-:W-:Y:S02]  /*4fe0*/  SEL R7, R3.reuse, R11, !P4 ;  /* 0x0000000b03077207 */ /* 0x040fe40006000000 */
[C---:B0-----:R-:W-:Y:S02]  /*4ff0*/  SEL R4, R3.reuse, R8, !P4 ;  /* 0x0000000803047207 */ /* 0x041fe40006000000 */
[C---:B------:R-:W-:Y:S02]  /*5000*/  SEL R8, R3.reuse, R9, !P4 ;  /* 0x0000000903087207 */ /* 0x040fe40006000000 */
[----:B--2---:R-:W-:-:S03]  /*5010*/  SEL R6, R3, R10, !P4 ;  /* 0x0000000a03067207 */ /* 0x004fc60006000000 */
[----:B------:R0:W-:Y:S04]  /*5020*/  STL [R1+0x48], R8 ;  /* 0x0000480801007387 */ /* 0x0001e80000100800 */
[----:B------:R2:W-:Y:S01]  /*5030*/  STL [R1+0x44], R6 ;  /* 0x0000440601007387 */ /* 0x0005e20000100800 */
[----:B0-----:R-:W-:-:S03]  /*5040*/  SEL R8, R3, R12, !P4 ;  /* 0x0000000c03087207 */ /* 0x001fc60006000000 */
[----:B--2---:R-:W2:Y:S01]  /*5050*/  LDL.LU R6, [R1+0x28] ;  /* 0x0000280001067983 */ /* 0x004ea20000300800 */
[----:B------:R-:W-:-:S03]  /*5060*/  SEL R12, R3, R14, !P4 ;  /* 0x0000000e030c7207 */ /* 0x000fc60006000000 */
[----:B------:R0:W-:Y:S01]  /*5070*/  STL [R1+0x40], R7 ;  /* 0x0000400701007387 */ /* 0x0001e20000100800 */
[----:B------:R-:W-:-:S03]  /*5080*/  SEL R11, R3, R15, !P4 ;  /* 0x0000000f030b7207 */ /* 0x000fc60006000000 */
[----:B0-----:R-:W3:Y:S04]  /*5090*/  LDL.LU R7, [R1+0x2c] ;  /* 0x00002c0001077983 */ /* 0x001ee80000300800 */
[----:B------:R0:W-:Y:S04]  /*50a0*/  STL [R1+0x3c], R8 ;  /* 0x00003c0801007387 */ /* 0x0001e80000100800 */
[----:B0-----:R-:W4:Y:S04]  /*50b0*/  LDL.LU R8, [R1+0x30] ;  /* 0x0000300001087983 */ /* 0x001f280000300800 */
[----:B------:R-:W5:Y:S04]  /*50c0*/  LDL.LU R9, [R1+0x38] ;  /* 0x0000380001097983 */ /* 0x000f680000300800 */
[----:B------:R-:W5:Y:S04]  /*50d0*/  LDL.LU R10, [R1+0x34] ;  /* 0x00003400010a7983 */ /* 0x000f680000300800 */
[----:B------:R0:W-:Y:S04]  /*50e0*/  STL [R1+0x20], R13 ;  /* 0x0000200d01007387 */ /* 0x0001e80000100800 */
[----:B------:R1:W-:Y:S04]  /*50f0*/  STL [R1+0x1c], R12 ;  /* 0x00001c0c01007387 */ /* 0x0003e80000100800 */
[----:B------:R1:W-:Y:S01]  /*5100*/  STL [R1+0x18], R11 ;  /* 0x0000180b01007387 */ /* 0x0003e20000100800 */
[----:B0-----:R-:W-:-:S02]  /*5110*/  SEL R13, R3, R16, !P4 ;  /* 0x00000010030d7207 */ /* 0x001fc40006000000 */
[----:B-1----:R-:W-:-:S03]  /*5120*/  SEL R12, R3, R17, !P4 ;  /* 0x00000011030c7207 */ /* 0x002fc60006000000 */
[----:B------:R0:W-:Y:S01]  /*5130*/  STL [R1+0x14], R13 ;  /* 0x0000140d01007387 */ /* 0x0001e20000100800 */
[----:B------:R-:W-:-:S03]  /*5140*/  SEL R11, R3, R18, !P4 ;  /* 0x00000012030b7207 */ /* 0x000fc60006000000 */
[----:B------:R1:W-:Y:S01]  /*5150*/  STL [R1+0x10], R12 ;  /* 0x0000100c01007387 */ /* 0x0003e20000100800 */
[----:B------:R-:W-:-:S03]  /*5160*/  SEL R61, R3, R22, !P4 ;  /* 0x00000016033d7207 */ /* 0x000fc60006000000 */
[----:B------:R1:W-:Y:S01]  /*5170*/  STL [R1+0xc], R11 ;  /* 0x00000c0b01007387 */ /* 0x0003e20000100800 */
[C---:B0-----:R-:W-:Y:S02]  /*5180*/  SEL R13, R3.reuse, R19, !P4 ;  /* 0x00000013030d7207 */ /* 0x041fe40006000000 */
[----:B-1----:R-:W-:-:S03]  /*5190*/  SEL R12, R3, R20, !P4 ;  /* 0x00000014030c7207 */ /* 0x002fc60006000000 */
[----:B------:R-:W-:Y:S01]  /*51a0*/  STL [R1+0x8], R13 ;  /* 0x0000080d01007387 */ /* 0x000fe20000100800 */
[C---:B------:R-:W-:Y:S02]  /*51b0*/  SEL R46, R3.reuse, R23, !P4 ;  /* 0x00000017032e7207 */ /* 0x040fe40006000000 */
[C---:B------:R-:W-:Y:S01]  /*51c0*/  SEL R11, R3.reuse, R21, !P4 ;  /* 0x00000015030b7207 */ /* 0x040fe20006000000 */
[----:B------:R0:W-:Y:S01]  /*51d0*/  STL [R1+0x4], R12 ;  /* 0x0000040c01007387 */ /* 0x0001e20000100800 */
[----:B------:R-:W-:-:S03]  /*51e0*/  SEL R37, R3, R24, !P4 ;  /* 0x0000001803257207 */ /* 0x000fc60006000000 */
[----:B------:R-:W-:Y:S04]  /*51f0*/  STL [R1+0xc54], R61 ;  /* 0x000c543d01007387 */ /* 0x000fe80000100800 */
[----:B------:R1:W-:Y:S01]  /*5200*/  STL [R1], R11 ;  /* 0x0000000b01007387 */ /* 0x0003e20000100800 */
[----:B0-----:R-:W-:-:S03]  /*5210*/  SEL R12, R3, R2, !P4 ;  /* 0x00000002030c7207 */ /* 0x001fc60006000000 */
[----:B------:R-:W-:Y:S04]  /*5220*/  STL [R1+0xc58], R46 ;  /* 0x000c582e01007387 */ /* 0x000fe80000100800 */
[----:B------:R-:W-:Y:S04]  /*5230*/  STL [R1+0xc5c], R37 ;  /* 0x000c5c2501007387 */ /* 0x000fe80000100800 */
[----:B------:R-:W-:Y:S04]  /*5240*/  STL [R1+0xc60], R25 ;  /* 0x000c601901007387 */ /* 0x000fe80000100800 */
[----:B------:R-:W5:Y:S04]  /*5250*/  LDL.LU R2, [R1+0xc64] ;  /* 0x000c640001027983 */ /* 0x000f680000300800 */
        /* <DEDUP_REMOVED lines=9> */
[----:B-1----:R-:W5:Y:S04]  /*52f0*/  LDL.LU R11, [R1+0x4c] ;  /* 0x00004c00010b7983 */ /* 0x002f680000300800 */
[----:B------:R-:W5:Y:S01]  /*5300*/  LDL.LU R22, [R1+0x48] ;  /* 0x0000480001167983 */ /* 0x000f620000300800 */
[----:B------:R-:W0:Y:S01]  /*5310*/  S2R R0, SR_TID.X ;  /* 0x0000000000007919 */ /* 0x000e220000002100 */
[----:B------:R-:W-:-:S02]  /*5320*/  @!P0 IMAD.MOV R49, RZ, RZ, -R49 ;  /* 0x000000ffff318224 */ /* 0x000fc400078e0a31 */
[----:B------:R-:W-:Y:S02]  /*5330*/  @!P6 IMAD.MOV R54, RZ, RZ, -R54 ;  /* 0x000000ffff36e224 */ /* 0x000fe400078e0a36 */
[----:B------:R-:W-:Y:S02]  /*5340*/  @!P1 IMAD.MOV R48, RZ, RZ, -R48 ;  /* 0x000000ffff309224 */ /* 0x000fe400078e0a30 */
[----:B------:R-:W-:Y:S01]  /*5350*/  @!P3 IMAD.MOV R33, RZ, RZ, -R33 ;  /* 0x000000ffff21b224 */ /* 0x000fe200078e0a21 */
[C---:B------:R-:W-:Y:S01]  /*5360*/  SEL R26, R3.reuse, R26, !P4 ;  /* 0x0000001a031a7207 */ /* 0x040fe20006000000 */
[----:B------:R-:W5:Y:S01]  /*5370*/  LDL.LU R23, [R1+0x44] ;  /* 0x0000440001177983 */ /* 0x000f620000300800 */
[C---:B------:R-:W-:Y:S02]  /*5380*/  SEL R27, R3.reuse, R27, !P4 ;  /* 0x0000001b031b7207 */ /* 0x040fe40006000000 */
[C---:B------:R-:W-:Y:S02]  /*5390*/  SEL R28, R3.reuse, R28, !P4 ;  /* 0x0000001c031c7207 */ /* 0x040fe40006000000 */
[----:B------:R-:W-:-:S02]  /*53a0*/  SEL R29, R3, R29, !P4 ;  /* 0x0000001d031d7207 */ /* 0x000fc40006000000 */
[C---:B------:R-:W-:Y:S02]  /*53b0*/  SEL R30, R3.reuse, R30, !P4 ;  /* 0x0000001e031e7207 */ /* 0x040fe40006000000 */
[C---:B------:R-:W-:Y:S02]  /*53c0*/  SEL R31, R3.reuse, R31, !P4 ;  /* 0x0000001f031f7207 */ /* 0x040fe40006000000 */
[C---:B------:R-:W-:Y:S02]  /*53d0*/  SEL R34, R3.reuse, R34, !P4 ;  /* 0x0000002203227207 */ /* 0x040fe40006000000 */
[----:B------:R-:W-:Y:S02]  /*53e0*/  SEL R35, R3, R35, !P4 ;  /* 0x0000002303237207 */ /* 0x000fe40006000000 */
[----:B0-----:R-:W-:-:S05]  /*53f0*/  LOP3.LUT R0, R0, 0x1f, RZ, 0xc0, !PT ;  /* 0x0000001f00007812 */ /* 0x001fca00078ec0ff */
[----:B------:R-:W-:Y:S01]  /*5400*/  IMAD R0, R0, UR6, RZ ;  /* 0x0000000600007c24 */ /* 0x000fe2000f8e02ff */
[C---:B------:R-:W-:Y:S02]  /*5410*/  SEL R36, R3.reuse, R36, !P4 ;  /* 0x0000002403247207 */ /* 0x040fe40006000000 */
[C---:B------:R-:W-:Y:S02]  /*5420*/  SEL R38, R3.reuse, R38, !P4 ;  /* 0x0000002603267207 */ /* 0x040fe40006000000 */
[C---:B------:R-:W-:Y:S02]  /*5430*/  SEL R39, R3.reuse, R39, !P4 ;  /* 0x0000002703277207 */ /* 0x040fe40006000000 */
[C---:B------:R-:W-:Y:S02]  /*5440*/  SEL R40, R3.reuse, R40, !P4 ;  /* 0x0000002803287207 */ /* 0x040fe40006000000 */
[C---:B------:R-:W-:Y:S02]  /*5450*/  SEL R41, R3.reuse, R41, !P4 ;  /* 0x0000002903297207 */ /* 0x040fe40006000000 */
[----:B------:R-:W-:-:S02]  /*5460*/  SEL R56, R3, R56, !P4 ;  /* 0x0000003803387207 */ /* 0x000fc40006000000 */
        /* <DEDUP_REMOVED lines=14> */
[C---:B------:R-:W-:Y:S01]  /*5550*/  SEL R49, R3.reuse, R49, !P4 ;  /* 0x0000003103317207 */ /* 0x040fe20006000000 */
[----:B------:R-:W-:Y:S02]  /*5560*/  @!P5 IMAD.MOV R32, RZ, RZ, -R32 ;  /* 0x000000ffff20d224 */ /* 0x000fe400078e0a20 */
[----:B------:R-:W-:Y:S01]  /*5570*/  @!P2 IMAD.MOV R59, RZ, RZ, -R59 ;  /* 0x000000ffff3ba224 */ /* 0x000fe200078e0a3b */
[C---:B--2---:R-:W-:Y:S02]  /*5580*/  SEL R6, R3.reuse, R6, !P4 ;  /* 0x0000000603067207 */ /* 0x044fe40006000000 */
[----:B---3--:R-:W-:-:S02]  /*5590*/  SEL R7, R3, R7, !P4 ;  /* 0x0000000703077207 */ /* 0x008fc40006000000 */
[C---:B----4-:R-:W-:Y:S02]  /*55a0*/  SEL R8, R3.reuse, R8, !P4 ;  /* 0x0000000803087207 */ /* 0x050fe40006000000 */
[C---:B-----5:R-:W-:Y:S02]  /*55b0*/  SEL R9, R3.reuse, R9, !P4 ;  /* 0x0000000903097207 */ /* 0x060fe40006000000 */
[----:B------:R-:W-:Y:S02]  /*55c0*/  SEL R10, R3, R10, !P4 ;  /* 0x0000000a030a7207 */ /* 0x000fe40006000000 */
[----:B------:R-:W-:Y:S02]  /*55d0*/  IADD3 R3, P4, PT, R0, UR10, RZ ;  /* 0x0000000a00037c10 */ /* 0x000fe4000ff9e0ff */
[----:B------:R-:W-:Y:S01]  /*55e0*/  ISETP.NE.AND P0, PT, R2, RZ, PT ;  /* 0x000000ff0200720c */ /* 0x000fe20003f05270 */
[----:B------:R-:W-:Y:S01]  /*55f0*/  IMAD R22, R22, UR7, RZ ;  /* 0x0000000716167c24 */ /* 0x000fe2000f8e02ff */
[----:B------:R-:W-:Y:S01]  /*5600*/  LOP3.LUT R2, RZ, R2, RZ, 0x33, !PT ;  /* 0x00000002ff027212 */ /* 0x000fe200078e33ff */
[----:B------:R-:W-:Y:S01]  /*5610*/  IMAD R21, R21, UR7, RZ ;  /* 0x0000000715157c24 */ /* 0x000fe2000f8e02ff */
[----:B------:R-:W0:Y:S02]  /*5620*/  LDCU UR10, c[0x0][0x3a8] ;  /* 0x00007500ff0a77ac */ /* 0x000e240008000800 */
[----:B------:R-:W-:-:S02]  /*5630*/  SEL R24, R2, R48, !P0 ;  /* 0x0000003002187207 */ /* 0x000fc40004000000 */
[----:B------:R-:W-:-:S03]  /*5640*/  SEL R0, R2, R33, !P0 ;  /* 0x0000002102007207 */ /* 0x000fc60004000000 */
[----:B------:R1:W-:Y:S04]  /*5650*/  STL [R1+0x30], R24 ;  /* 0x0000301801007387 */ /* 0x0003e80000100800 */
[----:B-1----:R-:W2:Y:S04]  /*5660*/  LDL.LU R24, [R1+0x40] ;  /* 0x0000400001187983 */ /* 0x002ea80000300800 */
[----:B------:R1:W-:Y:S04]  /*5670*/  STL [R1+0x2c], R0 ;  /* 0x00002c0001007387 */ /* 0x0003e80000100800 */
[----:B------:R-:W3:Y:S04]  /*5680*/  LDL.LU R33, [R1+0x20] ;  /* 0x0000200001217983 */ /* 0x000ee80000300800 */
[----:B------:R-:W4:Y:S01]  /*5690*/  LDL.LU R48, [R1+0x1c] ;  /* 0x00001c0001307983 */ /* 0x000f220000300800 */
[----:B-1----:R-:W-:-:S03]  /*56a0*/  SEL R0, R2, R32, !P0 ;  /* 0x0000002002007207 */ /* 0x002fc60004000000 */
[----:B------:R-:W5:Y:S04]  /*56b0*/  LDL.LU R25, [R1+0x14] ;  /* 0x0000140001197983 */ /* 0x000f680000300800 */
[----:B------:R-:W2:Y:S04]  /*56c0*/  LDL.LU R37, [R1+0x10] ;  /* 0x0000100001257983 */ /* 0x000ea80000300800 */
[----:B------:R-:W3:Y:S04]  /*56d0*/  LDL.LU R46, [R1+0xc] ;  /* 0x00000c00012e7983 */ /* 0x000ee80000300800 */
[----:B------:R-:W4:Y:S04]  /*56e0*/  LDL.LU R61, [R1+0x8] ;  /* 0x00000800013d7983 */ /* 0x000f280000300800 */
[----:B------:R-:W4:Y:S04]  /*56f0*/  LDL.LU R32, [R1+0x3c] ;  /* 0x00003c0001207983 */ /* 0x000f280000300800 */
[----:B------:R1:W-:Y:S02]  /*5700*/  STL [R1+0x28], R0 ;  /* 0x0000280001007387 */ /* 0x0003e40000100800 */
[----:B-1----:R-:W-:-:S02]  /*5710*/  SEL R0, R2, R59, !P0 ;  /* 0x0000003b02007207 */ /* 0x002fc40004000000 */
[----:B------:R-:W1:Y:S02]  /*5720*/  S2R R59, SR_TID.X ;  /* 0x00000000003b7919 */ /* 0x000e640000002100 */
[----:B-1----:R-:W-:-:S05]  /*5730*/  LOP3.LUT R59, R59, 0x1f, RZ, 0xc0, !PT ;  /* 0x0000001f3b3b7812 */ /* 0x002fca00078ec0ff */
[----:B------:R-:W-:Y:S02]  /*5740*/  IMAD R2, R59, UR6, RZ ;  /* 0x000000063b027c24 */ /* 0x000fe4000f8e02ff */
[----:B------:R-:W4:Y:S04]  /*5750*/  LDL.LU R59, [R1+0x18] ;  /* 0x00001800013b7983 */ /* 0x000f280000300800 */
[----:B------:R1:W-:Y:S04]  /*5760*/  STL [R1+0xc4c], R0 ;  /* 0x000c4c0001007387 */ /* 0x0003e80000100800 */
[----:B-1----:R-:W4:Y:S04]  /*5770*/  LDL.LU R0, [R1] ;  /* 0x0000000001007983 */ /* 0x002f280000300800 */
[----:B------:R1:W-:Y:S04]  /*5780*/  STL [R1+0xc50], R22 ;  /* 0x000c501601007387 */ /* 0x0003e80000100800 */
[----:B-1----:R-:W4:Y:S01]  /*5790*/  LDL.LU R22, [R1+0x4] ;  /* 0x0000040001167983 */ /* 0x002f220000300800 */
[----:B------:R-:W-:-:S02]  /*57a0*/  IMAD R20, R20, UR7, RZ ;  /* 0x0000000714147c24 */ /* 0x000fc4000f8e02ff */
[----:B------:R-:W-:Y:S02]  /*57b0*/  IMAD R19, R19, UR7, RZ ;  /* 0x0000000713137c24 */ /* 0x000fe4000f8e02ff */
[----:B------:R-:W-:Y:S02]  /*57c0*/  IMAD R18, R18, UR7, RZ ;  /* 0x0000000712127c24 */ /* 0x000fe4000f8e02ff */
[----:B------:R-:W-:Y:S02]  /*57d0*/  IMAD R17, R17, UR7, RZ ;  /* 0x0000000711117c24 */ /* 0x000fe4000f8e02ff */
[----:B------:R-:W-:Y:S02]  /*57e0*/  IMAD R16, R16, UR7, RZ ;  /* 0x0000000710107c24 */ /* 0x000fe4000f8e02ff */
[----:B------:R-:W-:Y:S01]  /*57f0*/  IMAD R15, R15, UR7, RZ ;  /* 0x000000070f0f7c24 */ /* 0x000fe2000f8e02ff */
[----:B------:R-:W-:Y:S01]  /*5800*/  LEA.HI.X.SX32 R2, R2, UR11, 0x1, P4 ;  /* 0x0000000b02027c11 */ /* 0x000fe2000a0f0eff */
[----:B------:R-:W-:-:S02]  /*5810*/  IMAD R14, R14, UR7, RZ ;  /* 0x000000070e0e7c24 */ /* 0x000fc4000f8e02ff */
[----:B------:R-:W-:Y:S02]  /*5820*/  IMAD R13, R13, UR7, RZ ;  /* 0x000000070d0d7c24 */ /* 0x000fe4000f8e02ff */
[----:B------:R-:W-:Y:S02]  /*5830*/  IMAD R11, R11, UR7, RZ ;  /* 0x000000070b0b7c24 */ /* 0x000fe4000f8e02ff */
[----:B------:R-:W-:Y:S02]  /*5840*/  IMAD R5, R5, UR7, RZ ;  /* 0x0000000705057c24 */ /* 0x000fe4000f8e02ff */
[----:B------:R-:W-:Y:S02]  /*5850*/  IMAD R4, R4, UR7, RZ ;  /* 0x0000000704047c24 */ /* 0x000fe4000f8e02ff */
[----:B-----5:R-:W-:Y:S02]  /*5860*/  IMAD R25, R25, UR7, RZ ;  /* 0x0000000719197c24 */ /* 0x020fe4000f8e02ff */
[----:B--2---:R-:W-:-:S03]  /*5870*/  IMAD R37, R37, UR7, RZ ;  /* 0x0000000725257c24 */ /* 0x004fc6000f8e02ff */
[----:B------:R1:W-:Y:S01]  /*5880*/  STL [R1+0x14], R25 ;  /* 0x0000141901007387 */ /* 0x0003e20000100800 */
[----:B---3--:R-:W-:Y:S02]  /*5890*/  IMAD R46, R46, UR7, RZ ;  /* 0x000000072e2e7c24 */ /* 0x008fe4000f8e02ff */
[----:B----4-:R-:W-:Y:S01]  /*58a0*/  IMAD R61, R61, UR7, RZ ;  /* 0x000000073d3d7c24 */ /* 0x010fe2000f8e02ff */
[----:B-1----:R-:W2:Y:S04]  /*58b0*/  LDL.LU R25, [R1+0xc60] ;  /* 0x000c600001197983 */ /* 0x002ea80000300800 */
[----:B------:R1:W-:Y:S04]  /*58c0*/  STL [R1+0x10], R37 ;  /* 0x0000102501007387 */ /* 0x0003e80000100800 */
[----:B-1----:R-:W3:Y:S04]  /*58d0*/  LDL.LU R37, [R1+0xc5c] ;  /* 0x000c5c0001257983 */ /* 0x002ee80000300800 */
[----:B------:R1:W-:Y:S04]  /*58e0*/  STL [R1+0xc], R46 ;  /* 0x00000c2e01007387 */ /* 0x0003e80000100800 */
[----:B-1----:R-:W4:Y:S04]  /*58f0*/  LDL.LU R46, [R1+0xc58] ;  /* 0x000c5800012e7983 */ /* 0x002f280000300800 */
[----:B------:R1:W-:Y:S04]  /*5900*/  STL [R1+0x8], R61 ;  /* 0x0000083d01007387 */ /* 0x0003e80000100800 */
[----:B-1----:R-:W5:Y:S01]  /*5910*/  LDL.LU R61, [R1+0xc54] ;  /* 0x000c5400013d7983 */ /* 0x002f620000300800 */
[----:B------:R-:W-:-:S05]  /*5920*/  IMAD R22, R22, UR7, RZ ;  /* 0x0000000716167c24 */ /* 0x000fca000f8e02ff */
[----:B------:R1:W-:Y:S02]  /*5930*/  STL [R1+0x4], R22 ;  /* 0x0000041601007387 */ /* 0x0003e40000100800 */
[----:B-1----:R-:W-:-:S05]  /*5940*/  IADD3 R22, P6, PT, R21, R3, RZ ;  /* 0x0000000315167210 */ /* 0x002fca0007fde0ff */
        /* <DEDUP_REMOVED lines=13> */
[----:B-1----:R-:W-:Y:S02]  /*5a20*/  LEA.HI.X.SX32 R22, R21, R2, 0x1, P6 ;  /* 0x0000000215167211 */ /* 0x002fe400030f0eff */
[----:B------:R-:W-:-:S03]  /*5a30*/  IADD3 R21, P6, PT, R14, R3, RZ ;  /* 0x000000030e157210 */ /* 0x000fc60007fde0ff */
[----:B------:R1:W-:Y:S02]  /*5a40*/  STL [R1+0x564], R22 ;  /* 0x0005641601007387 */ /* 0x0003e40000100800 */
[----:B-1----:R-:W-:Y:S02]  /*5a50*/  LEA.HI.X.SX32 R22, R20, R2, 0x1, P5 ;  /* 0x0000000214167211 */ /* 0x002fe400028f0eff */
[----:B------:R-:W2:Y:S04]  /*5a60*/  LDL.LU R20, [R1+0x8] ;  /* 0x0000080001147983 */ /* 0x000ea80000300800 */
[----:B------:R1:W-:Y:S04]  /*5a70*/  STL [R1+0x5a0], R21 ;  /* 0x0005a01501007387 */ /* 0x0003e80000100800 */
[----:B-1----:R-:W2:Y:S04]  /*5a80*/  LDL.LU R21, [R1+0x4] ;  /* 0x0000040001157983 */ /* 0x002ea80000300800 */
[----:B------:R1:W-:Y:S02]  /*5a90*/  STL [R1+0x56c], R22 ;  /* 0x00056c1601007387 */ /* 0x0003e40000100800 */
[----:B-1----:R-:W-:-:S05]  /*5aa0*/  IADD3 R22, P5, PT, R13, R3, RZ ;  /* 0x000000030d167210 */ /* 0x002fca0007fbe0ff */
[----:B------:R1:W-:Y:S02]  /*5ab0*/  STL [R1+0x5a8], R22 ;  /* 0x0005a81601007387 */ /* 0x0003e40000100800 */
[----:B-1----:R-:W-:Y:S02]  /*5ac0*/  LEA.HI.X.SX32 R22, R19, R2, 0x1, P3 ;  /* 0x0000000213167211 */ /* 0x002fe400018f0eff */
[----:B------:R-:W2:Y:S04]  /*5ad0*/  LDL.LU R19, [R1+0xc] ;  /* 0x00000c0001137983 */ /* 0x000ea80000300800 */
        /* <DEDUP_REMOVED lines=12> */
[----:B------:R1:W-:Y:S04]  /*5ba0*/  STL [R1+0x5c0], R22 ;  /* 0x0005c01601007387 */ /* 0x0003e80000100800 */
[----:B-1----:R-:W2:Y:S01]  /*5bb0*/  LDL.LU R22, [R1+0xc50] ;  /* 0x000c500001167983 */ /* 0x002ea20000300800 */
[----:B------:R-:W-:Y:S01]  /*5bc0*/  LEA.HI.X.SX32 R16, R16, R2, 0x1, P0 ;  /* 0x0000000210107211 */ /* 0x000fe200000f0eff */
[----:B------:R-:W-:-:S04]  /*5bd0*/  IMAD R23, R23, UR7, RZ ;  /* 0x0000000717177c24 */ /* 0x000fc8000f8e02ff */
[----:B------:R1:W-:Y:S01]  /*5be0*/  STL [R1+0x58c], R16 ;  /* 0x00058c1001007387 */ /* 0x0003e20000100800 */
[----:B------:R-:W-:Y:S02]  /*5bf0*/  IMAD R24, R24, UR7, RZ ;  /* 0x0000000718187c24 */ /* 0x000fe4000f8e02ff */
[----:B------:R-:W-:Y:S01]  /*5c00*/  IMAD R32, R32, UR7, RZ ;  /* 0x0000000720207c24 */ /* 0x000fe2000f8e02ff */
[----:B------:R-:W-:Y:S01]  /*5c10*/  LEA.HI.X.SX32 R11, R11, R2, 0x1, P3 ;  /* 0x000000020b0b7211 */ /* 0x000fe200018f0eff */
[----:B------:R-:W-:Y:S02]  /*5c20*/  IMAD R33, R33, UR7, RZ ;  /* 0x0000000721217c24 */ /* 0x000fe4000f8e02ff */
[----:B------:R-:W-:Y:S02]  /*5c30*/  IMAD R48, R48, UR7, RZ ;  /* 0x0000000730307c24 */ /* 0x000fe4000f8e02ff */
[----:B------:R-:W-:Y:S02]  /*5c40*/  IMAD R59, R59, UR7, RZ ;  /* 0x000000073b3b7c24 */ /* 0x000fe4000f8e02ff */
[----:B------:R-:W-:-:S02]  /*5c50*/  IMAD R0, R0, UR7, RZ ;  /* 0x0000000700007c24 */ /* 0x000fc4000f8e02ff */
[----:B-----5:R-:W-:Y:S02]  /*5c60*/  IMAD R61, R61, UR7, RZ ;  /* 0x000000073d3d7c24 */ /* 0x020fe4000f8e02ff */
[----:B----4-:R-:W-:Y:S02]  /*5c70*/  IMAD R46, R46, UR7, RZ ;  /* 0x000000072e2e7c24 */ /* 0x010fe4000f8e02ff */
[----:B---3--:R-:W-:Y:S02]  /*5c80*/  IMAD R37, R37, UR7, RZ ;  /* 0x0000000725257c24 */ /* 0x008fe4000f8e02ff */
[----:B--2---:R-:W-:Y:S02]  /*5c90*/  IMAD R25, R25, UR7, RZ ;  /* 0x0000000719197c24 */ /* 0x004fe4000f8e02ff */
[----:B------:R-:W-:Y:S02]  /*5ca0*/  IMAD R26, R26, UR7, RZ ;  /* 0x000000071a1a7c24 */ /* 0x000fe4000f8e02ff */
[----:B------:R-:W-:-:S02]  /*5cb0*/  IMAD R27, R27, UR7, RZ ;  /* 0x000000071b1b7c24 */ /* 0x000fc4000f8e02ff */
[----:B------:R-:W-:Y:S02]  /*5cc0*/  IMAD R28, R28, UR7, RZ ;  /* 0x000000071c1c7c24 */ /* 0x000fe4000f8e02ff */
[----:B------:R-:W-:Y:S02]  /*5cd0*/  IMAD R29, R29, UR7, RZ ;  /* 0x000000071d1d7c24 */ /* 0x000fe4000f8e02ff */
[----:B------:R-:W-:Y:S02]  /*5ce0*/  IMAD R30, R30, UR7, RZ ;  /* 0x000000071e1e7c24 */ /* 0x000fe4000f8e02ff */
[----:B------:R-:W-:Y:S02]  /*5cf0*/  IMAD R31, R31, UR7, RZ ;  /* 0x000000071f1f7c24 */ /* 0x000fe4000f8e02ff */
        /* <DEDUP_REMOVED lines=17> */
[----:B------:R-:W-:Y:S01]  /*5e10*/  IMAD R43, R43, UR7, RZ ;  /* 0x000000072b2b7c24 */ /* 0x000fe2000f8e02ff */
[----:B-1----:R-:W-:-:S05]  /*5e20*/  IADD3 R16, P0, PT, R22, R3, RZ ;  /* 0x0000000316107210 */ /* 0x002fca0007f1e0ff */
[----:B------:R1:W-:Y:S02]  /*5e30*/  STL [R1+0x5c8], R16 ;  /* 0x0005c81001007387 */ /* 0x0003e40000100800 */
[----:B-1----:R-:W-:Y:S02]  /*5e40*/  LEA.HI.X.SX32 R16, R15, R2, 0x1, P4 ;  /* 0x000000020f107211 */ /* 0x002fe400020f0eff */
[----:B------:R-:W-:-:S03]  /*5e50*/  IADD3 R15, P4, PT, R23, R3, RZ ;  /* 0x00000003170f7210 */ /* 0x000fc60007f9e0ff */
[----:B------:R1:W-:Y:S04]  /*5e60*/  STL [R1+0x594], R16 ;  /* 0x0005941001007387 */ /* 0x0003e80000100800 */
[----:B------:R2:W-:Y:S01]  /*5e70*/  STL [R1+0x5d0], R15 ;  /* 0x0005d00f01007387 */ /* 0x0005e20000100800 */
[-C--:B-1----:R-:W-:Y:S02]  /*5e80*/  LEA.HI.X.SX32 R16, R14, R2.reuse, 0x1, P6 ;  /* 0x000000020e107211 */ /* 0x082fe400030f0eff */
[----:B------:R-:W-:Y:S02]  /*5e90*/  LEA.HI.X.SX32 R14, R13, R2, 0x1, P5 ;  /* 0x000000020d0e7211 */ /* 0x000fe400028f0eff */
[-C--:B--2---:R-:W-:Y:S02]  /*5ea0*/  IADD3 R15, P6, PT, R24, R3.reuse, RZ ;  /* 0x00000003180f7210 */ /* 0x084fe40007fde0ff */
[-C--:B------:R-:W-:Y:S01]  /*5eb0*/  IADD3 R13, P5, PT, R32, R3.reuse, RZ ;  /* 0x00000003200d7210 */ /* 0x080fe20007fbe0ff */
[----:B------:R-:W-:Y:S04]  /*5ec0*/  STL [R1+0x59c], R16 ;  /* 0x00059c1001007387 */ /* 0x000fe80000100800 */
[----:B------:R-:W-:Y:S04]  /*5ed0*/  STL [R1+0x5d8], R15 ;  /* 0x0005d80f01007387 */ /* 0x000fe80000100800 */
[----:B------:R1:W-:Y:S04]  /*5ee0*/  STL [R1+0x5a4], R14 ;  /* 0x0005a40e01007387 */ /* 0x0003e80000100800 */
[----:B------:R2:W-:Y:S04]  /*5ef0*/  STL [R1+0x5e0], R13 ;  /* 0x0005e00d01007387 */ /* 0x0005e80000100800 */
[----:B------:R3:W-:Y:S01]  /*5f00*/  STL [R1+0x5ac], R11 ;  /* 0x0005ac0b01007387 */ /* 0x0007e20000100800 */
[----:B-1----:R-:W-:-:S02]  /*5f10*/  IADD3 R14, P3, PT, R33, R3, RZ ;  /* 0x00000003210e7210 */ /* 0x002fc40007f7e0ff */
[-C--:B--2---:R-:W-:Y:S02]  /*5f20*/  LEA.HI.X.SX32 R13, R5, R2.reuse, 0x1, P2 ;  /* 0x00000002050d7211 */ /* 0x084fe400010f0eff */
[----:B------:R-:W-:Y:S02]  /*5f30*/  LEA.HI.X.SX32 R5, R4, R2, 0x1, P1 ;  /* 0x0000000204057211 */ /* 0x000fe400008f0eff */
[-C--:B---3--:R-:W-:Y:S01]  /*5f40*/  IADD3 R11, P2, PT, R48, R3.reuse, RZ ;  /* 0x00000003300b7210 */ /* 0x088fe20007f5e0ff */
[----:B------:R-:W-:Y:S01]  /*5f50*/  STL [R1+0x5ec], R14 ;  /* 0x0005ec0e01007387 */ /* 0x000fe20000100800 */
[----:B------:R-:W-:-:S03]  /*5f60*/  IADD3 R4, P1, PT, R59, R3, RZ ;  /* 0x000000033b047210 */ /* 0x000fc60007f3e0ff */
[----:B------:R-:W-:Y:S04]  /*5f70*/  STL [R1+0x5b4], R13 ;  /* 0x0005b40d01007387 */ /* 0x000fe80000100800 */
[----:B------:R1:W-:Y:S04]  /*5f80*/  STL [R1+0x5f4], R11 ;  /* 0x0005f40b01007387 */ /* 0x0003e80000100800 */
[----:B------:R2:W-:Y:S04]  /*5f90*/  STL [R1+0x5bc], R5 ;  /* 0x0005bc0501007387 */ /* 0x0005e80000100800 */
[----:B------:R3:W-:Y:S01]  /*5fa0*/  STL [R1+0x5fc], R4 ;  /* 0x0005fc0401007387 */ /* 0x0007e20000100800 */
[----:B-1----:R-:W-:-:S02]  /*5fb0*/  LEA.HI.X.SX32 R11, R22, R2, 0x1, P0 ;  /* 0x00000002160b7211 */ /* 0x002fc400000f0eff */
[----:B--2---:R-:W-:-:S03]  /*5fc0*/  IADD3 R5, P0, PT, R17, R3, RZ ;  /* 0x0000000311057210 */ /* 0x004fc60007f1e0ff */
[----:B------:R1:W-:Y:S01]  /*5fd0*/  STL [R1+0x5c4], R11 ;  /* 0x0005c40b01007387 */ /* 0x0003e20000100800 */
[----:B---3--:R-:W-:-:S03]  /*5fe0*/  LEA.HI.X.SX32 R4, R23, R2, 0x1, P4 ;  /* 0x0000000217047211 */ /* 0x008fc600020f0eff */
[----:B------:R2:W-:Y:S04]  /*5ff0*/  STL [R1+0x604], R5 ;  /* 0x0006040501007387 */ /* 0x0005e80000100800 */
[----:B------:R3:W-:Y:S01]  /*6000*/  STL [R1+0x5cc], R4 ;  /* 0x0005cc0401007387 */ /* 0x0007e20000100800 */
[----:B-1----:R-:W-:Y:S02]  /*6010*/  IADD3 R11, P4, PT, R18, R3, RZ ;  /* 0x00000003120b7210 */ /* 0x002fe40007f9e0ff */
[----:B--2---:R-:W-:-:S03]  /*6020*/  LEA.HI.X.SX32 R5, R24, R2, 0x1, P6 ;  /* 0x0000000218057211 */ /* 0x004fc600030f0eff */
[----:B------:R1:W-:Y:S01]  /*6030*/  STL [R1+0x60c], R11 ;  /* 0x00060c0b01007387 */ /* 0x0003e20000100800 */
[----:B---3--:R-:W-:-:S03]  /*6040*/  IADD3 R4, P6, PT, R19, R3, RZ ;  /* 0x0000000313047210 */ /* 0x008fc60007fde0ff */
[----:B------:R2:W-:Y:S04]  /*6050*/  STL [R1+0x5d4], R5 ;  /* 0x0005d40501007387 */ /* 0x0005e80000100800 */
[----:B------:R3:W-:Y:S01]  /*6060*/  STL [R1+0x614], R4 ;  /* 0x0006140401007387 */ /* 0x0007e20000100800 */
[----:B-1----:R-:W-:Y:S02]  /*6070*/  LEA.HI.X.SX32 R11, R32, R2, 0x1, P5 ;  /* 0x00000002200b7211 */ /* 0x002fe400028f0eff */
        /* <DEDUP_REMOVED lines=33> */
[----:B------:R2:W-:Y:S01]  /*6290*/  STL [R1+0x620], R5 ;  /* 0x0006200501007387 */ /* 0x0005e20000100800 */
[----:B-1----:R-:W-:-:S03]  /*62a0*/  LEA.HI.X.SX32 R11, R0, R2, 0x1, P2 ;  /* 0x00000002000b7211 */ /* 0x002fc600010f0eff */
[----:B------:R-:W3:Y:S01]  /*62b0*/  LDL.LU R0, [R1+0xc4c] ;  /* 0x000c4c0001007983 */ /* 0x000ee20000300800 */
[----:B--2---:R-:W-:-:S03]  /*62c0*/  IADD3 R5, P2, PT, R28, R3, RZ ;  /* 0x000000031c057210 */ /* 0x004fc60007f5e0ff */
[----:B------:R1:W-:Y:S04]  /*62d0*/  STL [R1+0xa5c], R4 ;  /* 0x000a5c0401007387 */ /* 0x0003e80000100800 */
[----:B------:R2:W-:Y:S01]  /*62e0*/  STL [R1+0xa28], R11 ;  /* 0x000a280b01007387 */ /* 0x0005e20000100800 */
[----:B-1----:R-:W-:-:S03]  /*62f0*/  LEA.HI.X.SX32 R4, R61, R2, 0x1, P1 ;  /* 0x000000023d047211 */ /* 0x002fc600008f0eff */
[----:B------:R1:W-:Y:S01]  /*6300*/  STL [R1+0xa64], R5 ;  /* 0x000a640501007387 */ /* 0x0003e20000100800 */
[----:B--2---:R-:W-:-:S03]  /*6310*/  IADD3 R11, P1, PT, R29, R3, RZ ;  /* 0x000000031d0b7210 */ /* 0x004fc60007f3e0ff */
[----:B------:R2:W-:Y:S01]  /*6320*/  STL [R1+0xa30], R4 ;  /* 0x000a300401007387 */ /* 0x0005e20000100800 */
[----:B-1----:R-:W-:-:S03]  /*6330*/  LEA.HI.X.SX32 R5, R46, R2, 0x1, P0 ;  /* 0x000000022e057211 */ /* 0x002fc600000f0eff */
[----:B------:R1:W-:Y:S01]  /*6340*/  STL [R1+0xa6c], R11 ;  /* 0x000a6c0b01007387 */ /* 0x0003e20000100800 */
[----:B--2---:R-:W-:-:S03]  /*6350*/  IADD3 R4, P0, PT, R30, R3, RZ ;  /* 0x000000031e047210 */ /* 0x004fc60007f1e0ff */
[----:B------:R2:W-:Y:S04]  /*6360*/  STL [R1+0xa38], R5 ;  /* 0x000a380501007387 */ /* 0x0005e80000100800 */
[----:B------:R4:W-:Y:S01]  /*6370*/  STL [R1+0xa74], R4 ;  /* 0x000a740401007387 */ /* 0x0009e20000100800 */
[----:B-1----:R-:W-:Y:S02]  /*6380*/  LEA.HI.X.SX32 R11, R37, R2, 0x1, P4 ;  /* 0x00000002250b7211 */ /* 0x002fe400020f0eff */
[----:B--2---:R-:W-:-:S03]  /*6390*/  IADD3 R5, P4, PT, R31, R3, RZ ;  /* 0x000000031f057210 */ /* 0x004fc60007f9e0ff */
[----:B------:R1:W-:Y:S01]  /*63a0*/  STL [R1+0xa40], R11 ;  /* 0x000a400b01007387 */ /* 0x0003e20000100800 */
[----:B----4-:R-:W-:-:S03]  /*63b0*/  LEA.HI.X.SX32 R4, R25, R2, 0x1, P6 ;  /* 0x0000000219047211 */ /* 0x010fc600030f0eff */
[----:B------:R2:W-:Y:S04]  /*63c0*/  STL [R1+0xa7c], R5 ;  /* 0x000a7c0501007387 */ /* 0x0005e80000100800 */
[----:B------:R4:W-:Y:S01]  /*63d0*/  STL [R1+0xa48], R4 ;  /* 0x000a480401007387 */ /* 0x0009e20000100800 */
[----:B-1----:R-:W-:Y:S02]  /*63e0*/  IADD3 R11, P6, PT, R34, R3, RZ ;  /* 0x00000003220b7210 */ /* 0x002fe40007fde0ff */
[----:B--2---:R-:W-:-:S03]  /*63f0*/  LEA.HI.X.SX32 R5, R26, R2, 0x1, P5 ;  /* 0x000000021a057211 */ /* 0x004fc600028f0eff */
[----:B------:R1:W-:Y:S01]  /*6400*/  STL [R1+0xa84], R11 ;  /* 0x000a840b01007387 */ /* 0x0003e20000100800 */
[----:B----4-:R-:W-:-:S03]  /*6410*/  IADD3 R4, P5, PT, R35, R3, RZ ;  /* 0x0000000323047210 */ /* 0x010fc60007fbe0ff */
        /* <DEDUP_REMOVED lines=34> */
[----:B------:R-:W-:Y:S01]  /*6640*/  STL [R1+0xacc], R11 ;  /* 0x000acc0b01007387 */ /* 0x000fe20000100800 */
[----:B------:R-:W-:Y:S02]  /*6650*/  LEA.HI.X.SX32 R6, R7, R2, 0x1, P1 ;  /* 0x0000000207067211 */ /* 0x000fe400008f0eff */
[-C--:B----4-:R-:W-:Y:S01]  /*6660*/  IADD3 R4, P2, PT, R12, R3.reuse, RZ ;  /* 0x000000030c047210 */ /* 0x090fe20007f5e0ff */
[----:B------:R1:W-:Y:S04]  /*6670*/  STL [R1+0xa98], R5 ;  /* 0x000a980501007387 */ /* 0x0003e80000100800 */
[----:B------:R2:W-:Y:S01]  /*6680*/  STL [R1+0xad4], R4 ;  /* 0x000ad40401007387 */ /* 0x0005e20000100800 */
[----:B-1----:R-:W-:-:S03]  /*6690*/  IADD3 R5, P1, PT, R40, R3, RZ ;  /* 0x0000000328057210 */ /* 0x002fc60007f3e0ff */
[----:B------:R1:W-:Y:S01]  /*66a0*/  STL [R1+0xaa0], R6 ;  /* 0x000aa00601007387 */ /* 0x0003e20000100800 */
[----:B--2---:R-:W-:-:S03]  /*66b0*/  LEA.HI.X.SX32 R4, R8, R2, 0x1, P0 ;  /* 0x0000000208047211 */ /* 0x004fc600000f0eff */
        /* <DEDUP_REMOVED lines=22> */
[----:B------:R-:W-:Y:S01]  /*6820*/  STL [R1+0xad0], R6 ;  /* 0x000ad00601007387 */ /* 0x000fe20000100800 */
[----:B--2---:R-:W-:-:S03]  /*6830*/  LEA.HI.X.SX32 R4, R40, R2, 0x1, P1 ;  /* 0x0000000228047211 */ /* 0x004fc600008f0eff */
[----:B------:R-:W2:Y:S04]  /*6840*/  LDL.LU R19, [R1+0x30] ;  /* 0x0000300001137983 */ /* 0x000ea80000300800 */
[----:B------:R-:W-:Y:S04]  /*6850*/  STL [R1+0xb0c], R5 ;  /* 0x000b0c0501007387 */ /* 0x000fe80000100800 */
[----:B------:R-:W4:Y:S04]  /*6860*/  LDL.LU R20, [R1+0x2c] ;  /* 0x00002c0001147983 */ /* 0x000f280000300800 */
[----:B------:R1:W-:Y:S04]  /*6870*/  STL [R1+0xad8], R4 ;  /* 0x000ad80401007387 */ /* 0x0003e80000100800 */
[----:B------:R-:W5:Y:S01]  /*6880*/  LDL.LU R21, [R1+0x28] ;  /* 0x0000280001157983 */ /* 0x000f620000300800 */
[----:B------:R-:W-:-:S02]  /*6890*/  IMAD R42, R42, UR7, RZ ;  /* 0x000000072a2a7c24 */ /* 0x000fc4000f8e02ff */
[----:B------:R-:W-:-:S03]  /*68a0*/  IMAD R60, R60, UR7, RZ ;  /* 0x000000073c3c7c24 */ /* 0x000fc6000f8e02ff */
[-C--:B-1----:R-:W-:Y:S01]  /*68b0*/  IADD3 R4, P1, PT, R42, R3.reuse, RZ ;  /* 0x000000032a047210 */ /* 0x082fe20007f3e0ff */
[----:B------:R-:W-:Y:S01]  /*68c0*/  IMAD R57, R57, UR7, RZ ;  /* 0x0000000739397c24 */ /* 0x000fe2000f8e02ff */
[----:B------:R-:W-:Y:S02]  /*68d0*/  LEA.HI.X.SX32 R5, R41, R2, 0x1, P0 ;  /* 0x0000000229057211 */ /* 0x000fe400000f0eff */
[----:B------:R-:W-:Y:S01]  /*68e0*/  IADD3 R6, P0, PT, R60, R3, RZ ;  /* 0x000000033c067210 */ /* 0x000fe20007f1e0ff */
[----:B------:R1:W-:Y:S01]  /*68f0*/  STL [R1+0xb14], R4 ;  /* 0x000b140401007387 */ /* 0x0003e20000100800 */
[----:B------:R-:W-:-:S03]  /*6900*/  IMAD R58, R58, UR7, RZ ;  /* 0x000000073a3a7c24 */ /* 0x000fc6000f8e02ff */
[----:B------:R0:W-:Y:S01]  /*6910*/  STL [R1+0xae0], R5 ;  /* 0x000ae00501007387 */ /* 0x0001e20000100800 */
[----:B-1----:R-:W-:-:S03]  /*6920*/  LEA.HI.X.SX32 R4, R56, R2, 0x1, P4 ;  /* 0x0000000238047211 */ /* 0x002fc600020f0eff */
[----:B------:R1:W-:Y:S01]  /*6930*/  STL [R1+0xb1c], R6 ;  /* 0x000b1c0601007387 */ /* 0x0003e20000100800 */
[----:B------:R-:W-:Y:S01]  /*6940*/  IMAD R55, R55, UR7, RZ ;  /* 0x0000000737377c24 */ /* 0x000fe2000f8e02ff */
[----:B0-----:R-:W-:Y:S02]  /*6950*/  IADD3 R5, P4, PT, R57, R3, RZ ;  /* 0x0000000339057210 */ /* 0x001fe40007f9e0ff */
[----:B------:R0:W-:Y:S01]  /*6960*/  STL [R1+0xae8], R4 ;  /* 0x000ae80401007387 */ /* 0x0001e20000100800 */
[----:B-1----:R-:W-:-:S03]  /*6970*/  LEA.HI.X.SX32 R6, R47, R2, 0x1, P6 ;  /* 0x000000022f067211 */ /* 0x002fc600030f0eff */
[----:B------:R1:W-:Y:S01]  /*6980*/  STL [R1+0xb24], R5 ;  /* 0x000b240501007387 */ /* 0x0003e20000100800 */
[----:B0-----:R-:W-:-:S03]  /*6990*/  IADD3 R4, P6, PT, R58, R3, RZ ;  /* 0x000000033a047210 */ /* 0x001fc60007fde0ff */
[----:B------:R0:W-:Y:S01]  /*69a0*/  STL [R1+0xaf0], R6 ;  /* 0x000af00601007387 */ /* 0x0001e20000100800 */
[----:B------:R-:W-:-:S03]  /*69b0*/  IMAD R54, R54, UR7, RZ ;  /* 0x0000000736367c24 */ /* 0x000fc6000f8e02ff */
[----:B------:R3:W-:Y:S01]  /*69c0*/  STL [R1+0xb2c], R4 ;  /* 0x000b2c0401007387 */ /* 0x0007e20000100800 */
[----:B-1----:R-:W-:Y:S01]  /*69d0*/  LEA.HI.X.SX32 R5, R45, R2, 0x1, P5 ;  /* 0x000000022d057211 */ /* 0x002fe200028f0eff */
[----:B------:R-:W-:Y:S01]  /*69e0*/  IMAD R53, R53, UR7, RZ ;  /* 0x0000000735357c24 */ /* 0x000fe2000f8e02ff */
[----:B0-----:R-:W-:-:S03]  /*69f0*/  IADD3 R6, P5, PT, R55, R3, RZ ;  /* 0x0000000337067210 */ /* 0x001fc60007fbe0ff */
[----:B------:R0:W-:Y:S01]  /*6a00*/  STL [R1+0xaf8], R5 ;  /* 0x000af80501007387 */ /* 0x0001e20000100800 */
[----:B---3--:R-:W-:-:S03]  /*6a10*/  LEA.HI.X.SX32 R4, R44, R2, 0x1, P3 ;  /* 0x000000022c047211 */ /* 0x008fc600018f0eff */
[----:B------:R1:W-:Y:S01]  /*6a20*/  STL [R1+0xb30], R6 ;  /* 0x000b300601007387 */ /* 0x0003e20000100800 */
[----:B------:R-:W-:-:S03]  /*6a30*/  IMAD R52, R52, UR7, RZ ;  /* 0x0000000734347c24 */ /* 0x000fc6000f8e02ff */
[----:B------:R3:W-:Y:S01]  /*6a40*/  STL [R1+0xb00], R4 ;  /* 0x000b000401007387 */ /* 0x0007e20000100800 */
[----:B0-----:R-:W-:Y:S02]  /*6a50*/  IADD3 R5, P3, PT, R54, R3, RZ ;  /* 0x0000000336057210 */ /* 0x001fe40007f7e0ff */
[----:B-1----:R-:W-:-:S03]  /*6a60*/  LEA.HI.X.SX32 R6, R43, R2, 0x1, P2 ;  /* 0x000000022b067211 */ /* 0x002fc600010f0eff */
[----:B------:R0:W-:Y:S01]  /*6a70*/  STL [R1+0xb34], R5 ;  /* 0x000b340501007387 */ /* 0x0001e20000100800 */
[----:B---3--:R-:W-:-:S03]  /*6a80*/  IADD3 R4, P2, PT, R53, R3, RZ ;  /* 0x0000000335047210 */ /* 0x008fc60007f5e0ff */
[----:B------:R1:W-:Y:S01]  /*6a90*/  STL [R1+0xb08], R6 ;  /* 0x000b080601007387 */ /* 0x0003e20000100800 */
[----:B------:R-:W-:-:S03]  /*6aa0*/  IMAD R51, R51, UR7, RZ ;  /* 0x0000000733337c24 */ /* 0x000fc6000f8e02ff */
[----:B------:R3:W-:Y:S01]  /*6ab0*/  STL [R1+0xb38], R4 ;  /* 0x000b380401007387 */ /* 0x0007e20000100800 */
[----:B0-----:R-:W-:Y:S01]  /*6ac0*/  LEA.HI.X.SX32 R5, R42, R2, 0x1, P1 ;  /* 0x000000022a057211 */ /* 0x001fe200008f0eff */
[----:B------:R-:W-:Y:S01]  /*6ad0*/  IMAD R50, R50, UR7, RZ ;  /* 0x0000000732327c24 */ /* 0x000fe2000f8e02ff */
[----:B-1----:R-:W-:-:S03]  /*6ae0*/  IADD3 R6, P1, PT, R52, R3, RZ ;  /* 0x0000000334067210 */ /* 0x002fc60007f3e0ff */
        /* <DEDUP_REMOVED lines=9> */
[----:B------:R-:W-:Y:S04]  /*6b80*/  STL [R1+0xb20], R6 ;  /* 0x000b200601007387 */ /* 0x000fe80000100800 */
[----:B------:R1:W-:Y:S01]  /*6b90*/  STL [R1+0xb44], R4 ;  /* 0x000b440401007387 */ /* 0x0003e20000100800 */
[----:B0-----:R-:W-:Y:S02]  /*6ba0*/  LEA.HI.X.SX32 R5, R58, R2, 0x1, P6 ;  /* 0x000000023a057211 */ /* 0x001fe400030f0eff */
[----:B------:R-:W-:-:S03]  /*6bb0*/  IADD3 R3, P6, PT, R49, R3, RZ ;  /* 0x0000000331037210 */ /* 0x000fc60007fde0ff */
[----:B------:R0:W-:Y:S01]  /*6bc0*/  STL [R1+0xb28], R5 ;  /* 0x000b280501007387 */ /* 0x0001e20000100800 */
[----:B-1----:R-:W-:-:S03]  /*6bd0*/  LEA.HI.X.SX32 R4, R55, R2, 0x1, P5 ;  /* 0x0000000237047211 */ /* 0x002fc600028f0eff */
[----:B------:R1:W-:Y:S04]  /*6be0*/  STL [R1+0xa20], R3 ;  /* 0x000a200301007387 */ /* 0x0003e80000100800 */
[----:B------:R3:W-:Y:S01]  /*6bf0*/  STL [R1+0x624], R4 ;  /* 0x0006240401007387 */ /* 0x0007e20000100800 */
[-C--:B0-----:R-:W-:Y:S02]  /*6c00*/  LEA.HI.X.SX32 R5, R54, R2.reuse, 0x1, P3 ;  /* 0x0000000236057211 */ /* 0x081fe400018f0eff */
[----:B-1----:R-:W-:-:S03]  /*6c10*/  LEA.HI.X.SX32 R3, R53, R2, 0x1, P2 ;  /* 0x0000000235037211 */ /* 0x002fc600010f0eff */
[----:B------:R0:W-:Y:S01]  /*6c20*/  STL [R1+0x628], R5 ;  /* 0x0006280501007387 */ /* 0x0001e20000100800 */
[----:B---3--:R-:W-:-:S03]  /*6c30*/  LEA.HI.X.SX32 R4, R52, R2, 0x1, P1 ;  /* 0x0000000234047211 */ /* 0x008fc600008f0eff */
        /* <DEDUP_REMOVED lines=8> */
[----:B0-----:R-:W-:-:S03]  /*6cc0*/  IMAD R5, R0, UR12, RZ ;  /* 0x0000000c00057c24 */ /* 0x001fc6000f8e02ff */
[----:B------:R-:W3:Y:S02]  /*6cd0*/  LDL.LU R0, [R1+0xc48] ;  /* 0x000c480001007983 */ /* 0x000ee40000300800 */
[----:B------:R-:W-:-:S04]  /*6ce0*/  IADD3 R16, P3, PT, R5, UR14, RZ ;  /* 0x0000000e05107c10 */ /* 0x000fc8000ff7e0ff */
[----:B------:R-:W-:Y:S01]  /*6cf0*/  LEA.HI.X.SX32 R12, R5, UR15, 0x1, P3 ;  /* 0x0000000f050c7c11 */ /* 0x000fe200098f0eff */
[----:B--2---:R-:W-:Y:S02]  /*6d00*/  IMAD R2, R19, UR12, RZ ;  /* 0x0000000c13027c24 */ /* 0x004fe4000f8e02ff */
[----:B----4-:R-:W-:-:S03]  /*6d10*/  IMAD R3, R20, UR12, RZ ;  /* 0x0000000c14037c24 */ /* 0x010fc6000f8e02ff */
[----:B------:R-:W-:Y:S01]  /*6d20*/  IADD3 R19, P0, PT, R2, UR14, RZ ;  /* 0x0000000e02137c10 */ /* 0x000fe2000ff1e0ff */
[----:B-----5:R-:W-:Y:S01]  /*6d30*/  IMAD R4, R21, UR12, RZ ;  /* 0x0000000c15047c24 */ /* 0x020fe2000f8e02ff */
[----:B------:R-:W-:-:S03]  /*6d40*/  IADD3 R18, P1, PT, R3, UR14, RZ ;  /* 0x0000000e03127c10 */ /* 0x000fc6000ff3e0ff */
[----:B------:R-:W-:Y:S01]  /*6d50*/  STL [R1+0x528], R19 ;  /* 0x0005281301007387 */ /* 0x000fe20000100800 */
[----:B------:R-:W-:Y:S02]  /*6d60*/  LEA.HI.X.SX32 R15, R2, UR15, 0x1, P0 ;  /* 0x0000000f020f7c11 */ /* 0x000fe400080f0eff */
[C---:B------:R-:W-:Y:S01]  /*6d70*/  IADD3 R17, P2, PT, R4.reuse, UR14, RZ ;  /* 0x0000000e04117c10 */ /* 0x040fe2000ff5e0ff */
[----:B------:R-:W-:Y:S01]  /*6d80*/  STL [R1+0x530], R18 ;  /* 0x0005301201007387 */ /* 0x000fe20000100800 */
[----:B------:R-:W-:Y:S02]  /*6d90*/  LEA.HI.X.SX32 R14, R3, UR15, 0x1, P1 ;  /* 0x0000000f030e7c11 */ /* 0x000fe400088f0eff */
[----:B------:R-:W-:Y:S01]  /*6da0*/  LEA.HI.X.SX32 R13, R4, UR15, 0x1, P2 ;  /* 0x0000000f040d7c11 */ /* 0x000fe200090f0eff */
[----:B------:R-:W-:Y:S04]  /*6db0*/  STL [R1+0x538], R17 ;  /* 0x0005381101007387 */ /* 0x000fe80000100800 */
[----:B------:R-:W-:Y:S04]  /*6dc0*/  STL [R1+0x540], R16 ;  /* 0x0005401001007387 */ /* 0x000fe80000100800 */
[----:B------:R-:W-:Y:S04]  /*6dd0*/  STL [R1+0x524], R15 ;  /* 0x0005240f01007387 */ /* 0x000fe80000100800 */
[----:B------:R-:W-:Y:S04]  /*6de0*/  STL [R1+0x52c], R14 ;  /* 0x00052c0e01007387 */ /* 0x000fe80000100800 */
[----:B------:R-:W-:Y:S04]  /*6df0*/  STL [R1+0x534], R13 ;  /* 0x0005340d01007387 */ /* 0x000fe80000100800 */
[----:B------:R-:W-:Y:S04]  /*6e00*/  STL [R1+0x53c], R12 ;  /* 0x00053c0c01007387 */ /* 0x000fe80000100800 */
        /* <DEDUP_REMOVED lines=214> */
[----:B------:R-:W-:Y:S01]  /*7b70*/  STL [R1+0x84], RZ ;  /* 0x000084ff01007387 */ /* 0x000fe20000100800 */
[----:B------:R-:W-:-:S03]  /*7b80*/  UIMAD UR11, UR10, 0x1f, URZ ;  /* 0x0000001f0a0b78a4 */ /* 0x000fc6000f8e02ff */
[----:B------:R-:W-:Y:S04]  /*7b90*/  STL [R1+0x88], RZ ;  /* 0x000088ff01007387 */ /* 0x000fe80000100800 */
[----:B------:R-:W-:Y:S04]  /*7ba0*/  STL [R1+0x8c], RZ ;  /* 0x00008cff01007387 */ /* 0x000fe80000100800 */
[----:B------:R-:W-:Y:S04]  /*7bb0*/  STL [R1+0x50], RZ ;  /* 0x000050ff01007387 */ /* 0x000fe80000100800 */
[----:B------:R-:W-:Y:S04]  /*7bc0*/  STL [R1+0x54], RZ ;  /* 0x000054ff01007387 */ /* 0x000fe80000100800 */
[----:B------:R-:W-:Y:S01]  /*7bd0*/  STL [R1+0x58], RZ ;  /* 0x000058ff01007387 */ /* 0x000fe20000100800 */
[----:B---3--:R-:W-:-:S03]  /*7be0*/  LOP3.LUT R3, R0, 0x20, RZ, 0x3c, !PT ;  /* 0x0000002000037812 */ /* 0x008fc600078e3cff */
[----:B------:R-:W-:Y:S01]  /*7bf0*/  STL [R1+0x5c], RZ ;  /* 0x00005cff01007387 */ /* 0x000fe20000100800 */
[----:B------:R-:W-:-:S03]  /*7c00*/  LOP3.LUT R2, R0, 0x40, RZ, 0x3c, !PT ;  /* 0x0000004000027812 */ /* 0x000fc600078e3cff */
[----:B------:R-:W-:Y:S01]  /*7c10*/  STL [R1+0x30], RZ ;  /* 0x000030ff01007387 */ /* 0x000fe20000100800 */
[----:B------:R-:W-:-:S03]  /*7c20*/  IADD3 R3, P0, PT, R19, UR11, RZ ;  /* 0x0000000b13037c10 */ /* 0x000fc6000ff1e0ff */
[----:B------:R-:W-:Y:S01]  /*7c30*/  STL [R1+0x34], RZ ;  /* 0x000034ff01007387 */ /* 0x000fe20000100800 */
[----:B------:R-:W-:Y:S01]  /*7c40*/  UIMAD UR12, UR10, 0x1e, URZ ;  /* 0x0000001e0a0c78a4 */ /* 0x000fe2000f8e02ff */
[----:B------:R-:W-:Y:S02]  /*7c50*/  IADD3 R2, P4, PT, R18, UR11, RZ ;  /* 0x0000000b12027c10 */ /* 0x000fe4000ff9e0ff */
[----:B------:R-:W-:Y:S01]  /*7c60*/  STL [R1+0x38], RZ ;  /* 0x000038ff01007387 */ /* 0x000fe20000100800 */
[----:B------:R-:W-:-:S03]  /*7c70*/  USHF.R.S32.HI UR7, URZ, 0x1f, UR5 ;  /* 0x0000001fff077899 */ /* 0x000fc60008011405 */
[----:B------:R-:W-:Y:S01]  /*7c80*/  STL [R1+0x3c], RZ ;  /* 0x00003cff01007387 */ /* 0x000fe20000100800 */
[----:B------:R-:W-:-:S03]  /*7c90*/  LOP3.LUT R20, R0, 0x60, RZ, 0x3c, !PT ;  /* 0x0000006000147812 */ /* 0x000fc600078e3cff */
[----:B------:R-:W-:Y:S01]  /*7ca0*/  STL [R1], RZ ;  /* 0x000000ff01007387 */ /* 0x000fe20000100800 */
[----:B------:R-:W-:-:S03]  /*7cb0*/  IADD3 R20, P6, PT, R17, UR11, RZ ;  /* 0x0000000b11147c10 */ /* 0x000fc6000ffde0ff */
[----:B------:R-:W-:Y:S01]  /*7cc0*/  STL [R1+0x4], RZ ;  /* 0x000004ff01007387 */ /* 0x000fe20000100800 */
[----:B------:R-:W-:-:S03]  /*7cd0*/  ULEA.HI UR7, UR7, UR5, URZ, 0x5 ;  /* 0x0000000507077291 */ /* 0x000fc6000f8f28ff */
[----:B------:R-:W-:Y:S01]  /*7ce0*/  STL [R1+0x8], RZ ;  /* 0x000008ff01007387 */ /* 0x000fe20000100800 */
[----:B------:R-:W-:-:S03]  /*7cf0*/  USHF.R.S32.HI UR5, URZ, 0x1f, UR11 ;  /* 0x0000001fff057899 */ /* 0x000fc6000801140b */
[----:B------:R-:W-:Y:S04]  /*7d00*/  STL [R1+0xc], RZ ;  /* 0x00000cff01007387 */ /* 0x000fe80000100800 */
[----:B------:R0:W-:Y:S04]  /*7d10*/  STL [R1+0x640], R3 ;  /* 0x0006400301007387 */ /* 0x0001e80000100800 */
[----:B------:R1:W-:Y:S01]  /*7d20*/  STL [R1+0x648], R2 ;  /* 0x0006480201007387 */ /* 0x0003e20000100800 */
[----:B0-----:R-:W-:-:S03]  /*7d30*/  IADD3 R3, P5, PT, R16, UR11, RZ ;  /* 0x0000000b10037c10 */ /* 0x001fc6000ffbe0ff */
[----:B------:R0:W-:Y:S01]  /*7d40*/  STL [R1+0x650], R20 ;  /* 0x0006501401007387 */ /* 0x0001e20000100800 */
[----:B-1----:R-:W-:-:S03]  /*7d50*/  IADD3 R2, P3, PT, R19, UR12, RZ ;  /* 0x0000000c13027c10 */ /* 0x002fc6000ff7e0ff */
[----:B------:R1:W-:Y:S01]  /*7d60*/  STL [R1+0x658], R3 ;  /* 0x0006580301007387 */ /* 0x0003e20000100800 */
[----:B------:R-:W-:-:S03]  /*7d70*/  UIMAD UR13, UR10, 0x1d, URZ ;  /* 0x0000001d0a0d78a4 */ /* 0x000fc6000f8e02ff */
[----:B------:R2:W-:Y:S01]  /*7d80*/  STL [R1+0x660], R2 ;  /* 0x0006600201007387 */ /* 0x0005e20000100800 */
[----:B0-----:R-:W-:Y:S02]  /*7d90*/  IADD3 R20, P2, PT, R18, UR12, RZ ;  /* 0x0000000c12147c10 */ /* 0x001fe4000ff5e0ff */
[----:B-1----:R-:W-:-:S03]  /*7da0*/  IADD3 R3, P1, PT, R17, UR12, RZ ;  /* 0x0000000c11037c10 */ /* 0x002fc6000ff3e0ff */
[----:B------:R0:W-:Y:S01]  /*7db0*/  STL [R1+0x668], R20 ;  /* 0x0006681401007387 */ /* 0x0001e20000100800 */
[----:B--2---:R-:W-:-:S03]  /*7dc0*/  IADD3.X R2, PT, PT, R15, UR5, RZ, P0, !PT ;  /* 0x000000050f027c10 */ /* 0x004fc600087fe4ff */
[----:B------:R1:W-:Y:S04]  /*7dd0*/  STL [R1+0x670], R3 ;  /* 0x0006700301007387 */ /* 0x0003e80000100800 */
[----:B------:R2:W-:Y:S01]  /*7de0*/  STL [R1+0x63c], R2 ;  /* 0x00063c0201007387 */ /* 0x0005e20000100800 */
[----:B0-----:R-:W-:Y:S02]  /*7df0*/  IADD3 R20, P0, PT, R16, UR12, RZ ;  /* 0x0000000c10147c10 */ /* 0x001fe4000ff1e0ff */
[----:B-1----:R-:W-:-:S03]  /*7e00*/  IADD3.X R3, PT, PT, R14, UR5, RZ, P4, !PT ;  /* 0x000000050e037c10 */ /* 0x002fc6000a7fe4ff */
[----:B------:R0:W-:Y:S01]  /*7e10*/  STL [R1+0x678], R20 ;  /* 0x0006781401007387 */ /* 0x0001e20000100800 */
[----:B--2---:R-:W-:-:S03]  /*7e20*/  IADD3 R2, P4, PT, R19, UR13, RZ ;  /* 0x0000000d13027c10 */ /* 0x004fc6000ff9e0ff */
[----:B------:R1:W-:Y:S01]  /*7e30*/  STL [R1+0x644], R3 ;  /* 0x0006440301007387 */ /* 0x0003e20000100800 */
[----:B------:R-:W-:-:S03]  /*7e40*/  USHF.R.S32.HI UR42, URZ, 0x1f, UR12 ;  /* 0x0000001fff2a7899 */ /* 0x000fc6000801140c */
[----:B------:R2:W-:Y:S01]  /*7e50*/  STL [R1+0x680], R2 ;  /* 0x0006800201007387 */ /* 0x0005e20000100800 */
[----:B0-----:R-:W-:Y:S02]  /*7e60*/  IADD3.X R20, PT, PT, R13, UR5, RZ, P6, !PT ;  /* 0x000000050d147c10 */ /* 0x001fe4000b7fe4ff */
[----:B-1----:R-:W-:-:S03]  /*7e70*/  IADD3 R3, P6, PT, R18, UR13, RZ ;  /* 0x0000000d12037c10 */ /* 0x002fc6000ffde0ff */
[----:B------:R0:W-:Y:S01]  /*7e80*/  STL [R1+0x64c], R20 ;  /* 0x00064c1401007387 */ /* 0x0001e20000100800 */
[----:B--2---:R-:W-:-:S03]  /*7e90*/  IADD3.X R2, PT, PT, R12, UR5, RZ, P5, !PT ;  /* 0x000000050c027c10 */ /* 0x004fc6000affe4ff */
[----:B------:R1:W-:Y:S01]  /*7ea0*/  STL [R1+0x688], R3 ;  /* 0x0006880301007387 */ /* 0x0003e20000100800 */
[----:B------:R-:W-:-:S03]  /*7eb0*/  UIMAD UR14, UR10, 0x1c, URZ ;  /* 0x0000001c0a0e78a4 */ /* 0x000fc6000f8e02ff */
[----:B------:R2:W-:Y:S01]  /*7ec0*/  STL [R1+0x654], R2 ;  /* 0x0006540201007387 */ /* 0x0005e20000100800 */
[----:B0-----:R-:W-:Y:S02]  /*7ed0*/  IADD3 R20, P5, PT, R17, UR13, RZ ;  /* 0x0000000d11147c10 */ /* 0x001fe4000ffbe0ff */
[----:B-1----:R-:W-:-:S03]  /*7ee0*/  IADD3.X R3, PT, PT, R15, UR42, RZ, P3, !PT ;  /* 0x0000002a0f037c10 */ /* 0x002fc60009ffe4ff */
[----:B------:R0:W-:Y:S01]  /*7ef0*/  STL [R1+0x690], R20 ;  /* 0x0006901401007387 */ /* 0x0001e20000100800 */
[----:B--2---:R-:W-:-:S03]  /*7f00*/  IADD3 R2, P3, PT, R16, UR13, RZ ;  /* 0x0000000d10027c10 */ /* 0x004fc6000ff7e0ff */
[----:B------:R1:W-:Y:S04]  /*7f10*/  STL [R1+0x65c], R3 ;  /* 0x00065c0301007387 */ /* 0x0003e80000100800 */
[----:B------:R2:W-:Y:S01]  /*7f20*/  STL [R1+0x698], R2 ;  /* 0x0006980201007387 */ /* 0x0005e20000100800 */
[----:B0-----:R-:W-:Y:S02]  /*7f30*/  IADD3.X R20, PT, PT, R14, UR42, RZ, P2, !PT ;  /* 0x0000002a0e147c10 */ /* 0x001fe400097fe4ff */
[----:B-1----:R-:W-:-:S03]  /*7f40*/  IADD3 R3, P2, PT, R19, UR14, RZ ;  /* 0x0000000e13037c10 */ /* 0x002fc6000ff5e0ff */
[----:B------:R0:W-:Y:S01]  /*7f50*/  STL [R1+0x664], R20 ;  /* 0x0006641401007387 */ /* 0x0001e20000100800 */
[----:B--2---:R-:W-:Y:S01]  /*7f60*/  IADD3.X R2, PT, PT, R13, UR42, RZ, P1, !PT ;  /* 0x0000002a0d027c10 */ /* 0x004fe20008ffe4ff */
[----:B------:R-:W-:Y:S02]  /*7f70*/  USHF.R.S32.HI UR43, URZ, 0x1f, UR13 ;  /* 0x0000001fff2b7899 */ /* 0x000fe4000801140d */
[----:B------:R1:W-:Y:S04]  /*7f80*/  STL [R1+0x6a0], R3 ;  /* 0x0006a00301007387 */ /* 0x0003e80000100800 */
[----:B------:R2:W-:Y:S01]  /*7f90*/  STL [R1+0x66c], R2 ;  /* 0x00066c0201007387 */ /* 0x0005e20000100800 */
[----:B0-----:R-:W-:Y:S02]  /*7fa0*/  IADD3 R20, P1, PT, R18, UR14, RZ ;  /* 0x0000000e12147c10 */ /* 0x001fe4000ff3e0ff */
[----:B-1----:R-:W-:-:S03]  /*7fb0*/  IADD3.X R3, PT, PT, R12, UR42, RZ, P0, !PT ;  /* 0x0000002a0c037c10 */ /* 0x002fc600087fe4ff */
[----:B------:R0:W-:Y:S01]  /*7fc0*/  STL [R1+0x6a8], R20 ;  /* 0x0006a81401007387 */ /* 0x0001e20000100800 */
[----:B--2---:R-:W-:Y:S01]  /*7fd0*/  IADD3 R2, P0, PT, R17, UR14, RZ ;  /* 0x0000000e11027c10 */ /* 0x004fe2000ff1e0ff */
[----:B------:R-:W-:Y:S02]  /*7fe0*/  UIMAD UR15, UR10, 0x1b, URZ ;  /* 0x0000001b0a0f78a4 */ /* 0x000fe4000f8e02ff */
[----:B------:R1:W-:Y:S04]  /*7ff0*/  STL [R1+0x674], R3 ;  /* 0x0006740301007387 */ /* 0x0003e80000100800 */
[----:B------:R2:W-:Y:S01]  /*8000*/  STL [R1+0x6b0], R2 ;  /* 0x0006b00201007387 */ /* 0x0005e20000100800 */
[----:B0-----:R-:W-:Y:S02]  /*8010*/  IADD3.X R20, PT, PT, R15, UR43, RZ, P4, !PT ;  /* 0x0000002b0f147c10 */ /* 0x001fe4000a7fe4ff */
[----:B-1----:R-:W-:-:S03]  /*8020*/  IADD3 R3, P4, PT, R16, UR14, RZ ;  /* 0x0000000e10037c10 */ /* 0x002fc6000ff9e0ff */
[----:B------:R0:W-:Y:S01]  /*8030*/  STL [R1+0x67c], R20 ;  /* 0x00067c1401007387 */ /* 0x0001e20000100800 */
[----:B--2---:R-:W-:-:S03]  /*8040*/  IADD3.X R2, PT, PT, R14, UR43, RZ, P6, !PT ;  /* 0x0000002b0e027c10 */ /* 0x004fc6000b7fe4ff */
[----:B------:R1:W-:Y:S01]  /*8050*/  STL [R1+0x6b8], R3 ;  /* 0x0006b80301007387 */ /* 0x0003e20000100800 */
[----:B------:R-:W-:-:S03]  /*8060*/  USHF.R.S32.HI UR44, URZ, 0x1f, UR14 ;  /* 0x0000001fff2c7899 */ /* 0x000fc6000801140e */
[----:B------:R2:W-:Y:S01]  /*8070*/  STL [R1+0x684], R2 ;  /* 0x0006840201007387 */ /* 0x0005e20000100800 */
[----:B0-----:R-:W-:Y:S02]  /*8080*/  IADD3 R20, P6, PT, R19, UR15, RZ ;  /* 0x0000000f13147c10 */ /* 0x001fe4000ffde0ff */
[----:B-1----:R-:W-:-:S03]  /*8090*/  IADD3.X R3, PT, PT, R13, UR43, RZ, P5, !PT ;  /* 0x0000002b0d037c10 */ /* 0x002fc6000affe4ff */
[----:B------:R0:W-:Y:S01]  /*80a0*/  STL [R1+0x6c0], R20 ;  /* 0x0006c01401007387 */ /* 0x0001e20000100800 */
[----:B--2---:R-:W-:-:S03]  /*80b0*/  IADD3 R2, P5, PT, R18, UR15, RZ ;  /* 0x0000000f12027c10 */ /* 0x004fc6000ffbe0ff */
[----:B------:R1:W-:Y:S01]  /*80c0*/  STL [R1+0x68c], R3 ;  /* 0x00068c0301007387 */ /* 0x0003e20000100800 */
[----:B------:R-:W-:-:S03]  /*80d0*/  UIMAD UR16, UR10, 0x1a, URZ ;  /* 0x0000001a0a1078a4 */ /* 0x000fc6000f8e02ff */
[----:B------:R2:W-:Y:S01]  /*80e0*/  STL [R1+0x6c8], R2 ;  /* 0x0006c80201007387 */ /* 0x0005e20000100800 */
[----:B0-----:R-:W-:Y:S02]  /*80f0*/  IADD3.X R20, PT, PT, R12, UR43, RZ, P3, !PT ;  /* 0x0000002b0c147c10 */ /* 0x001fe40009ffe4ff */
        /* <DEDUP_REMOVED lines=179> */
[----:B------:R-:W-:-:S03]  /*8c30*/  USHF.L.U32 UR26, UR10, 0x4, URZ ;  /* 0x000000040a1a7899 */ /* 0x000fc600080006ff */
        /* <DEDUP_REMOVED lines=141> */
[----:B------:R-:W-:-:S03]  /*9510*/  USHF.L.U32 UR34, UR10, 0x3, URZ ;  /* 0x000000030a227899 */ /* 0x000fc600080006ff */
        /* <DEDUP_REMOVED lines=136> */
[----:B------:R-:W-:Y:S01]  /*9da0*/  STL [R1+0x9c4], R20 ;  /* 0x0009c41401007387 */ /* 0x000fe20000100800 */
[----:B--2---:R-:W-:Y:S01]  /*9db0*/  IADD3.X R2, PT, PT, R13, UR69, RZ, P6, !PT ;  /* 0x000000450d027c10 */ /* 0x004fe2000b7fe4ff */
[----:B------:R-:W-:Y:S01]  /*9dc0*/  USHF.R.S32.HI UR70, URZ, 0x1f, UR40 ;  /* 0x0000001fff467899 */ /* 0x000fe20008011428 */
[----:B------:R-:W-:Y:S01]  /*9dd0*/  IADD3 R18, P6, PT, R18, UR10, RZ ;  /* 0x0000000a12127c10 */ /* 0x000fe2000ffde0ff */
[----:B------:R0:W-:Y:S04]  /*9de0*/  STL [R1+0xa00], R3 ;  /* 0x000a000301007387 */ /* 0x0001e80000100800 */
[----:B------:R1:W-:Y:S01]  /*9df0*/  STL [R1+0x9cc], R2 ;  /* 0x0009cc0201007387 */ /* 0x0003e20000100800 */
[----:B0-----:R-:W-:-:S03]  /*9e00*/  IADD3.X R3, PT, PT, R12, UR69, RZ, P5, !PT ;  /* 0x000000450c037c10 */ /* 0x001fc6000affe4ff */
[----:B------:R-:W-:Y:S01]  /*9e10*/  STL [R1+0xa08], R18 ;  /* 0x000a081201007387 */ /* 0x000fe20000100800 */
[----:B-1----:R-:W-:-:S03]  /*9e20*/  IADD3 R2, P5, PT, R17, UR10, RZ ;  /* 0x0000000a11027c10 */ /* 0x002fc6000ffbe0ff */
[----:B------:R0:W-:Y:S01]  /*9e30*/  STL [R1+0x9d4], R3 ;  /* 0x0009d40301007387 */ /* 0x0001e20000100800 */
[----:B------:R-:W-:Y:S01]  /*9e40*/  IADD3.X R17, PT, PT, R15, UR70, RZ, P3, !PT ;  /* 0x000000460f117c10 */ /* 0x000fe20009ffe4ff */
[----:B------:R-:W-:Y:S02]  /*9e50*/  USHF.R.S32.HI UR71, URZ, 0x1f, UR10 ;  /* 0x0000001fff477899 */ /* 0x000fe4000801140a */
[----:B------:R1:W-:Y:S01]  /*9e60*/  STL [R1+0xa10], R2 ;  /* 0x000a100201007387 */ /* 0x0003e20000100800 */
[----:B0-----:R-:W-:-:S03]  /*9e70*/  IADD3 R3, P3, PT, R16, UR10, RZ ;  /* 0x0000000a10037c10 */ /* 0x001fc6000ff7e0ff */
[----:B------:R-:W-:Y:S01]  /*9e80*/  STL [R1+0x9dc], R17 ;  /* 0x0009dc1101007387 */ /* 0x000fe20000100800 */
[----:B-1----:R-:W-:-:S03]  /*9e90*/  IADD3.X R2, PT, PT, R14, UR70, RZ, P2, !PT ;  /* 0x000000460e027c10 */ /* 0x002fc600097fe4ff */
[----:B------:R0:W-:Y:S01]  /*9ea0*/  STL [R1+0xa18], R3 ;  /* 0x000a180301007387 */ /* 0x0001e20000100800 */
[----:B------:R-:W-:-:S03]  /*9eb0*/  IADD3.X R16, PT, PT, R13, UR70, RZ, P1, !PT ;  /* 0x000000460d107c10 */ /* 0x000fc60008ffe4ff */
[----:B------:R1:W-:Y:S01]  /*9ec0*/  STL [R1+0x9e4], R2 ;  /* 0x0009e40201007387 */ /* 0x0003e20000100800 */
[----:B0-----:R-:W-:-:S03]  /*9ed0*/  IADD3.X R3, PT, PT, R12, UR70, RZ, P0, !PT ;  /* 0x000000460c037c10 */ /* 0x001fc600087fe4ff */
[----:B------:R-:W-:Y:S01]  /*9ee0*/  STL [R1+0x9ec], R16 ;  /* 0x0009ec1001007387 */ /* 0x000fe20000100800 */
[----:B-1----:R-:W-:-:S03]  /*9ef0*/  IADD3.X R2, PT, PT, R15, UR71, RZ, P4, !PT ;  /* 0x000000470f027c10 */ /* 0x002fc6000a7fe4ff */
[----:B------:R0:W-:Y:S01]  /*9f00*/  STL [R1+0x9f4], R3 ;  /* 0x0009f40301007387 */ /* 0x0001e20000100800 */
[----:B------:R-:W-:-:S03]  /*9f10*/  IADD3.X R14, PT, PT, R14, UR71, RZ, P6, !PT ;  /* 0x000000470e0e7c10 */ /* 0x000fc6000b7fe4ff */
[----:B------:R1:W-:Y:S01]  /*9f20*/  STL [R1+0x9fc], R2 ;  /* 0x0009fc0201007387 */ /* 0x0003e20000100800 */
[----:B0-----:R-:W-:Y:S02]  /*9f30*/  IADD3.X R3, PT, PT, R13, UR71, RZ, P5, !PT ;  /* 0x000000470d037c10 */ /* 0x001fe4000affe4ff */
[----:B-1----:R-:W-:Y:S01]  /*9f40*/  IADD3.X R2, PT, PT, R12, UR71, RZ, P3, !PT ;  /* 0x000000470c027c10 */ /* 0x002fe20009ffe4ff */
[----:B------:R0:W-:Y:S04]  /*9f50*/  STL [R1+0xa04], R14 ;  /* 0x000a040e01007387 */ /* 0x0001e80000100800 */
[----:B------:R0:W-:Y:S04]  /*9f60*/  STL [R1+0xa14], R2 ;  /* 0x000a140201007387 */ /* 0x0001e80000100800 */
[----:B------:R0:W-:Y:S01]  /*9f70*/  STL [R1+0xa0c], R3 ;  /* 0x000a0c0301007387 */ /* 0x0001e20000100800 */
[----:B------:R-:W-:Y:S01]  /*9f80*/  USHF.L.U32 UR6, UR6, 0x5, URZ ;  /* 0x0000000506067899 */ /* 0x000fe200080006ff */
[----:B------:R-:W-:Y:S01]  /*9f90*/  CS2R R8, SRZ ;  /* 0x0000000000087805 */ /* 0x000fe2000001ff00 */
[----:B------:R-:W-:Y:S01]  /*9fa0*/  USHF.L.U32 UR41, UR10, 0x5, URZ ;  /* 0x000000050a297899 */ /* 0x000fe200080006ff */
[----:B------:R-:W-:-:S02]  /*9fb0*/  CS2R R10, SRZ ;  /* 0x00000000000a7805 */ /* 0x000fc4000001ff00 */
[----:B------:R-:W-:Y:S02]  /*9fc0*/  CS2R R56, SRZ ;  /* 0x0000000000387805 */ /* 0x000fe4000001ff00 */
[----:B------:R-:W-:Y:S02]  /*9fd0*/  CS2R R58, SRZ ;  /* 0x00000000003a7805 */ /* 0x000fe4000001ff00 */
[----:B------:R-:W-:Y:S02]  /*9fe0*/  CS2R R4, SRZ ;  /* 0x0000000000047805 */ /* 0x000fe4000001ff00 */
[----:B------:R-:W-:Y:S02]  /*9ff0*/  CS2R R6, SRZ ;  /* 0x0000000000067805 */ /* 0x000fe4000001ff00 */
[----:B------:R-:W-:Y:S02]  /*a000*/  CS2R R52, SRZ ;  /* 0x0000000000347805 */ /* 0x000fe4000001ff00 */
[----:B------:R-:W-:-:S02]  /*a010*/  CS2R R54, SRZ ;  /* 0x0000000000367805 */ /* 0x000fc4000001ff00 */
[----:B------:R-:W-:Y:S02]  /*a020*/  CS2R R48, SRZ ;  /* 0x0000000000307805 */ /* 0x000fe4000001ff00 */
[----:B------:R-:W-:Y:S02]  /*a030*/  CS2R R50, SRZ ;  /* 0x0000000000327805 */ /* 0x000fe4000001ff00 */
[----:B------:R-:W-:Y:S02]  /*a040*/  CS2R R44, SRZ ;  /* 0x00000000002c7805 */ /* 0x000fe4000001ff00 */
[----:B------:R-:W-:Y:S02]  /*a050*/  CS2R R46, SRZ ;  /* 0x00000000002e7805 */ /* 0x000fe4000001ff00 */
[----:B------:R-:W-:Y:S02]  /*a060*/  CS2R R40, SRZ ;  /* 0x0000000000287805 */ /* 0x000fe4000001ff00 */
[----:B------:R-:W-:Y:S01]  /*a070*/  CS2R R42, SRZ ;  /* 0x00000000002a7805 */ /* 0x000fe2000001ff00 */
[----:B------:R-:W-:-:S02]  /*a080*/  USHF.R.S32.HI UR7, URZ, 0x5, UR7 ;  /* 0x00000005ff077899 */ /* 0x000fc40008011407 */
[----:B------:R-:W-:Y:S02]  /*a090*/  USHF.R.S32.HI UR72, URZ, 0x1f, UR41 ;  /* 0x0000001fff487899 */ /* 0x000fe40008011429 */
[----:B0-----:R-:W-:-:S12]  /*a0a0*/  USHF.R.S32.HI UR73, URZ, 0x1f, UR6 ;  /* 0x0000001fff497899 */ /* 0x001fd80008011406 */
.L_x_1:
[----:B0-----:R-:W2:Y:S01]  /*a0b0*/  LDL R13, [R1+0x53c] ;  /* 0x00053c00010d7983 */ /* 0x001ea20000100800 */
[----:B------:R-:W0:Y:S03]  /*a0c0*/  LDC R2, c[0x0][0x3a0] ;  /* 0x0000e800ff027b82 */ /* 0x000e260000000800 */
[----:B--2---:R1:W-:Y:S04]  /*a0d0*/  STL [R1+0x11b0], R13 ;  /* 0x0011b00d01007387 */ /* 0x0043e80000100800 */
[----:B------:R-:W2:Y:S04]  /*a0e0*/  LDL R12, [R1+0x540] ;  /* 0x00054000010c7983 */ /* 0x000ea80000100800 */
[----:B-1----:R-:W0:Y:S04]  /*a0f0*/  LDL R13, [R1+0x548] ;  /* 0x00054800010d7983 */ /* 0x002e280000100800 */
[----:B------:R-:W-:Y:S04]  /*a100*/  STL [R1+0x119c], R61 ;  /* 0x00119c3d01007387 */ /* 0x000fe80000100800 */
[----:B------:R-:W-:Y:S04]  /*a110*/  STL [R1+0x11a4], R61 ;  /* 0x0011a43d01007387 */ /* 0x000fe80000100800 */
[----:B------:R1:W-:Y:S04]  /*a120*/  STL [R1+0x11ac], R61 ;  /* 0x0011ac3d01007387 */ /* 0x0003e80000100800 */
        /* <DEDUP_REMOVED lines=30> */
[----:B-----5:R-:W-:Y:S04]  /*a310*/  STL [R1+0xff4], R0 ;  /* 0x000ff40001007387 */ /* 0x020fe80000100800 */
        /* <DEDUP_REMOVED lines=34> */
[----:B------:R-:W-:Y:S04]  /*a540*/  STL.64 [R1+0xed0], R50 ;  /* 0x000ed03201007387 */ /* 0x000fe80000100a00 */
[----:B------:R-:W-:Y:S04]  /*a550*/  STL [R1+0x1040], R50 ;  /* 0x0010403201007387 */ /* 0x000fe80000100800 */
[----:B------:R-:W-:Y:S04]  /*a560*/  STL.64 [R1+0xec8], R48 ;  /* 0x000ec83001007387 */ /* 0x000fe80000100a00 */
[----:B------:R-:W-:Y:S04]  /*a570*/  STL [R1+0x1048], R48 ;  /* 0x0010483001007387 */ /* 0x000fe80000100800 */
        /* <DEDUP_REMOVED lines=8> */
[----:B------:R-:W-:Y:S01]  /*a600*/  STL [R1+0x1060], R42 ;  /* 0x0010602a01007387 */ /* 0x000fe20000100800 */
[----:B0-----:R-:W-:-:S03]  /*a610*/  IMAD R2, R13, -0x20, R2 ;  /* 0xffffffe00d027824 */ /* 0x001fc600078e0202 */
[----:B------:R-:W-:Y:S04]  /*a620*/  STL [R1+0x105c], R43 ;  /* 0x00105c2b01007387 */ /* 0x000fe80000100800 */
[----:B------:R-:W-:Y:S04]  /*a630*/  STL.64 [R1+0xea8], R40 ;  /* 0x000ea82801007387 */ /* 0x000fe80000100a00 */
[----:B------:R-:W-:Y:S04]  /*a640*/  STL [R1+0x1068], R40 ;  /* 0x0010682801007387 */ /* 0x000fe80000100800 */
[----:B------:R-:W-:Y:S04]  /*a650*/  STL [R1+0x1064], R41 ;  /* 0x0010642901007387 */ /* 0x000fe80000100800 */
[----:B------:R-:W2:Y:S01]  /*a660*/  LDL.LU R13, [R1+0x11b0] ;  /* 0x0011b000010d7983 */ /* 0x000ea20000300800 */
[----:B------:R-:W-:-:S02]  /*a670*/  ISETP.GT.AND P0, PT, R2, RZ, PT ;  /* 0x000000ff0200720c */ /* 0x000fc40003f04270 */
[----:B-1----:R-:W-:-:S11]  /*a680*/  PRMT R61, RZ, 0x7610, R61 ;  /* 0x00007610ff3d7816 */ /* 0x002fd6000000003d */
[----:B--2---:R-:W2:Y:S04]  /*a690*/  @P0 LDG.E.U8 R61, desc[UR8][R12.64] ;  /* 0x000000080c3d0981 */ /* 0x004ea8000c1e1100 */
[----:B--2---:R0:W-:Y:S04]  /*a6a0*/  STL [R1+0x520], R61 ;  /* 0x0005203d01007387 */ /* 0x0041e80000100800 */
[----:B0-----:R-:W2:Y:S04]  /*a6b0*/  LDL.LU R61, [R1+0x11ac] ;  /* 0x0011ac00013d7983 */ /* 0x001ea80000300800 */
[----:B------:R-:W3:Y:S04]  /*a6c0*/  LDL R12, [R1+0x534] ;  /* 0x00053400010c7983 */ /* 0x000ee80000100800 */
[----:B------:R-:W3:Y:S01]  /*a6d0*/  LDL R13, [R1+0x538] ;  /* 0x00053800010d7983 */ /* 0x000ee20000100800 */
[----:B------:R-:W-:-:S02]  /*a6e0*/  PRMT R60, RZ, 0x7610, R60 ;  /* 0x00007610ff3c7816 */ /* 0x000fc4000000003c */
[----:B---3--:R-:W-:-:S04]  /*a6f0*/  @P0 LOP3.LUT R13, R13, R12, RZ, 0x3c, !PT ;  /* 0x0000000c0d0d0212 */ /* 0x008fc800078e3cff */
[----:B------:R-:W-:-:S04]  /*a700*/  @P0 LOP3.LUT R12, R13, R12, RZ, 0x3c, !PT ;  /* 0x0000000c0d0c0212 */ /* 0x000fc800078e3cff */
[----:B------:R-:W-:-:S05]  /*a710*/  @P0 LOP3.LUT R13, R13, R12, RZ, 0x3c, !PT ;  /* 0x0000000c0d0d0212 */ /* 0x000fca00078e3cff */
[----:B------:R-:W3:Y:S04]  /*a720*/  @P0 LDG.E.U8 R60, desc[UR8][R12.64] ;  /* 0x000000080c3c0981 */ /* 0x000ee8000c1e1100 */
[----:B---3--:R0:W-:Y:S04]  /*a730*/  STL [R1+0x51c], R60 ;  /* 0x00051c3c01007387 */ /* 0x0081e80000100800 */
[----:B0-----:R-:W3:Y:S04]  /*a740*/  LDL.LU R60, [R1+0x11a8] ;  /* 0x0011a800013c7983 */ /* 0x001ee80000300800 */
[----:B------:R-:W4:Y:S04]  /*a750*/  LDL R12, [R1+0x52c] ;  /* 0x00052c00010c7983 */ /* 0x000f280000100800 */
[----:B------:R-:W4:Y:S01]  /*a760*/  LDL R13, [R1+0x530] ;  /* 0x00053000010d7983 */ /* 0x000f220000100800 */
[----:B--2---:R-:W-:-:S02]  /*a770*/  PRMT R61, RZ, 0x7610, R61 ;  /* 0x00007610ff3d7816 */ /* 0x004fc4000000003d */
[----:B----4-:R-:W-:-:S04]  /*a780*/  @P0 LOP3.LUT R13, R13, R12, RZ, 0x3c, !PT ;  /* 0x0000000c0d0d0212 */ /* 0x010fc800078e3cff */
[----:B------:R-:W-:-:S04]  /*a790*/  @P0 LOP3.LUT R12, R13, R12, RZ, 0x3c, !PT ;  /* 0x0000000c0d0c0212 */ /* 0x000fc800078e3cff */
[----:B------:R-:W-:-:S05]  /*a7a0*/  @P0 LOP3.LUT R13, R13, R12, RZ, 0x3c, !PT ;  /* 0x0000000c0d0d0212 */ /* 0x000fca00078e3cff */
[----:B------:R-:W2:Y:S04]  /*a7b0*/  @P0 LDG.E.U8 R61, desc[UR8][R12.64] ;  /* 0x000000080c3d0981 */ /* 0x000ea8000c1e1100 */
[----:B--2---:R0:W-:Y:S04]  /*a7c0*/  STL [R1+0x518], R61 ;  /* 0x0005183d01007387 */ /* 0x0041e80000100800 */
[----:B0-----:R-:W2:Y:S04]  /*a7d0*/  LDL.LU R61, [R1+0x11a4] ;  /* 0x0011a400013d7983 */ /* 0x001ea80000300800 */
[----:B------:R-:W4:Y:S04]  /*a7e0*/  LDL R12, [R1+0x524] ;  /* 0x00052400010c7983 */ /* 0x000f280000100800 */
[----:B------:R-:W4:Y:S01]  /*a7f0*/  LDL R13, [R1+0x528] ;  /* 0x00052800010d7983 */ /* 0x000f220000100800 */
[----:B---3--:R-:W-:-:S02]  /*a800*/  PRMT R60, RZ, 0x7610, R60 ;  /* 0x00007610ff3c7816 */ /* 0x008fc4000000003c */
[----:B----4-:R-:W-:-:S04]  /*a810*/  @P0 LOP3.LUT R13, R13, R12, RZ, 0x3c, !PT ;  /* 0x0000000c0d0d0212 */ /* 0x010fc800078e3cff */
[----:B------:R-:W-:-:S04]  /*a820*/  @P0 LOP3.LUT R12, R13, R12, RZ, 0x3c, !PT ;  /* 0x0000000c0d0c0212 */ /* 0x000fc800078e3cff */
[----:B------:R-:W-:-:S05]  /*a830*/  @P0 LOP3.LUT R13, R13, R12, RZ, 0x3c, !PT ;  /* 0x0000000c0d0d0212 */ /* 0x000fca00078e3cff */
[----:B------:R-:W3:Y:S01]  /*a840*/  @P0 LDG.E.U8 R60, desc[UR8][R12.64] ;  /* 0x000000080c3c0981 */ /* 0x000ee2000c1e1100 */
[----:B------:R-:W-:-:S03]  /*a850*/  ISETP.GT.AND P1, PT, R2, 0x1, PT ;  /* 0x000000010200780c */ /* 0x000fc60003f24270 */
        /* <DEDUP_REMOVED lines=17> */
[----:B------:R-:W3:Y:S04]  /*a970*/  @P1 LDG.E.U8 R60, desc[UR8][R12.64] ;  /* 0x000000080c3c1981 */ /* 0x000ee8000c1e1100 */
[----:B---3--:R0:W-:Y:S04]  /*a980*/  STL [R1+0x50c], R60 ;  /* 0x00050c3c01007387 */ /* 0x0081e80000100800 */
[----:B0-----:R-:W3:Y:S04]  /*a990*/  LDL.LU R60, [R1+0x1198] ;  /* 0x00119800013c7983 */ /* 0x001ee80000300800 */
[----:B------:R-:W4:Y:S04]  /*a9a0*/  LDL R12, [R1+0xa04] ;  /* 0x000a0400010c7983 */ /* 0x000f280000100800 */
[----:B------:R-:W4:Y:S01]  /*a9b0*/  LDL R13, [R1+0xa08] ;  /* 0x000a0800010d7983 */ /* 0x000f220000100800 */
[----:B------:R-:W-:-:S02]  /*a9c0*/  PRMT R39, RZ, 0x7610, R39 ;  /* 0x00007610ff277816 */ /* 0x000fc40000000027 */
[----:B----4-:R-:W-:-:S04]  /*a9d0*/  @P1 LOP3.LUT R13, R13, R12, RZ, 0x3c, !PT ;  /* 0x0000000c0d0d1212 */ /* 0x010fc800078e3cff */
[----:B------:R-:W-:-:S04]  /*a9e0*/  @P1 LOP3.LUT R12, R13, R12, RZ, 0x3c, !PT ;  /* 0x0000000c0d0c1212 */ /* 0x000fc800078e3cff */
[----:B------:R-:W-:-:S05]  /*a9f0*/  @P1 LOP3.LUT R13, R13, R12, RZ, 0x3c, !PT ;  /* 0x0000000c0d0d1212 */ /* 0x000fca00078e3cff */
[----:B------:R-:W4:Y:S04]  /*aa00*/  @P1 LDG.E.U8 R39, desc[UR8][R12.64] ;  /* 0x000000080c271981 */ /* 0x000f28000c1e1100 */
[----:B----4-:R0:W-:Y:S04]  /*aa10*/  STL [R1+0x508], R39 ;  /* 0x0005082701007387 */ /* 0x0101e80000100800 */
[----:B0-----:R-:W4:Y:S04]  /*aa20*/  LDL.LU R39, [R1+0x1194] ;  /* 0x0011940001277983 */ /* 0x001f280000300800 */
[----:B------:R-:W2:Y:S04]  /*aa30*/  LDL R12, [R1+0x9fc] ;  /* 0x0009fc00010c7983 */ /* 0x000ea80000100800 */
[----:B------:R-:W2:Y:S01]  /*aa40*/  LDL R13, [R1+0xa00] ;  /* 0x000a0000010d7983 */ /* 0x000ea20000100800 */
[----:B------:R-:W-:-:S02]  /*aa50*/  PRMT R38, RZ, 0x7610, R38 ;  /* 0x00007610ff267816 */ /* 0x000fc40000000026 */
[----:B--2---:R-:W-:-:S04]  /*aa60*/  @P1 LOP3.LUT R13, R13, R12, RZ, 0x3c, !PT ;  /* 0x0000000c0d0d1212 */ /* 0x004fc800078e3cff */
[----:B------:R-:W-:-:S04]  /*aa70*/  @P1 LOP3.LUT R12, R13, R12, RZ, 0x3c, !PT ;  /* 0x0000000c0d0c1212 */ /* 0x000fc800078e3cff */
[----:B------:R-:W-:-:S05]  /*aa80*/  @P1 LOP3.LUT R13, R13, R12, RZ, 0x3c, !PT ;  /* 0x0000000c0d0d1212 */ /* 0x000fca00078e3cff */
[----:B------:R-:W2:Y:S01]  /*aa90*/  @P1 LDG.E.U8 R38, desc[UR8][R12.64] ;  /* 0x000000080c261981 */ /* 0x000ea2000c1e1100 */
[----:B------:R-:W-:-:S03]  /*aaa0*/  ISETP.GT.AND P0, PT, R2, 0x2, PT ;  /* 0x000000020200780c */ /* 0x000fc60003f04270 */
[----:B--2---:R0:W-:Y:S04]  /*aab0*/  STL [R1+0x504], R38 ;  /* 0x0005042601007387 */ /* 0x0041e80000100800 */
[----:B0-----:R-:W2:Y:S04]  /*aac0*/  LDL.LU R38, [R1+0x1190] ;  /* 0x0011900001267983 */ /* 0x001ea80000300800 */
[----:B------:R-:W2:Y:S04]  /*aad0*/  LDL R12, [R1+0x9f4] ;  /* 0x0009f400010c7983 */ /* 0x000ea80000100800 */
[----:B------:R-:W2:Y:S01]  /*aae0*/  LDL R13, [R1+0x9f8] ;  /* 0x0009f800010d7983 */ /* 0x000ea20000100800 */
[----:B------:R-:W-:-:S02]  /*aaf0*/  PRMT R37, RZ, 0x7610, R37 ;  /* 0x00007610ff257816 */ /* 0x000fc40000000025 */
[----:B--2---:R-:W-:-:S04]  /*ab00*/  @P0 LOP3.LUT R13, R13, R12, RZ, 0x3c, !PT ;  /* 0x0000000c0d0d0212 */ /* 0x004fc800078e3cff */
[----:B------:R-:W-:-:S04]  /*ab10*/  @P0 LOP3.LUT R12, R13, R12, RZ, 0x3c, !PT ;  /* 0x0000000c0d0c0212 */ /* 0x000fc800078e3cff */
[----:B------:R-:W-:-:S05]  /*ab20*/  @P0 LOP3.LUT R13, R13, R12, RZ, 0x3c, !PT ;  /* 0x0000000c0d0d0212 */ /* 0x000fca00078e3cff */
[----:B------:R-:W2:Y:S04]  /*ab30*/  @P0 LDG.E.U8 R37, desc[UR8][R12.64] ;  /* 0x000000080c250981 */ /* 0x000ea8000c1e1100 */
        /* <DEDUP_REMOVED lines=37> */
[----:B------:R-:W3:Y:S04]  /*ad90*/  LDL R12, [R1+0x9cc] ;  /* 0x0009cc00010c7983 */ /* 0x000ee80000100800 */
[----:B------:R-:W3:Y:S01]  /*ada0*/  LDL R13, [R1+0x9d0] ;  /* 0x0009d000010d7983 */ /* 0x000ee20000100800 */
[----:B------:R-:W-:-:S03]  /*adb0*/  PRMT R49, RZ, 0x7610, R49 ;  /* 0x00007610ff317816 */ /* 0x000fc60000000031 */
[----:B--2---:R-:W-:Y:S01]  /*adc0*/  STL [R1+0x106c], R48 ;  /* 0x00106c3001007387 */ /* 0x004fe20000100800 */
[----:B---3--:R-:W-:-:S04]  /*add0*/  @P1 LOP3.LUT R13, R13, R12, RZ, 0x3c, !PT ;  /* 0x0000000c0d0d1212 */ /* 0x008fc800078e3cff */
        /* <DEDUP_REMOVED lines=18> */
[----:B------:R0:W2:Y:S04]  /*af00*/  @P1 LDG.E.U8 R55, desc[UR8][R12.64] ;  /* 0x000000080c371981 */ /* 0x0000a8000c1e1100 */
[----:B------:R-:W0:Y:S04]  /*af10*/  LDL R12, [R1+0x9b4] ;  /* 0x0009b400010c7983 */ /* 0x000e280000100800 */
[----:B------:R-:W0:Y:S01]  /*af20*/  LDL R13, [R1+0x9b8] ;  /* 0x0009b800010d7983 */ /* 0x000e220000100800 */
[----:B------:R-:W-:Y:S02]  /*af30*/  ISETP.GT.AND P0, PT, R2, 0x4, PT ;  /* 0x000000040200780c */ /* 0x000fe40003f04270 */
[----:B------:R-:W-:-:S11]  /*af40*/  PRMT R33, RZ, 0x7610, R33 ;  /* 0x00007610ff217816 */ /* 0x000fd60000000021 */
[----:B0-----:R-:W-:-:S04]  /*af50*/  @P0 LOP3.LUT R13, R13, R12, RZ, 0x3c, !PT ;  /* 0x0000000c0d0d0212 */ /* 0x001fc800078e3cff */
[----:B------:R-:W-:-:S04]  /*af60*/  @P0 LOP3.LUT R12, R13, R12, RZ, 0x3c, !PT ;  /* 0x0000000c0d0c0212 */ /* 0x000fc800078e3cff */
[----:B------:R-:W-:-:S05]  /*af70*/  @P0 LOP3.LUT R13, R13, R12, RZ, 0x3c, !PT ;  /* 0x0000000c0d0d0212 */ /* 0x000fca00078e3cff */
[----:B------:R-:W3:Y:S04]  /*af80*/  @P0 LDG.E.U8 R33, desc[UR8][R12.64] ;  /* 0x000000080c210981 */ /* 0x000ee8000c1e1100 */
[----:B--2---:R-:W-:Y:S04]  /*af90*/  STL [R1+0x1078], R55 ;  /* 0x0010783701007387 */ /* 0x004fe80000100800 */
[----:B---3--:R0:W-:Y:S04]  /*afa0*/  STL [R1+0x4e0], R33 ;  /* 0x0004e02101007387 */ /* 0x0081e80000100800 */
        /* <DEDUP_REMOVED lines=188> */
[----:B------:R0:W2:Y:S04]  /*bb70*/  @P1 LDG.E.U8 R6, desc[UR8][R12.64] ;  /* 0x000000080c061981 */ /* 0x0000a8000c1e1100 */
[----:B------:R-:W0:Y:S04]  /*bb80*/  LDL R12, [R1+0x904] ;  /* 0x00090400010c7983 */ /* 0x000e280000100800 */
[----:B------:R-:W0:Y:S01]  /*bb90*/  LDL R13, [R1+0x908] ;  /* 0x00090800010d7983 */ /* 0x000e220000100800 */
[----:B------:R-:W-:Y:S02]  /*bba0*/  PRMT R16, RZ, 0x7610, R16 ;  /* 0x00007610ff107816 */ /* 0x000fe40000000010 */
        /* <DEDUP_REMOVED lines=13> */
[----:B------:R-:W3:Y:S01]  /*bc80*/  @P1 LDG.E.U8 R15, desc[UR8][R12.64] ;  /* 0x000000080c0f1981 */ /* 0x000ee2000c1e1100 */
[----:B------:R-:W-:-:S03]  /*bc90*/  ISETP.GT.AND P0, PT, R2, 0xa, PT ;  /* 0x0000000a0200780c */ /* 0x000fc60003f04270 */
        /* <DEDUP_REMOVED lines=28> */
[----:B--2---:R0:W-:Y:S01]  /*be60*/  STL [R1+0x1094], R54 ;  /* 0x0010943601007387 */ /* 0x0041e20000100800 */
[----:B------:R-:W-:Y:S02]  /*be70*/  ISETP.GT.AND P1, PT, R2, 0xb, PT ;  /* 0x0000000b0200780c */ /* 0x000fe40003f24270 */
[----:B------:R-:W-:Y:S01]  /*be80*/  PRMT R5, RZ, 0x7610, R5 ;  /* 0x00007610ff057816 */ /* 0x000fe20000000005 */
[----:B0-----:R-:W2:Y:S01]  /*be90*/  LDL R54, [R1+0x8c0] ;  /* 0x0008c00001367983 */ /* 0x001ea20000100800 */
[----:B---3--:R-:W-:-:S04]  /*bea0*/  @P0 LOP3.LUT R13, R13, R12, RZ, 0x3c, !PT ;  /* 0x0000000c0d0d0212 */ /* 0x008fc800078e3cff */
[----:B------:R-:W-:-:S04]  /*beb0*/  @P0 LOP3.LUT R12, R13, R12, RZ, 0x3c, !PT ;  /* 0x0000000c0d0c0212 */ /* 0x000fc800078e3cff */
[----:B------:R-:W-:-:S05]  /*bec0*/  @P0 LOP3.LUT R13, R13, R12, RZ, 0x3c, !PT ;  /* 0x0000000c0d0d0212 */ /* 0x000fca00078e3cff */
[----:B------:R-:W3:Y:S04]  /*bed0*/  @P0 LDG.E.U8 R55, desc[UR8][R12.64] ;  /* 0x000000080c370981 */ /* 0x000ee8000c1e1100 */
[----:B------:R-:W2:Y:S04]  /*bee0*/  LDL R12, [R1+0x8d4] ;  /* 0x0008d400010c7983 */ /* 0x000ea80000100800 */
[----:B------:R-:W2:Y:S04]  /*bef0*/  LDL R13, [R1+0x8d8] ;  /* 0x0008d800010d7983 */ /* 0x000ea80000100800 */
[----:B---3--:R0:W-:Y:S01]  /*bf00*/  STL [R1+0x1098], R55 ;  /* 0x0010983701007387 */ /* 0x0081e20000100800 */
[----:B------:R-:W-:-:S03]  /*bf10*/  PRMT R4, RZ, 0x7610, R4 ;  /* 0x00007610ff047816 */ /* 0x000fc60000000004 */
[----:B0-----:R-:W3:Y:S01]  /*bf20*/  LDL R55, [R1+0x8bc] ;  /* 0x0008bc0001377983 */ /* 0x001ee20000100800 */
[----:B--2---:R-:W-:-:S04]  /*bf30*/  @P1 LOP3.LUT R13, R13, R12, RZ, 0x3c, !PT ;  /* 0x0000000c0d0d1212 */ /* 0x004fc800078e3cff */
[----:B------:R-:W-:-:S04]  /*bf40*/  @P1 LOP3.LUT R12, R13, R12, RZ, 0x3c, !PT ;  /* 0x0000000c0d0c1212 */ /* 0x000fc800078e3cff */
[----:B------:R-:W-:-:S05]  /*bf50*/  @P1 LOP3.LUT R13, R13, R12, RZ, 0x3c, !PT ;  /* 0x0000000c0d0d1212 */ /* 0x000fca00078e3cff */
[----:B------:R-:W2:Y:S04]  /*bf60*/  @P1 LDG.E.U8 R5, desc[UR8][R12.64] ;  /* 0x000000080c051981 */ /* 0x000ea8000c1e1100 */
[----:B------:R-:W3:Y:S04]  /*bf70*/  LDL R12, [R1+0x8cc] ;  /* 0x0008cc00010c7983 */ /* 0x000ee80000100800 */
[----:B------:R-:W3:Y:S04]  /*bf80*/  LDL R13, [R1+0x8d0] ;  /* 0x0008d000010d7983 */ /* 0x000ee80000100800 */
[----:B--2---:R-:W-:Y:S01]  /*bf90*/  STL [R1+0x109c], R5 ;  /* 0x00109c0501007387 */ /* 0x004fe20000100800 */
[----:B---3--:R-:W-:-:S04]  /*bfa0*/  @P1 LOP3.LUT R13, R13, R12, RZ, 0x3c, !PT ;  /* 0x0000000c0d0d1212 */ /* 0x008fc800078e3cff */
        /* <DEDUP_REMOVED lines=9> */
[----:B------:R0:W3:Y:S01]  /*c040*/  @P1 LDG.E.U8 R59, desc[UR8][R12.64] ;  /* 0x000000080c3b1981 */ /* 0x0000e2000c1e1100 */
[----:B------:R-:W-:-:S03]  /*c050*/  PRMT R58, RZ, 0x7610, R58 ;  /* 0x00007610ff3a7816 */ /* 0x000fc6000000003a */
[----:B--2---:R-:W-:Y:S01]  /*c060*/  STL [R1+0x10a0], R4 ;  /* 0x0010a00401007387 */ /* 0x004fe20000100800 */
[----:B0-----:R-:W-:Y:S02]  /*c070*/  @P1 IMAD.MOV.U32 R12, RZ, RZ, R54 ;  /* 0x000000ffff0c1224 */ /* 0x001fe400078e0036 */
[----:B------:R-:W-:-:S05]  /*c080*/  @P1 IMAD.MOV.U32 R13, RZ, RZ, R55 ;  /* 0x000000ffff0d1224 */ /* 0x000fca00078e0037 */
[----:B------:R-:W2:Y:S04]  /*c090*/  @P1 LDG.E.U8 R58, desc[UR8][R12.64] ;  /* 0x000000080c3a1981 */ /* 0x000ea8000c1e1100 */
[----:B---3--:R-:W-:Y:S04]  /*c0a0*/  STL [R1+0x10a4], R59 ;  /* 0x0010a43b01007387 */ /* 0x008fe80000100800 */
[----:B------:R-:W3:Y:S04]  /*c0b0*/  LDL R12, [R1+0x8b4] ;  /* 0x0008b400010c7983 */ /* 0x000ee80000100800 */
[----:B------:R-:W3:Y:S01]  /*c0c0*/  LDL R13, [R1+0x8b8] ;  /* 0x0008b800010d7983 */ /* 0x000ee20000100800 */
[----:B------:R-:W-:-:S02]  /*c0d0*/  ISETP.GT.AND P0, PT, R2, 0xc, PT ;  /* 0x0000000c0200780c */ /* 0x000fc40003f04270 */
[----:B------:R-:W-:Y:S01]  /*c0e0*/  PRMT R52, RZ, 0x7610, R52 ;  /* 0x00007610ff347816 */ /* 0x000fe20000000034 */
[----:B------:R-:W4:Y:S04]  /*c0f0*/  LDL R55, [R1+0x89c] ;  /* 0x00089c0001377983 */ /* 0x000f280000100800 */
[----:B------:R-:W4:Y:S04]  /*c100*/  LDL R54, [R1+0x8a0] ;  /* 0x0008a00001367983 */ /* 0x000f280000100800 */
[----:B--2---:R0:W-:Y:S01]  /*c110*/  STL [R1+0x10a8], R58 ;  /* 0x0010a83a01007387 */ /* 0x0041e20000100800 */
[----:B------:R-:W-:-:S03]  /*c120*/  PRMT R7, RZ, 0x7610, R7 ;  /* 0x00007610ff077816 */ /* 0x000fc60000000007 */
[----:B0-----:R-:W2:Y:S01]  /*c130*/  LDL R58, [R1+0x8a8] ;  /* 0x0008a800013a7983 */ /* 0x001ea20000100800 */
[----:B---3--:R-:W-:-:S04]  /*c140*/  @P0 LOP3.LUT R13, R13, R12, RZ, 0x3c, !PT ;  /* 0x0000000c0d0d0212 */ /* 0x008fc800078e3cff */
[----:B------:R-:W-:-:S04]  /*c150*/  @P0 LOP3.LUT R12, R13, R12, RZ, 0x3c, !PT ;  /* 0x0000000c0d0c0212 */ /* 0x000fc800078e3cff */
[----:B------:R-:W-:-:S05]  /*c160*/  @P0 LOP3.LUT R13, R13, R12, RZ, 0x3c, !PT ;  /* 0x0000000c0d0d0212 */ /* 0x000fca00078e3cff */
[----:B------:R-:W3:Y:S04]  /*c170*/  @P0 LDG.E.U8 R52, desc[UR8][R12.64] ;  /* 0x000000080c340981 */ /* 0x000ee8000c1e1100 */
[----:B------:R-:W2:Y:S04]  /*c180*/  LDL R12, [R1+0x8ac] ;  /* 0x0008ac00010c7983 */ /* 0x000ea80000100800 */
[----:B------:R-:W2:Y:S04]  /*c190*/  LDL R13, [R1+0x8b0] ;  /* 0x0008b000010d7983 */ /* 0x000ea80000100800 */
[----:B---3--:R-:W-:Y:S01]  /*c1a0*/  STL [R1+0x110c], R52 ;  /* 0x00110c3401007387 */ /* 0x008fe20000100800 */
[----:B--2---:R-:W-:-:S04]  /*c1b0*/  @P0 LOP3.LUT R13, R13, R12, RZ, 0x3c, !PT ;  /* 0x0000000c0d0d0212 */ /* 0x004fc800078e3cff */
[----:B------:R-:W-:-:S04]  /*c1c0*/  @P0 LOP3.LUT R12, R13, R12, RZ, 0x3c, !PT ;  /* 0x0000000c0d0c0212 */ /* 0x000fc800078e3cff */
[----:B------:R-:W-:-:S05]  /*c1d0*/  @P0 LOP3.LUT R13, R13, R12, RZ, 0x3c, !PT ;  /* 0x0000000c0d0d0212 */ /* 0x000fca00078e3cff */
[----:B------:R0:W2:Y:S04]  /*c1e0*/  @P0 LDG.E.U8 R7, desc[UR8][R12.64] ;  /* 0x000000080c070981 */ /* 0x0000a8000c1e1100 */
[----:B------:R-:W3:Y:S01]  /*c1f0*/  LDL R13, [R1+0x8a4] ;  /* 0x0008a400010d7983 */ /* 0x000ee20000100800 */
[----:B------:R-:W-:Y:S01]  /*c200*/  PRMT R6, RZ, 0x7610, R6 ;  /* 0x00007610ff067816 */ /* 0x000fe20000000006 */
[----:B0-----:R-:W-:Y:S01]  /*c210*/  @P0 IMAD.MOV.U32 R12, RZ, RZ, R58 ;  /* 0x000000ffff0c0224 */ /* 0x001fe200078e003a */
[----:B------:R-:W-:-:S04]  /*c220*/  PRMT R5, RZ, 0x7610, R5 ;  /* 0x00007610ff057816 */ /* 0x000fc80000000005 */
[----:B---3--:R4:W3:Y:S04]  /*c230*/  @P0 LDG.E.U8 R6, desc[UR8][R12.64] ;  /* 0x000000080c060981 */ /* 0x0088e8000c1e1100 */
[----:B--2---:R-:W-:Y:S01]  /*c240*/  STL [R1+0x1110], R7 ;  /* 0x0011100701007387 */ /* 0x004fe20000100800 */
[----:B----4-:R-:W-:Y:S02]  /*c250*/  @P0 IMAD.MOV.U32 R12, RZ, RZ, R54 ;  /* 0x000000ffff0c0224 */ /* 0x010fe400078e0036 */
[----:B------:R-:W-:-:S05]  /*c260*/  @P0 IMAD.MOV.U32 R13, RZ, RZ, R55 ;  /* 0x000000ffff0d0224 */ /* 0x000fca00078e0037 */
[----:B------:R0:W2:Y:S04]  /*c270*/  @P0 LDG.E.U8 R5, desc[UR8][R12.64] ;  /* 0x000000080c050981 */ /* 0x0000a8000c1e1100 */
[----:B---3--:R-:W-:Y:S04]  /*c280*/  STL [R1+0x1114], R6 ;  /* 0x0011140601007387 */ /* 0x008fe80000100800 */
[----:B------:R-:W0:Y:S04]  /*c290*/  LDL R12, [R1+0x894] ;  /* 0x00089400010c7983 */ /* 0x000e280000100800 */
[----:B------:R-:W0:Y:S01]  /*c2a0*/  LDL R13, [R1+0x898] ;  /* 0x00089800010d7983 */ /* 0x000e220000100800 */
[----:B------:R-:W-:-:S02]  /*c2b0*/  ISETP.GT.AND P1, PT, R2, 0xd, PT ;  /* 0x0000000d0200780c */ /* 0x000fc40003f24270 */
[----:B------:R-:W-:Y:S01]  /*c2c0*/  PRMT R14, RZ, 0x7610, R14 ;  /* 0x00007610ff0e7816 */ /* 0x000fe2000000000e */
[----:B------:R-:W3:Y:S04]  /*c2d0*/  LDL R54, [R1+0x880] ;  /* 0x0008800001367983 */ /* 0x000ee80000100800 */
[----:B------:R-:W4:Y:S04]  /*c2e0*/  LDL R58, [R1+0x874] ;  /* 0x00087400013a7983 */ /* 0x000f280000100800 */
[----:B------:R-:W2:Y:S02]  /*c2f0*/  LDL R55, [R1+0x878] ;  /* 0x0008780001377983 */ /* 0x000ea40000100800 */
        /* <DEDUP_REMOVED lines=22> */
[----:B------:R0:W2:Y:S04]  /*c460*/  @P1 LDG.E.U8 R59, desc[UR8][R12.64] ;  /* 0x000000080c3b1981 */ /* 0x0000a8000c1e1100 */
[----:B------:R-:W2:Y:S01]  /*c470*/  LDL R13, [R1+0x87c] ;  /* 0x00087c00010d7983 */ /* 0x000ea20000100800 */
[----:B------:R-:W-:Y:S01]  /*c480*/  PRMT R6, RZ, 0x7610, R6 ;  /* 0x00007610ff067816 */ /* 0x000fe20000000006 */
[----:B0-----:R-:W-:Y:S01]  /*c490*/  @P1 IMAD.MOV.U32 R12, RZ, RZ, R54 ;  /* 0x000000ffff0c1224 */ /* 0x001fe200078e0036 */
[----:B------:R-:W-:Y:S02]  /*c4a0*/  ISETP.GT.AND P0, PT, R2, 0xe, PT ;  /* 0x0000000e0200780c */ /* 0x000fe40003f04270 */
[----:B------:R-:W-:Y:S02]  /*c4b0*/  PRMT R50, RZ, 0x7610, R50 ;  /* 0x00007610ff327816 */ /* 0x000fe40000000032 */
[----:B--2---:R0:W2:Y:S04]  /*c4c0*/  @P1 LDG.E.U8 R6, desc[UR8][R12.64] ;  /* 0x000000080c061981 */ /* 0x0040a8000c1e1100 */
[----:B------:R1:W-:Y:S04]  /*c4d0*/  STL [R1+0x444], R59 ;  /* 0x0004443b01007387 */ /* 0x0003e80000100800 */
[----:B------:R-:W3:Y:S01]  /*c4e0*/  LDL R54, [R1+0x85c] ;  /* 0x00085c0001367983 */ /* 0x000ee20000100800 */
[----:B0-----:R-:W-:-:S02]  /*c4f0*/  @P0 IMAD.MOV.U32 R12, RZ, RZ, R55 ;  /* 0x000000ffff0c0224 */ /* 0x001fc400078e0037 */
[----:B----4-:R-:W-:Y:S01]  /*c500*/  @P0 IMAD.MOV.U32 R13, RZ, RZ, R58 ;  /* 0x000000ffff0d0224 */ /* 0x010fe200078e003a */
[----:B-1----:R-:W4:Y:S04]  /*c510*/  LDL R59, [R1+0x868] ;  /* 0x00086800013b7983 */ /* 0x002f280000100800 */
[----:B------:R-:W3:Y:S04]  /*c520*/  @P0 LDG.E.U8 R50, desc[UR8][R12.64] ;  /* 0x000000080c320981 */ /* 0x000ee8000c1e1100 */
[----:B--2---:R0:W-:Y:S04]  /*c530*/  STL [R1+0x440], R6 ;  /* 0x0004400601007387 */ /* 0x0041e80000100800 */
[----:B------:R-:W2:Y:S04]  /*c540*/  LDL R12, [R1+0x86c] ;  /* 0x00086c00010c7983 */ /* 0x000ea80000100800 */
[----:B------:R-:W2:Y:S01]  /*c550*/  LDL R13, [R1+0x870] ;  /* 0x00087000010d7983 */ /* 0x000ea20000100800 */
[----:B------:R-:W-:-:S03]  /*c560*/  PRMT R49, RZ, 0x7610, R49 ;  /* 0x00007610ff317816 */ /* 0x000fc60000000031 */
[----:B0-----:R-:W4:Y:S04]  /*c570*/  LDL R6, [R1+0x860] ;  /* 0x0008600001067983 */ /* 0x001f280000100800 */
[----:B------:R-:W4:Y:S04]  /*c580*/  LDL R58, [R1+0x854] ;  /* 0x00085400013a7983 */ /* 0x000f280000100800 */
[----:B------:R-:W4:Y:S04]  /*c590*/  LDL R55, [R1+0x858] ;  /* 0x0008580001377983 */ /* 0x000f280000100800 */
[----:B---3--:R-:W-:Y:S01]  /*c5a0*/  STL [R1+0x10ac], R50 ;  /* 0x0010ac3201007387 */ /* 0x008fe20000100800 */
[----:B--2---:R-:W-:-:S04]  /*c5b0*/  @P0 LOP3.LUT R13, R13, R12, RZ, 0x3c, !PT ;  /* 0x0000000c0d0d0212 */ /* 0x004fc800078e3cff */
[----:B------:R-:W-:-:S04]  /*c5c0*/  @P0 LOP3.LUT R12, R13, R12, RZ, 0x3c, !PT ;  /* 0x0000000c0d0c0212 */ /* 0x000fc800078e3cff */
[----:B------:R-:W-:-:S05]  /*c5d0*/  @P0 LOP3.LUT R13, R13, R12, RZ, 0x3c, !PT ;  /* 0x0000000c0d0d0212 */ /* 0x000fca00078e3cff */
[----:B------:R4:W2:Y:S04]  /*c5e0*/  @P0 LDG.E.U8 R49, desc[UR8][R12.64] ;  /* 0x000000080c310981 */ /* 0x0008a8000c1e1100 */
[----:B------:R-:W3:Y:S01]  /*c5f0*/  LDL R13, [R1+0x864] ;  /* 0x00086400010d7983 */ /* 0x000ee20000100800 */
[----:B------:R-:W-:Y:S01]  /*c600*/  PRMT R48, RZ, 0x7610, R48 ;  /* 0x00007610ff307816 */ /* 0x000fe20000000030 */
[----:B----4-:R-:W-:Y:S01]  /*c610*/  @P0 IMAD.MOV.U32 R12, RZ, RZ, R59 ;  /* 0x000000ffff0c0224 */ /* 0x010fe200078e003b */
[----:B------:R-:W-:Y:S02]  /*c620*/  PRMT R40, RZ, 0x7610, R40 ;  /* 0x00007610ff287816 */ /* 0x000fe40000000028 */
[----:B------:R-:W-:Y:S02]  /*c630*/  ISETP.GT.AND P1, PT, R2, 0xf, PT ;  /* 0x0000000f0200780c */ /* 0x000fe40003f24270 */
[----:B---3--:R0:W3:Y:S02]  /*c640*/  @P0 LDG.E.U8 R48, desc[UR8][R12.64] ;  /* 0x000000080c300981 */ /* 0x0080e4000c1e1100 */
[----:B0-----:R-:W-:-:S02]  /*c650*/  @P0 IMAD.MOV.U32 R12, RZ, RZ, R6 ;  /* 0x000000ffff0c0224 */ /* 0x001fc400078e0006 */
[----:B------:R-:W-:-:S05]  /*c660*/  @P0 IMAD.MOV.U32 R13, RZ, RZ, R54 ;  /* 0x000000ffff0d0224 */ /* 0x000fca00078e0036 */
[----:B------:R0:W4:Y:S01]  /*c670*/  @P0 LDG.E.U8 R40, desc[UR8][R12.64] ;  /* 0x000000080c280981 */ /* 0x000122000c1e1100 */
[----:B------:R-:W-:-:S03]  /*c680*/  PRMT R57, RZ, 0x7610, R57 ;  /* 0x00007610ff397816 */ /* 0x000fc60000000039 */
[----:B--2---:R-:W-:Y:S01]  /*c690*/  STL [R1+0x10b0], R49 ;  /* 0x0010b03101007387 */ /* 0x004fe20000100800 */
[----:B0-----:R-:W-:Y:S02]  /*c6a0*/  @P1 IMAD.MOV.U32 R12, RZ, RZ, R55 ;  /* 0x000000ffff0c1224 */ /* 0x001fe400078e0037 */
[----:B------:R-:W-:-:S05]  /*c6b0*/  @P1 IMAD.MOV.U32 R13, RZ, RZ, R58 ;  /* 0x000000ffff0d1224 */ /* 0x000fca00078e003a */
[----:B------:R-:W2:Y:S04]  /*c6c0*/  @P1 LDG.E.U8 R57, desc[UR8][R12.64] ;  /* 0x000000080c391981 */ /* 0x000ea8000c1e1100 */
[----:B---3--:R-:W-:Y:S04]  /*c6d0*/  STL [R1+0x10b4], R48 ;  /* 0x0010b43001007387 */ /* 0x008fe80000100800 */
[----:B------:R-:W3:Y:S04]  /*c6e0*/  LDL R54, [R1+0x848] ;  /* 0x0008480001367983 */ /* 0x000ee80000100800 */
[----:B------:R-:W3:Y:S04]  /*c6f0*/  LDL R59, [R1+0x83c] ;  /* 0x00083c00013b7983 */ /* 0x000ee80000100800 */
[----:B------:R-:W3:Y:S04]  /*c700*/  LDL R6, [R1+0x840] ;  /* 0x0008400001067983 */ /* 0x000ee80000100800 */
[----:B----4-:R-:W-:Y:S04]  /*c710*/  STL [R1+0x10b8], R40 ;  /* 0x0010b82801007387 */ /* 0x010fe80000100800 */
[----:B------:R-:W4:Y:S04]  /*c720*/  LDL R12, [R1+0x84c] ;  /* 0x00084c00010c7983 */ /* 0x000f280000100800 */
[----:B------:R-:W4:Y:S01]  /*c730*/  LDL R13, [R1+0x850] ;  /* 0x00085000010d7983 */ /* 0x000f220000100800 */
[----:B------:R-:W-:-:S03]  /*c740*/  PRMT R56, RZ, 0x7610, R56 ;  /* 0x00007610ff387816 */ /* 0x000fc60000000038 */
[----:B------:R-:W3:Y:S04]  /*c750*/  LDL R58, [R1+0x834] ;  /* 0x00083400013a7983 */ /* 0x000ee80000100800 */
[----:B------:R-:W3:Y:S04]  /*c760*/  LDL R55, [R1+0x838] ;  /* 0x0008380001377983 */ /* 0x000ee80000100800 */
[----:B--2---:R-:W-:Y:S01]  /*c770*/  STL [R1+0x10bc], R57 ;  /* 0x0010bc3901007387 */ /* 0x004fe20000100800 */
[----:B----4-:R-:W-:-:S04]  /*c780*/  @P1 LOP3.LUT R13, R13, R12, RZ, 0x3c, !PT ;  /* 0x0000000c0d0d1212 */ /* 0x010fc800078e3cff */
[----:B------:R-:W-:-:S04]  /*c790*/  @P1 LOP3.LUT R12, R13, R12, RZ, 0x3c, !PT ;  /* 0x0000000c0d0c1212 */ /* 0x000fc800078e3cff */
[----:B------:R-:W-:-:S05]  /*c7a0*/  @P1 LOP3.LUT R13, R13, R12, RZ, 0x3c, !PT ;  /* 0x0000000c0d0d1212 */ /* 0x000fca00078e3cff */
[----:B------:R3:W2:Y:S04]  /*c7b0*/  @P1 LDG.E.U8 R56, desc[UR8][R12.64] ;  /* 0x000000080c381981 */ /* 0x0006a8000c1e1100 */
[----:B------:R-:W4:Y:S01]  /*c7c0*/  LDL R13, [R1+0x844] ;  /* 0x00084400010d7983 */ /* 0x000f220000100800 */
[----:B------:R-:W-:Y:S01]  /*c7d0*/  PRMT R11, RZ, 0x7610, R11 ;  /* 0x00007610ff0b7816 */ /* 0x000fe2000000000b */
[----:B---3--:R-:W-:Y:S01]  /*c7e0*/  @P1 IMAD.MOV.U32 R12, RZ, RZ, R54 ;  /* 0x000000ffff0c1224 */ /* 0x008fe200078e0036 */
[----:B------:R-:W-:Y:S02]  /*c7f0*/  PRMT R10, RZ, 0x7610, R10 ;  /* 0x00007610ff0a7816 */ /* 0x000fe4000000000a */
[----:B------:R-:W-:Y:S02]  /*c800*/  ISETP.GT.AND P0, PT, R2, 0x10, PT ;  /* 0x000000100200780c */ /* 0x000fe40003f04270 */
[----:B----4-:R0:W3:Y:S02]  /*c810*/  @P1 LDG.E.U8 R11, desc[UR8][R12.64] ;  /* 0x000000080c0b1981 */ /* 0x0100e4000c1e1100 */
[----:B0-----:R-:W-:-:S02]  /*c820*/  @P1 IMAD.MOV.U32 R12, RZ, RZ, R6 ;  /* 0x000000ffff0c1224 */ /* 0x001fc400078e0006 */
[----:B------:R-:W-:-:S05]  /*c830*/  @P1 IMAD.MOV.U32 R13, RZ, RZ, R59 ;  /* 0x000000ffff0d1224 */ /* 0x000fca00078e003b */
[----:B------:R0:W4:Y:S01]  /*c840*/  @P1 LDG.E.U8 R10, desc[UR8][R12.64] ;  /* 0x000000080c0a1981 */ /* 0x000122000c1e1100 */
[----:B------:R-:W-:-:S03]  /*c850*/  PRMT R4, RZ, 0x7610, R4 ;  /* 0x00007610ff047816 */ /* 0x000fc60000000004 */
[----:B--2---:R-:W-:Y:S04]  /*c860*/  STL [R1+0x10c0], R56 ;  /* 0x0010c03801007387 */ /* 0x004fe80000100800 */
[----:B------:R-:W2:Y:S01]  /*c870*/  LDL R54, [R1+0x830] ;  /* 0x0008300001367983 */ /* 0x000ea20000100800 */
[----:B0-----:R-:W-:Y:S02]  /*c880*/  @P0 IMAD.MOV.U32 R12, RZ, RZ, R55 ;  /* 0x000000ffff0c0224 */ /* 0x001fe400078e0037 */
[----:B------:R-:W-:-:S05]  /*c890*/  @P0 IMAD.MOV.U32 R13, RZ, RZ, R58 ;  /* 0x000000ffff0d0224 */ /* 0x000fca00078e003a */
[----:B------:R2:W2:Y:S04]  /*c8a0*/  @P0 LDG.E.U8 R4, desc[UR8][R12.64] ;  /* 0x000000080c040981 */ /* 0x0004a8000c1e1100 */
[----:B---3--:R-:W-:Y:S04]  /*c8b0*/  STL [R1+0x10c4], R11 ;  /* 0x0010c40b01007387 */ /* 0x008fe80000100800 */
[----:B------:R-:W3:Y:S04]  /*c8c0*/  LDL R59, [R1+0x81c] ;  /* 0x00081c00013b7983 */ /* 0x000ee80000100800 */
[----:B------:R-:W3:Y:S04]  /*c8d0*/  LDL R6, [R1+0x820] ;  /* 0x0008200001067983 */ /* 0x000ee80000100800 */
[----:B----4-:R-:W-:Y:S04]  /*c8e0*/  STL [R1+0x10c8], R10 ;  /* 0x0010c80a01007387 */ /* 0x010fe80000100800 */
[----:B------:R-:W4:Y:S01]  /*c8f0*/  LDL R13, [R1+0x82c] ;  /* 0x00082c00010d7983 */ /* 0x000f220000100800 */
[----:B------:R-:W-:-:S03]  /*c900*/  PRMT R7, RZ, 0x7610, R7 ;  /* 0x00007610ff077816 */ /* 0x000fc60000000007 */
[----:B------:R-:W3:Y:S01]  /*c910*/  LDL R58, [R1+0x814] ;  /* 0x00081400013a7983 */ /* 0x000ee20000100800 */
[----:B--2---:R-:W-:-:S03]  /*c920*/  @P0 IMAD.MOV.U32 R12, RZ, RZ, R54 ;  /* 0x000000ffff0c0224 */ /* 0x004fc600078e0036 */
[----:B------:R-:W2:Y:S04]  /*c930*/  LDL R55, [R1+0x818] ;  /* 0x0008180001377983 */ /* 0x000ea80000100800 */
[----:B------:R0:W-:Y:S01]  /*c940*/  STL [R1+0x111c], R4 ;  /* 0x00111c0401007387 */ /* 0x0001e20000100800 */
[----:B------:R-:W-:Y:S02]  /*c950*/  ISETP.GT.AND P1, PT, R2, 0x11, PT ;  /* 0x000000110200780c */ /* 0x000fe40003f24270 */
[----:B------:R-:W-:Y:S01]  /*c960*/  PRMT R0, RZ, 0x7610, R0 ;  /* 0x00007610ff007816 */ /* 0x000fe20000000000 */
[----:B------:R-:W2:Y:S04]  /*c970*/  LDL R54, [R1+0x80c] ;  /* 0x00080c0001367983 */ /* 0x000ea80000100800 */
[----:B0-----:R-:W2:Y:S04]  /*c980*/  LDL R4, [R1+0x828] ;  /* 0x0008280001047983 */ /* 0x001ea80000100800 */
[----:B----4-:R2:W4:Y:S04]  /*c990*/  @P0 LDG.E.U8 R7, desc[UR8][R12.64] ;  /* 0x000000080c070981 */ /* 0x010528000c1e1100 */
[----:B------:R-:W3:Y:S01]  /*c9a0*/  LDL R13, [R1+0x824] ;  /* 0x00082400010d7983 */ /* 0x000ee20000100800 */
[----:B------:R-:W-:Y:S01]  /*c9b0*/  PRMT R5, RZ, 0x7610, R5 ;  /* 0x00007610ff057816 */ /* 0x000fe20000000005 */
[----:B--2---:R-:W-:Y:S01]  /*c9c0*/  @P0 IMAD.MOV.U32 R12, RZ, RZ, R4 ;  /* 0x000000ffff0c0224 */ /* 0x004fe200078e0004 */
[----:B------:R-:W-:Y:S01]  /*c9d0*/  PRMT R10, RZ, 0x7610, R10 ;  /* 0x00007610ff0a7816 */ /* 0x000fe2000000000a */
[----:B----4-:R0:W-:Y:S01]  /*c9e0*/  STL [R1+0x418], R7 ;  /* 0x0004180701007387 */ /* 0x0101e20000100800 */
[----:B------:R-:W-:-:S03]  /*c9f0*/  PRMT R11, RZ, 0x7610, R11 ;  /* 0x00007610ff0b7816 */ /* 0x000fc6000000000b */
[----:B------:R-:W2:Y:S04]  /*ca00*/  LDL R4, [R1+0x804] ;  /* 0x0008040001047983 */ /* 0x000ea80000100800 */
[----:B---3--:R1:W3:Y:S04]  /*ca10*/  @P0 LDG.E.U8 R0, desc[UR8][R12.64] ;  /* 0x000000080c000981 */ /* 0x0082e8000c1e1100 */
[----:B0-----:R-:W4:Y:S01]  /*ca20*/  LDL R7, [R1+0x810] ;  /* 0x0008100001077983 */ /* 0x001f220000100800 */
[----:B-1----:R-:W-:Y:S02]  /*ca30*/  @P0 IMAD.MOV.U32 R12, RZ, RZ, R6 ;  /* 0x000000ffff0c0224 */ /* 0x002fe400078e0006 */
[----:B------:R-:W-:-:S05]  /*ca40*/  @P0 IMAD.MOV.U32 R13, RZ, RZ, R59 ;  /* 0x000000ffff0d0224 */ /* 0x000fca00078e003b */
[----:B------:R0:W2:Y:S02]  /*ca50*/  @P0 LDG.E.U8 R5, desc[UR8][R12.64] ;  /* 0x000000080c050981 */ /* 0x0000a4000c1e1100 */
[----:B0-----:R-:W-:Y:S02]  /*ca60*/  @P1 IMAD.MOV.U32 R12, RZ, RZ, R55 ;  /* 0x000000ffff0c1224 */ /* 0x001fe400078e0037 */
[----:B------:R-:W-:-:S05]  /*ca70*/  @P1 IMAD.MOV.U32 R13, RZ, RZ, R58 ;  /* 0x000000ffff0d1224 */ /* 0x000fca00078e003a */
[----:B------:R0:W2:Y:S02]  /*ca80*/  @P1 LDG.E.U8 R10, desc[UR8][R12.64] ;  /* 0x000000080c0a1981 */ /* 0x0000a4000c1e1100 */
[----:B0-----:R-:W-:Y:S02]  /*ca90*/  @P1 IMAD.MOV.U32 R13, RZ, RZ, R54 ;  /* 0x000000ffff0d1224 */ /* 0x001fe400078e0036 */
[----:B---3--:R0:W-:Y:S01]  /*caa0*/  STL [R1+0x414], R0 ;  /* 0x0004140001007387 */ /* 0x0081e20000100800 */
[----:B----4-:R-:W-:-:S03]  /*cab0*/  @P1 IMAD.MOV.U32 R12, RZ, RZ, R7 ;  /* 0x000000ffff0c1224 */ /* 0x010fc600078e0007 */
[----:B------:R-:W3:Y:S04]  /*cac0*/  LDL R6, [R1+0x7fc] ;  /* 0x0007fc0001067983 */ /* 0x000ee80000100800 */
[----:B------:R1:W4:Y:S04]  /*cad0*/  @P1 LDG.E.U8 R11, desc[UR8][R12.64] ;  /* 0x000000080c0b1981 */ /* 0x000328000c1e1100 */
[----:B0-----:R-:W3:Y:S04]  /*cae0*/  LDL R0, [R1+0x808] ;  /* 0x0008080001007983 */ /* 0x001ee80000100800 */
[----:B--2---:R0:W-:Y:S04]  /*caf0*/  STL [R1+0x410], R5 ;  /* 0x0004100501007387 */ /* 0x0041e80000100800 */
[----:B0-----:R-:W2:Y:S04]  /*cb00*/  LDL R5, [R1+0x800] ;  /* 0x0008000001057983 */ /* 0x001ea80000100800 */
[----:B------:R-:W-:Y:S04]  /*cb10*/  STL [R1+0x10cc], R10 ;  /* 0x0010cc0a01007387 */ /* 0x000fe80000100800 */
[----:B------:R-:W2:Y:S04]  /*cb20*/  LDL R58, [R1+0x7f4] ;  /* 0x0007f400013a7983 */ /* 0x000ea80000100800 */
[----:B------:R-:W2:Y:S01]  /*cb30*/  LDL R55, [R1+0x7f8] ;  /* 0x0007f80001377983 */ /* 0x000ea20000100800 */
[----:B------:R-:W-:Y:S01]  /*cb40*/  ISETP.GT.AND P0, PT, R2, 0x12, PT ;  /* 0x000000120200780c */ /* 0x000fe20003f04270 */
[----:B-1----:R-:W-:Y:S01]  /*cb50*/  @P1 IMAD.MOV.U32 R13, RZ, RZ, R4 ;  /* 0x000000ffff0d1224 */ /* 0x002fe200078e0004 */
[----:B------:R-:W-:-:S02]  /*cb60*/  PRMT R56, RZ, 0x7610, R56 ;  /* 0x00007610ff387816 */ /* 0x000fc40000000038 */
[----:B------:R-:W-:Y:S02]  /*cb70*/  PRMT R57, RZ, 0x7610, R57 ;  /* 0x00007610ff397816 */ /* 0x000fe40000000039 */
[----:B------:R-:W-:Y:S01]  /*cb80*/  PRMT R41, RZ, 0x7610, R41 ;  /* 0x00007610ff297816 */ /* 0x000fe20000000029 */
[----:B---3--:R-:W-:Y:S01]  /*cb90*/  @P1 IMAD.MOV.U32 R12, RZ, RZ, R0 ;  /* 0x000000ffff0c1224 */ /* 0x008fe200078e0000 */
[----:B----4-:R-:W-:Y:S04]  /*cba0*/  STL [R1+0x10d0], R11 ;  /* 0x0010d00b01007387 */ /* 0x010fe80000100800 */
[----:B------:R2:W3:Y:S04]  /*cbb0*/  @P1 LDG.E.U8 R56, desc[UR8][R12.64] ;  /* 0x000000080c381981 */ /* 0x0004e8000c1e1100 */
[----:B------:R-:W4:Y:S04]  /*cbc0*/  LDL R4, [R1+0x7ec] ;  /* 0x0007ec0001047983 */ /* 0x000f280000100800 */
[----:B------:R-:W4:Y:S01]  /*cbd0*/  LDL R0, [R1+0x7f0] ;  /* 0x0007f00001007983 */ /* 0x000f220000100800 */
[----:B--2---:R-:W-:-:S02]  /*cbe0*/  @P1 IMAD.MOV.U32 R12, RZ, RZ, R5 ;  /* 0x000000ffff0c1224 */ /* 0x004fc400078e0005 */
[----:B------:R-:W-:-:S05]  /*cbf0*/  @P1 IMAD.MOV.U32 R13, RZ, RZ, R6 ;  /* 0x000000ffff0d1224 */ /* 0x000fca00078e0006 */
[----:B------:R0:W2:Y:S02]  /*cc00*/  @P1 LDG.E.U8 R57, desc[UR8][R12.64] ;  /* 0x000000080c391981 */ /* 0x0000a4000c1e1100 */
[----:B0-----:R-:W-:Y:S02]  /*cc10*/  @P0 IMAD.MOV.U32 R12, RZ, RZ, R55 ;  /* 0x000000ffff0c0224 */ /* 0x001fe400078e0037 */
[----:B------:R-:W-:-:S05]  /*cc20*/  @P0 IMAD.MOV.U32 R13, RZ, RZ, R58 ;  /* 0x000000ffff0d0224 */ /* 0x000fca00078e003a */
[----:B------:R4:W2:Y:S01]  /*cc30*/  @P0 LDG.E.U8 R41, desc[UR8][R12.64] ;  /* 0x000000080c290981 */ /* 0x0008a2000c1e1100 */
[----:B------:R-:W-:-:S03]  /*cc40*/  PRMT R42, RZ, 0x7610, R42 ;  /* 0x00007610ff2a7816 */ /* 0x000fc6000000002a */
[----:B---3--:R-:W-:Y:S04]  /*cc50*/  STL [R1+0x10d4], R56 ;  /* 0x0010d43801007387 */ /* 0x008fe80000100800 */
[----:B------:R-:W3:Y:S01]  /*cc60*/  LDL R54, [R1+0x7e4] ;  /* 0x0007e40001367983 */ /* 0x000ee20000100800 */
[----:B----4-:R-:W-:-:S03]  /*cc70*/  @P0 IMAD.MOV.U32 R13, RZ, RZ, R4 ;  /* 0x000000ffff0d0224 */ /* 0x010fc600078e0004 */
[----:B------:R-:W4:Y:S01]  /*cc80*/  LDL R7, [R1+0x7e8] ;  /* 0x0007e80001077983 */ /* 0x000f220000100800 */
[----:B------:R-:W-:-:S03]  /*cc90*/  @P0 IMAD.MOV.U32 R12, RZ, RZ, R0 ;  /* 0x000000ffff0c0224 */ /* 0x000fc600078e0000 */
[----:B------:R-:W4:Y:S04]  /*cca0*/  LDL R6, [R1+0x7dc] ;  /* 0x0007dc0001067983 */ /* 0x000f280000100800 */
[----:B------:R-:W4:Y:S04]  /*ccb0*/  LDL R5, [R1+0x7e0] ;  /* 0x0007e00001057983 */ /* 0x000f280000100800 */
[----:B------:R3:W4:Y:S04]  /*ccc0*/  @P0 LDG.E.U8 R42, desc[UR8][R12.64] ;  /* 0x000000080c2a0981 */ /* 0x000728000c1e1100 */
[----:B--2---:R-:W-:Y:S04]  /*ccd0*/  STL [R1+0x10d8], R57 ;  /* 0x0010d83901007387 */ /* 0x004fe80000100800 */
[----:B------:R-:W-:Y:S04]  /*cce0*/  STL [R1+0x10dc], R41 ;  /* 0x0010dc2901007387 */ /* 0x000fe80000100800 */
[----:B------:R-:W2:Y:S04]  /*ccf0*/  LDL R4, [R1+0x7d4] ;  /* 0x0007d40001047983 */ /* 0x000ea80000100800 */
[----:B------:R-:W2:Y:S01]  /*cd00*/  LDL R0, [R1+0x7d8] ;  /* 0x0007d80001007983 */ /* 0x000ea20000100800 */
[----:B------:R-:W-:-:S02]  /*cd10*/  ISETP.GT.AND P1, PT, R2, 0x13, PT ;  /* 0x000000130200780c */ /* 0x000fc40003f24270 */
[----:B------:R-:W-:Y:S02]  /*cd20*/  PRMT R43, RZ, 0x7610, R43 ;  /* 0x00007610ff2b7816 */ /* 0x000fe4000000002b */
[----:B------:R-:W-:Y:S02]  /*cd30*/  PRMT R44, RZ, 0x7610, R44 ;  /* 0x00007610ff2c7816 */ /* 0x000fe4000000002c */
[----:B------:R-:W-:Y:S01]  /*cd40*/  PRMT R9, RZ, 0x7610, R9 ;  /* 0x00007610ff097816 */ /* 0x000fe20000000009 */
[----:B---3--:R-:W-:Y:S02]  /*cd50*/  @P0 IMAD.MOV.U32 R13, RZ, RZ, R54 ;  /* 0x000000ffff0d0224 */ /* 0x008fe400078e0036 */
[----:B----4-:R-:W-:-:S05]  /*cd60*/  @P0 IMAD.MOV.U32 R12, RZ, RZ, R7 ;  /* 0x000000ffff0c0224 */ /* 0x010fca00078e0007 */
[----:B------:R0:W3:Y:S04]  /*cd70*/  @P0 LDG.E.U8 R43, desc[UR8][R12.64] ;  /* 0x000000080c2b0981 */ /* 0x0000e8000c1e1100 */
[----:B------:R1:W-:Y:S01]  /*cd80*/  STL [R1+0x10e4], R42 ;  /* 0x0010e42a01007387 */ /* 0x0003e20000100800 */
[----:B0-----:R-:W-:-:S03]  /*cd90*/  @P0 IMAD.MOV.U32 R12, RZ, RZ, R5 ;  /* 0x000000ffff0c0224 */ /* 0x001fc600078e0005 */
[----:B------:R-:W4:Y:S01]  /*cda0*/  LDL R7, [R1+0x7d0] ;  /* 0x0007d00001077983 */ /* 0x000f220000100800 */
[----:B------:R-:W-:-:S03]  /*cdb0*/  @P0 IMAD.MOV.U32 R13, RZ, RZ, R6 ;  /* 0x000000ffff0d0224 */ /* 0x000fc600078e0006 */
[----:B-1----:R-:W4:Y:S04]  /*cdc0*/  LDL R42, [R1+0x7cc] ;  /* 0x0007cc00012a7983 */ /* 0x002f280000100800 */
[----:B------:R2:W4:Y:S02]  /*cdd0*/  @P0 LDG.E.U8 R44, desc[UR8][R12.64] ;  /* 0x000000080c2c0981 */ /* 0x000524000c1e1100 */
[----:B--2---:R-:W-:Y:S02]  /*cde0*/  @P1 IMAD.MOV.U32 R12, RZ, RZ, R0 ;  /* 0x000000ffff0c1224 */ /* 0x004fe400078e0000 */
[----:B------:R-:W-:-:S05]  /*cdf0*/  @P1 IMAD.MOV.U32 R13, RZ, RZ, R4 ;  /* 0x000000ffff0d1224 */ /* 0x000fca00078e0004 */
[----:B------:R4:W2:Y:S01]  /*ce00*/  @P1 LDG.E.U8 R9, desc[UR8][R12.64] ;  /* 0x000000080c091981 */ /* 0x0008a2000c1e1100 */
[----:B------:R-:W-:-:S03]  /*ce10*/  PRMT R8, RZ, 0x7610, R8 ;  /* 0x00007610ff087816 */ /* 0x000fc60000000008 */
[----:B---3--:R-:W-:Y:S04]  /*ce20*/  STL [R1+0x10e8], R43 ;  /* 0x0010e82b01007387 */ /* 0x008fe80000100800 */
[----:B------:R-:W3:Y:S04]  /*ce30*/  LDL R6, [R1+0x7c4] ;  /* 0x0007c40001067983 */ /* 0x000ee80000100800 */
[----:B------:R-:W3:Y:S01]  /*ce40*/  LDL R5, [R1+0x7c8] ;  /* 0x0007c80001057983 */ /* 0x000ee20000100800 */
[----:B----4-:R-:W-:Y:S02]  /*ce50*/  @P1 IMAD.MOV.U32 R12, RZ, RZ, R7 ;  /* 0x000000ffff0c1224 */ /* 0x010fe400078e0007 */
[----:B------:R-:W-:Y:S01]  /*ce60*/  @P1 IMAD.MOV.U32 R13, RZ, RZ, R42 ;  /* 0x000000ffff0d1224 */ /* 0x000fe200078e002a */
[----:B------:R-:W-:Y:S04]  /*ce70*/  STL [R1+0x10ec], R44 ;  /* 0x0010ec2c01007387 */ /* 0x000fe80000100800 */
[----:B------:R-:W4:Y:S04]  /*ce80*/  LDL R4, [R1+0x7bc] ;  /* 0x0007bc0001047983 */ /* 0x000f280000100800 */
[----:B------:R-:W4:Y:S04]  /*ce90*/  LDL R0, [R1+0x7c0] ;  /* 0x0007c00001007983 */ /* 0x000f280000100800 */
[----:B------:R3:W4:Y:S04]  /*cea0*/  @P1 LDG.E.U8 R8, desc[UR8][R12.64] ;  /* 0x000000080c081981 */ /* 0x000728000c1e1100 */
[----:B--2---:R-:W-:Y:S04]  /*ceb0*/  STL [R1+0x10f0], R9 ;  /* 0x0010f00901007387 */ /* 0x004fe80000100800 */
[----:B------:R-:W2:Y:S04]  /*cec0*/  LDL R55, [R1+0x7b4] ;  /* 0x0007b40001377983 */ /* 0x000ea80000100800 */
[----:B------:R-:W2:Y:S04]  /*ced0*/  LDL R54, [R1+0x7b8] ;  /* 0x0007b80001367983 */ /* 0x000ea80000100800 */
[----:B------:R-:W2:Y:S04]  /*cee0*/  LDL R42, [R1+0x7ac] ;  /* 0x0007ac00012a7983 */ /* 0x000ea80000100800 */
[----:B------:R-:W2:Y:S01]  /*cef0*/  LDL R7, [R1+0x7b0] ;  /* 0x0007b00001077983 */ /* 0x000ea20000100800 */
[----:B------:R-:W-:-:S02]  /*cf00*/  ISETP.GT.AND P0, PT, R2, 0x14, PT ;  /* 0x000000140200780c */ /* 0x000fc40003f04270 */
[----:B------:R-:W-:Y:S02]  /*cf10*/  PRMT R53, RZ, 0x7610, R53 ;  /* 0x00007610ff357816 */ /* 0x000fe40000000035 */
[----:B------:R-:W-:Y:S02]  /*cf20*/  PRMT R51, RZ, 0x7610, R51 ;  /* 0x00007610ff337816 */ /* 0x000fe40000000033 */
[----:B------:R-:W-:Y:S02]  /*cf30*/  PRMT R52, RZ, 0x7610, R52 ;  /* 0x00007610ff347816 */ /* 0x000fe40000000034 */
[----:B------:R-:W-:Y:S01]  /*cf40*/  PRMT R57, RZ, 0x7610, R57 ;  /* 0x00007610ff397816 */ /* 0x000fe20000000039 */
[----:B---3--:R-:W-:Y:S02]  /*cf50*/  @P1 IMAD.MOV.U32 R13, RZ, RZ, R6 ;  /* 0x000000ffff0d1224 */ /* 0x008fe400078e0006 */
[----:B------:R-:W-:-:S05]  /*cf60*/  @P1 IMAD.MOV.U32 R12, RZ, RZ, R5 ;  /* 0x000000ffff0c1224 */ /* 0x000fca00078e0005 */
[----:B------:R4:W3:Y:S02]  /*cf70*/  @P1 LDG.E.U8 R53, desc[UR8][R12.64] ;  /* 0x000000080c351981 */ /* 0x0008e4000c1e1100 */
[----:B----4-:R-:W-:Y:S02]  /*cf80*/  @P1 IMAD.MOV.U32 R13, RZ, RZ, R4 ;  /* 0x000000ffff0d1224 */ /* 0x010fe400078e0004 */
[----:B------:R-:W-:Y:S01]  /*cf90*/  @P1 IMAD.MOV.U32 R12, RZ, RZ, R0 ;  /* 0x000000ffff0c1224 */ /* 0x000fe200078e0000 */
[----:B------:R-:W-:Y:S04]  /*cfa0*/  STL [R1+0x10f4], R8 ;  /* 0x0010f40801007387 */ /* 0x000fe80000100800 */
[----:B------:R-:W4:Y:S04]  /*cfb0*/  LDL R6, [R1+0x7a4] ;  /* 0x0007a40001067983 */ /* 0x000f280000100800 */
[----:B------:R-:W4:Y:S04]  /*cfc0*/  LDL R5, [R1+0x7a8] ;  /* 0x0007a80001057983 */ /* 0x000f280000100800 */
[----:B------:R2:W4:Y:S02]  /*cfd0*/  @P1 LDG.E.U8 R51, desc[UR8][R12.64] ;  /* 0x000000080c331981 */ /* 0x000524000c1e1100 */
        /* <DEDUP_REMOVED lines=8> */
[----:B------:R-:W3:Y:S04]  /*d060*/  LDL R4, [R1+0x79c] ;  /* 0x00079c0001047983 */ /* 0x000ee80000100800 */
[----:B------:R-:W3:Y:S01]  /*d070*/  LDL R0, [R1+0x7a0] ;  /* 0x0007a00001007983 */ /* 0x000ee20000100800 */
[----:B----4-:R-:W-:Y:S02]  /*d080*/  @P0 IMAD.MOV.U32 R13, RZ, RZ, R6 ;  /* 0x000000ffff0d0224 */ /* 0x010fe400078e0006 */
[----:B------:R-:W-:-:S05]  /*d090*/  @P0 IMAD.MOV.U32 R12, RZ, RZ, R5 ;  /* 0x000000ffff0c0224 */ /* 0x000fca00078e0005 */
[----:B------:R3:W4:Y:S04]  /*d0a0*/  @P0 LDG.E.U8 R56, desc[UR8][R12.64] ;  /* 0x000000080c380981 */ /* 0x000728000c1e1100 */
[----:B------:R-:W-:Y:S04]  /*d0b0*/  STL [R1+0x10fc], R51 ;  /* 0x0010fc3301007387 */ /* 0x000fe80000100800 */
[----:B------:R-:W4:Y:S04]  /*d0c0*/  LDL R42, [R1+0x794] ;  /* 0x00079400012a7983 */ /* 0x000f280000100800 */
[----:B------:R-:W4:Y:S04]  /*d0d0*/  LDL R7, [R1+0x798] ;  /* 0x0007980001077983 */ /* 0x000f280000100800 */
[----:B--2---:R-:W-:Y:S04]  /*d0e0*/  STL [R1+0x1100], R57 ;  /* 0x0011003901007387 */ /* 0x004fe80000100800 */
[----:B------:R-:W2:Y:S04]  /*d0f0*/  LDL R6, [R1+0x78c] ;  /* 0x00078c0001067983 */ /* 0x000ea80000100800 */
[----:B------:R-:W2:Y:S01]  /*d100*/  LDL R5, [R1+0x790] ;  /* 0x0007900001057983 */ /* 0x000ea20000100800 */
[----:B------:R-:W-:-:S02]  /*d110*/  ISETP.GT.AND P1, PT, R2, 0x15, PT ;  /* 0x000000150200780c */ /* 0x000fc40003f24270 */
[----:B------:R-:W-:Y:S02]  /*d120*/  PRMT R41, RZ, 0x7610, R41 ;  /* 0x00007610ff297816 */ /* 0x000fe40000000029 */
[----:B------:R-:W-:Y:S02]  /*d130*/  PRMT R40, RZ, 0x7610, R40 ;  /* 0x00007610ff287816 */ /* 0x000fe40000000028 */
[----:B------:R-:W-:Y:S01]  /*d140*/  PRMT R48, RZ, 0x7610, R48 ;  /* 0x00007610ff307816 */ /* 0x000fe20000000030 */
[----:B---3--:R-:W-:Y:S02]  /*d150*/  @P0 IMAD.MOV.U32 R13, RZ, RZ, R4 ;  /* 0x000000ffff0d0224 */ /* 0x008fe400078e0004 */
[----:B------:R-:W-:-:S05]  /*d160*/  @P0 IMAD.MOV.U32 R12, RZ, RZ, R0 ;  /* 0x000000ffff0c0224 */ /* 0x000fca00078e0000 */
[----:B------:R0:W3:Y:S04]  /*d170*/  @P0 LDG.E.U8 R41, desc[UR8][R12.64] ;  /* 0x000000080c290981 */ /* 0x0000e8000c1e1100 */
[----:B----4-:R-:W-:Y:S04]  /*d180*/  STL [R1+0x1104], R56 ;  /* 0x0011043801007387 */ /* 0x010fe80000100800 */
[----:B------:R-:W4:Y:S04]  /*d190*/  LDL R4, [R1+0x784] ;  /* 0x0007840001047983 */ /* 0x000f280000100800 */
[----:B------:R-:W4:Y:S01]  /*d1a0*/  LDL R0, [R1+0x788] ;  /* 0x0007880001007983 */ /* 0x000f220000100800 */
[----:B0-----:R-:W-:-:S02]  /*d1b0*/  @P1 IMAD.MOV.U32 R13, RZ, RZ, R42 ;  /* 0x000000ffff0d1224 */ /* 0x001fc400078e002a */
[----:B------:R-:W-:-:S05]  /*d1c0*/  @P1 IMAD.MOV.U32 R12, RZ, RZ, R7 ;  /* 0x000000ffff0c1224 */ /* 0x000fca00078e0007 */
[----:B------:R2:W4:Y:S02]  /*d1d0*/  @P1 LDG.E.U8 R40, desc[UR8][R12.64] ;  /* 0x000000080c281981 */ /* 0x000524000c1e1100 */
[----:B--2---:R-:W-:Y:S02]  /*d1e0*/  @P1 IMAD.MOV.U32 R13, RZ, RZ, R6 ;  /* 0x000000ffff0d1224 */ /* 0x004fe400078e0006 */
[----:B------:R-:W-:-:S05]  /*d1f0*/  @P1 IMAD.MOV.U32 R12, RZ, RZ, R5 ;  /* 0x000000ffff0c1224 */ /* 0x000fca00078e0005 */
[----:B------:R4:W2:Y:S01]  /*d200*/  @P1 LDG.E.U8 R48, desc[UR8][R12.64] ;  /* 0x000000080c301981 */ /* 0x0008a2000c1e1100 */
[----:B------:R-:W-:-:S03]  /*d210*/  PRMT R49, RZ, 0x7610, R49 ;  /* 0x00007610ff317816 */ /* 0x000fc60000000031 */
[----:B---3--:R0:W-:Y:S04]  /*d220*/  STL [R1+0x1108], R41 ;  /* 0x0011082901007387 */ /* 0x0081e80000100800 */
[----:B------:R-:W3:Y:S04]  /*d230*/  LDL R42, [R1+0x77c] ;  /* 0x00077c00012a7983 */ /* 0x000ee80000100800 */
[----:B0-----:R-:W3:Y:S01]  /*d240*/  LDL R41, [R1+0x780] ;  /* 0x0007800001297983 */ /* 0x001ee20000100800 */
[----:B----4-:R-:W-:Y:S02]  /*d250*/  @P1 IMAD.MOV.U32 R13, RZ, RZ, R4 ;  /* 0x000000ffff0d1224 */ /* 0x010fe400078e0004 */
[----:B------:R-:W-:-:S05]  /*d260*/  @P1 IMAD.MOV.U32 R12, RZ, RZ, R0 ;  /* 0x000000ffff0c1224 */ /* 0x000fca00078e0000 */
[----:B------:R3:W4:Y:S04]  /*d270*/  @P1 LDG.E.U8 R49, desc[UR8][R12.64] ;  /* 0x000000080c311981 */ /* 0x000728000c1e1100 */
[----:B------:R0:W-:Y:S04]  /*d280*/  STL [R1+0x1120], R40 ;  /* 0x0011202801007387 */ /* 0x0001e80000100800 */
[----:B------:R-:W4:Y:S04]  /*d290*/  LDL R6, [R1+0x774] ;  /* 0x0007740001067983 */ /* 0x000f280000100800 */
[----:B------:R-:W4:Y:S04]  /*d2a0*/  LDL R5, [R1+0x778] ;  /* 0x0007780001057983 */ /* 0x000f280000100800 */
[----:B------:R-:W-:Y:S04]  /*d2b0*/  STL [R1+0x3dc], R52 ;  /* 0x0003dc3401007387 */ /* 0x000fe80000100800 */
[----:B--2---:R-:W-:Y:S04]  /*d2c0*/  STL [R1+0x1124], R48 ;  /* 0x0011243001007387 */ /* 0x004fe80000100800 */
[----:B0-----:R-:W2:Y:S04]  /*d2d0*/  LDL R40, [R1+0x734] ;  /* 0x0007340001287983 */ /* 0x001ea80000100800 */
[----:B------:R-:W2:Y:S04]  /*d2e0*/  LDL R7, [R1+0x738] ;  /* 0x0007380001077983 */ /* 0x000ea80000100800 */
[----:B------:R-:W2:Y:S04]  /*d2f0*/  LDL R0, [R1+0x730] ;  /* 0x0007300001007983 */ /* 0x000ea80000100800 */
[----:B------:R-:W2:Y:S01]  /*d300*/  LDL R4, [R1+0x72c] ;  /* 0x00072c0001047983 */ /* 0x000ea20000100800 */
[----:B------:R-:W-:-:S02]  /*d310*/  ISETP.GT.AND P0, PT, R2, 0x16, PT ;  /* 0x000000160200780c */ /* 0x000fc40003f04270 */
[----:B------:R-:W-:Y:S02]  /*d320*/  ISETP.GT.AND P2, PT, R2, 0x18, PT ;  /* 0x000000180200780c */ /* 0x000fe40003f44270 */
[----:B------:R-:W-:Y:S02]  /*d330*/  PRMT R50, RZ, 0x7610, R50 ;  /* 0x00007610ff327816 */ /* 0x000fe40000000032 */
[----:B------:R-:W-:Y:S02]  /*d340*/  PRMT R45, RZ, 0x7610, R45 ;  /* 0x00007610ff2d7816 */ /* 0x000fe4000000002d */
[----:B------:R-:W-:Y:S01]  /*d350*/  PRMT R11, RZ, 0x7610, R11 ;  /* 0x00007610ff0b7816 */ /* 0x000fe2000000000b */
[----:B---3--:R-:W-:Y:S02]  /*d360*/  @P1 IMAD.MOV.U32 R13, RZ, RZ, R42 ;  /* 0x000000ffff0d1224 */ /* 0x008fe400078e002a */
[----:B------:R-:W-:-:S05]  /*d370*/  @P1 IMAD.MOV.U32 R12, RZ, RZ, R41 ;  /* 0x000000ffff0c1224 */ /* 0x000fca00078e0029 */
[----:B------:R0:W3:Y:S04]  /*d380*/  @P1 LDG.E.U8 R50, desc[UR8][R12.64] ;  /* 0x000000080c321981 */ /* 0x0000e8000c1e1100 */
[----:B----4-:R1:W-:Y:S04]  /*d390*/  STL [R1+0x1128], R49 ;  /* 0x0011283101007387 */ /* 0x0103e80000100800 */
[----:B------:R-:W4:Y:S04]  /*d3a0*/  LDL R42, [R1+0x724] ;  /* 0x00072400012a7983 */ /* 0x000f280000100800 */
[----:B------:R-:W3:Y:S01]  /*d3b0*/  LDL R41, [R1+0x728] ;  /* 0x0007280001297983 */ /* 0x000ee20000100800 */
[----:B0-----:R-:W-:-:S02]  /*d3c0*/  @P0 IMAD.MOV.U32 R13, RZ, RZ, R6 ;  /* 0x000000ffff0d0224 */ /* 0x001fc400078e0006 */
[----:B------:R-:W-:Y:S01]  /*d3d0*/  @P0 IMAD.MOV.U32 R12, RZ, RZ, R5 ;  /* 0x000000ffff0c0224 */ /* 0x000fe200078e0005 */
[----:B------:R-:W3:Y:S04]  /*d3e0*/  LDL R6, [R1+0x71c] ;  /* 0x00071c0001067983 */ /* 0x000ee80000100800 */
[----:B------:R-:W3:Y:S04]  /*d3f0*/  LDL R5, [R1+0x720] ;  /* 0x0007200001057983 */ /* 0x000ee80000100800 */
[----:B------:R2:W3:Y:S01]  /*d400*/  @P0 LDG.E.U8 R45, desc[UR8][R12.64] ;  /* 0x000000080c2d0981 */ /* 0x0004e2000c1e1100 */
[----:B------:R-:W-:-:S02]  /*d410*/  PRMT R10, RZ, 0x7610, R10 ;  /* 0x00007610ff0a7816 */ /* 0x000fc4000000000a */
[----:B------:R-:W-:Y:S01]  /*d420*/  ISETP.GT.AND P3, PT, R2, 0x1c, PT ;  /* 0x0000001c0200780c */ /* 0x000fe20003f64270 */
[----:B-1----:R-:W3:Y:S01]  /*d430*/  LDL R49, [R1+0x714] ;  /* 0x0007140001317983 */ /* 0x002ee20000100800 */
[----:B------:R-:W-:Y:S02]  /*d440*/  PRMT R51, RZ, 0x7610, R51 ;  /* 0x00007610ff337816 */ /* 0x000fe40000000033 */
[----:B------:R-:W-:Y:S01]  /*d450*/  PRMT R53, RZ, 0x7610, R53 ;  /* 0x00007610ff357816 */ /* 0x000fe20000000035 */
[----:B------:R-:W3:Y:S01]  /*d460*/  LDL R48, [R1+0x718] ;  /* 0x0007180001307983 */ /* 0x000ee20000100800 */
[----:B------:R-:W-:Y:S02]  /*d470*/  PRMT R8, RZ, 0x7610, R8 ;  /* 0x00007610ff087816 */ /* 0x000fe40000000008 */
[----:B------:R-:W-:Y:S01]  /*d480*/  PRMT R9, RZ, 0x7610, R9 ;  /* 0x00007610ff097816 */ /* 0x000fe20000000009 */
[----:B------:R-:W3:Y:S01]  /*d490*/  LDL R54, [R1+0x744] ;  /* 0x0007440001367983 */ /* 0x000ee20000100800 */
[----:B--2---:R-:W-:Y:S01]  /*d4a0*/  @P2 IMAD.MOV.U32 R13, RZ, RZ, R40 ;  /* 0x000000ffff0d2224 */ /* 0x004fe200078e0028 */
[----:B------:R-:W-:-:S02]  /*d4b0*/  PRMT R44, RZ, 0x7610, R44 ;  /* 0x00007610ff2c7816 */ /* 0x000fc4000000002c */
[----:B------:R-:W2:Y:S01]  /*d4c0*/  LDL R40, [R1+0x6b4] ;  /* 0x0006b40001287983 */ /* 0x000ea20000100800 */
[----:B------:R-:W-:-:S03]  /*d4d0*/  @P2 IMAD.MOV.U32 R12, RZ, RZ, R7 ;  /* 0x000000ffff0c2224 */ /* 0x000fc600078e0007 */
[----:B------:R-:W2:Y:S04]  /*d4e0*/  LDL R7, [R1+0x6b8] ;  /* 0x0006b80001077983 */ /* 0x000ea80000100800 */
[----:B------:R0:W2:Y:S01]  /*d4f0*/  @P2 LDG.E.U8 R11, desc[UR8][R12.64] ;  /* 0x000000080c0b2981 */ /* 0x0000a2000c1e1100 */
[----:B------:R-:W-:Y:S02]  /*d500*/  PRMT R43, RZ, 0x7610, R43 ;  /* 0x00007610ff2b7816 */ /* 0x000fe4000000002b */
[----:B------:R-:W-:Y:S01]  /*d510*/  PRMT R46, RZ, 0x7610, R46 ;  /* 0x00007610ff2e7816 */ /* 0x000fe2000000002e */
[----:B------:R-:W2:Y:S01]  /*d520*/  LDL R52, [R1+0x748] ;  /* 0x0007480001347983 */ /* 0x000ea20000100800 */
[----:B------:R-:W-:Y:S02]  /*d530*/  ISETP.GT.AND P1, PT, R2, 0x19, PT ;  /* 0x000000190200780c */ /* 0x000fe40003f24270 */
[----:B------:R-:W-:Y:S01]  /*d540*/  PRMT R47, RZ, 0x7610, R47 ;  /* 0x00007610ff2f7816 */ /* 0x000fe2000000002f */
[----:B------:R-:W2:Y:S01]  /*d550*/  LDL R58, [R1+0x658] ;  /* 0x00065800013a7983 */ /* 0x000ea20000100800 */
[----:B0-----:R-:W-:-:S03]  /*d560*/  @P2 IMAD.MOV.U32 R12, RZ, RZ, R0 ;  /* 0x000000ffff0c2224 */ /* 0x001fc600078e0000 */
[----:B------:R-:W2:Y:S01]  /*d570*/  LDL R0, [R1+0x6b0] ;  /* 0x0006b00001007983 */ /* 0x000ea20000100800 */
[----:B------:R-:W-:-:S03]  /*d580*/  @P2 IMAD.MOV.U32 R13, RZ, RZ, R4 ;  /* 0x000000ffff0d2224 */ /* 0x000fc600078e0004 */
[----:B------:R-:W2:Y:S04]  /*d590*/  LDL R4, [R1+0x6ac] ;  /* 0x0006ac0001047983 */ /* 0x000ea80000100800 */
[----:B------:R4:W2:Y:S01]  /*d5a0*/  @P2 LDG.E.U8 R10, desc[UR8][R12.64] ;  /* 0x000000080c0a2981 */ /* 0x0008a2000c1e1100 */
[----:B------:R-:W-:Y:S02]  /*d5b0*/  PRMT R61, RZ, 0x7610, R61 ;  /* 0x00007610ff3d7816 */ /* 0x000fe4000000003d */
[----:B------:R-:W-:Y:S01]  /*d5c0*/  PRMT R60, RZ, 0x7610, R60 ;  /* 0x00007610ff3c7816 */ /* 0x000fe2000000003c */
[----:B------:R-:W2:Y:S01]  /*d5d0*/  LDL R57, [R1+0x644] ;  /* 0x0006440001397983 */ /* 0x000ea20000100800 */
[----:B------:R-:W-:Y:S02]  /*d5e0*/  PRMT R39, RZ, 0x7610, R39 ;  /* 0x00007610ff277816 */ /* 0x000fe40000000027 */
[----:B------:R-:W-:Y:S01]  /*d5f0*/  PRMT R38, RZ, 0x7610, R38 ;  /* 0x00007610ff267816 */ /* 0x000fe20000000026 */
[----:B------:R-:W2:Y:S01]  /*d600*/  LDL R56, [R1+0x63c] ;  /* 0x00063c0001387983 */ /* 0x000ea20000100800 */
[----:B----4-:R-:W-:-:S03]  /*d610*/  @P2 IMAD.MOV.U32 R13, RZ, RZ, R42 ;  /* 0x000000ffff0d2224 */ /* 0x010fc600078e002a */
[----:B------:R-:W4:Y:S01]  /*d620*/  LDL R42, [R1+0x6a4] ;  /* 0x0006a400012a7983 */ /* 0x000f220000100800 */
[----:B---3--:R-:W-:-:S03]  /*d630*/  @P2 IMAD.MOV.U32 R12, RZ, RZ, R41 ;  /* 0x000000ffff0c2224 */ /* 0x008fc600078e0029 */
[----:B------:R-:W3:Y:S04]  /*d640*/  LDL R41, [R1+0x6a8] ;  /* 0x0006a80001297983 */ /* 0x000ee80000100800 */
[----:B------:R0:W3:Y:S02]  /*d650*/  @P2 LDG.E.U8 R51, desc[UR8][R12.64] ;  /* 0x000000080c332981 */ /* 0x0000e4000c1e1100 */
[----:B0-----:R-:W-:Y:S02]  /*d660*/  @P2 IMAD.MOV.U32 R12, RZ, RZ, R5 ;  /* 0x000000ffff0c2224 */ /* 0x001fe400078e0005 */
[----:B------:R-:W-:Y:S01]  /*d670*/  @P2 IMAD.MOV.U32 R13, RZ, RZ, R6 ;  /* 0x000000ffff0d2224 */ /* 0x000fe200078e0006 */
[----:B------:R-:W3:Y:S04]  /*d680*/  LDL R5, [R1+0x6a0] ;  /* 0x0006a00001057983 */ /* 0x000ee80000100800 */
[----:B------:R-:W3:Y:S04]  /*d690*/  LDL R6, [R1+0x69c] ;  /* 0x00069c0001067983 */ /* 0x000ee80000100800 */
[----:B------:R2:W3:Y:S02]  /*d6a0*/  @P2 LDG.E.U8 R53, desc[UR8][R12.64] ;  /* 0x000000080c352981 */ /* 0x0004e4000c1e1100 */
[----:B--2---:R-:W-:-:S02]  /*d6b0*/  @P3 IMAD.MOV.U32 R12, RZ, RZ, R7 ;  /* 0x000000ffff0c3224 */ /* 0x004fc400078e0007 */
[----:B------:R-:W-:Y:S01]  /*d6c0*/  @P3 IMAD.MOV.U32 R13, RZ, RZ, R40 ;  /* 0x000000ffff0d3224 */ /* 0x000fe200078e0028 */
[----:B------:R-:W2:Y:S04]  /*d6d0*/  LDL R7, [R1+0x770] ;  /* 0x0007700001077983 */ /* 0x000ea80000100800 */
[----:B------:R-:W2:Y:S04]  /*d6e0*/  LDL R40, [R1+0x76c] ;  /* 0x00076c0001287983 */ /* 0x000ea80000100800 */
[----:B------:R0:W2:Y:S02]  /*d6f0*/  @P3 LDG.E.U8 R8, desc[UR8][R12.64] ;  /* 0x000000080c083981 */ /* 0x0000a4000c1e1100 */
[----:B0-----:R-:W-:-:S02]  /*d700*/  @P3 IMAD.MOV.U32 R12, RZ, RZ, R0 ;  /* 0x000000ffff0c3224 */ /* 0x001fc400078e0000 */
[----:B------:R-:W2:Y:S01]  /*d710*/  LDL R0, [R1+0x768] ;  /* 0x0007680001007983 */ /* 0x000ea20000100800 */
[----:B------:R-:W-:-:S03]  /*d720*/  @P3 IMAD.MOV.U32 R13, RZ, RZ, R4 ;  /* 0x000000ffff0d3224 */ /* 0x000fc600078e0004 */
[----:B------:R-:W2:Y:S04]  /*d730*/  LDL R4, [R1+0x764] ;  /* 0x0007640001047983 */ /* 0x000ea80000100800 */
[----:B------:R4:W2:Y:S02]  /*d740*/  @P3 LDG.E.U8 R9, desc[UR8][R12.64] ;  /* 0x000000080c093981 */ /* 0x0008a4000c1e1100 */
[----:B----4-:R-:W-:Y:S02]  /*d750*/  @P3 IMAD.MOV.U32 R13, RZ, RZ, R42 ;  /* 0x000000ffff0d3224 */ /* 0x010fe400078e002a */
[----:B------:R-:W4:Y:S01]  /*d760*/  LDL R42, [R1+0x704] ;  /* 0x00070400012a7983 */ /* 0x000f220000100800 */
[----:B---3--:R-:W-:-:S03]  /*d770*/  @P3 IMAD.MOV.U32 R12, RZ, RZ, R41 ;  /* 0x000000ffff0c3224 */ /* 0x008fc600078e0029 */
[----:B------:R-:W3:Y:S04]  /*d780*/  LDL R41, [R1+0x708] ;  /* 0x0007080001297983 */ /* 0x000ee80000100800 */
[----:B------:R0:W3:Y:S02]  /*d790*/  @P3 LDG.E.U8 R44, desc[UR8][R12.64] ;  /* 0x000000080c2c3981 */ /* 0x0000e4000c1e1100 */
[----:B0-----:R-:W-:Y:S02]  /*d7a0*/  @P3 IMAD.MOV.U32 R12, RZ, RZ, R5 ;  /* 0x000000ffff0c3224 */ /* 0x001fe400078e0005 */
[----:B------:R-:W3:Y:S01]  /*d7b0*/  LDL R5, [R1+0x710] ;  /* 0x0007100001057983 */ /* 0x000ee20000100800 */
[----:B------:R-:W-:-:S03]  /*d7c0*/  @P3 IMAD.MOV.U32 R13, RZ, RZ, R6 ;  /* 0x000000ffff0d3224 */ /* 0x000fc600078e0006 */
[----:B------:R-:W4:Y:S04]  /*d7d0*/  LDL R6, [R1+0x70c] ;  /* 0x00070c0001067983 */ /* 0x000f280000100800 */
[----:B------:R2:W4:Y:S02]  /*d7e0*/  @P3 LDG.E.U8 R43, desc[UR8][R12.64] ;  /* 0x000000080c2b3981 */ /* 0x000524000c1e1100 */
[----:B--2---:R-:W-:Y:S02]  /*d7f0*/  @P0 IMAD.MOV.U32 R12, RZ, RZ, R7 ;  /* 0x000000ffff0c0224 */ /* 0x004fe400078e0007 */
[----:B------:R-:W2:Y:S01]  /*d800*/  LDL R7, [R1+0x698] ;  /* 0x0006980001077983 */ /* 0x000ea20000100800 */
[----:B------:R-:W-:-:S03]  /*d810*/  @P0 IMAD.MOV.U32 R13, RZ, RZ, R40 ;  /* 0x000000ffff0d0224 */ /* 0x000fc600078e0028 */
[----:B------:R-:W2:Y:S04]  /*d820*/  LDL R40, [R1+0x694] ;  /* 0x0006940001287983 */ /* 0x000ea80000100800 */
[----:B------:R0:W2:Y:S02]  /*d830*/  @P0 LDG.E.U8 R46, desc[UR8][R12.64] ;  /* 0x000000080c2e0981 */ /* 0x0000a4000c1e1100 */
[----:B0-----:R-:W-:Y:S02]  /*d840*/  @P0 IMAD.MOV.U32 R12, RZ, RZ, R0 ;  /* 0x000000ffff0c0224 */ /* 0x001fe400078e0000 */
[----:B------:R-:W2:Y:S01]  /*d850*/  LDL R0, [R1+0x700] ;  /* 0x0007000001007983 */ /* 0x000ea20000100800 */
[----:B------:R-:W-:-:S03]  /*d860*/  @P0 IMAD.MOV.U32 R13, RZ, RZ, R4 ;  /* 0x000000ffff0d0224 */ /* 0x000fc600078e0004 */
[----:B------:R-:W2:Y:S04]  /*d870*/  LDL R4, [R1+0x6fc] ;  /* 0x0006fc0001047983 */ /* 0x000ea80000100800 */
[----:B------:R0:W2:Y:S02]  /*d880*/  @P0 LDG.E.U8 R47, desc[UR8][R12.64] ;  /* 0x000000080c2f0981 */ /* 0x0000a4000c1e1100 */
[----:B0-----:R-:W-:Y:S02]  /*d890*/  @P1 IMAD.MOV.U32 R12, RZ, RZ, R48 ;  /* 0x000000ffff0c1224 */ /* 0x001fe400078e0030 */
[----:B------:R-:W-:Y:S01]  /*d8a0*/  @P1 IMAD.MOV.U32 R13, RZ, RZ, R49 ;  /* 0x000000ffff0d1224 */ /* 0x000fe200078e0031 */
[----:B------:R-:W-:Y:S01]  /*d8b0*/  ISETP.GT.AND P3, PT, R2, 0x1d, PT ;  /* 0x0000001d0200780c */ /* 0x000fe20003f64270 */
[----:B------:R-:W2:Y:S04]  /*d8c0*/  LDL R49, [R1+0x6e4] ;  /* 0x0006e40001317983 */ /* 0x000ea80000100800 */
[----:B------:R3:W2:Y:S01]  /*d8d0*/  @P1 LDG.E.U8 R61, desc[UR8][R12.64] ;  /* 0x000000080c3d1981 */ /* 0x0006a2000c1e1100 */
[----:B------:R-:W-:-:S02]  /*d8e0*/  PRMT R37, RZ, 0x7610, R37 ;  /* 0x00007610ff257816 */ /* 0x000fc40000000025 */
[----:B------:R-:W-:Y:S01]  /*d8f0*/  PRMT R36, RZ, 0x7610, R36 ;  /* 0x00007610ff247816 */ /* 0x000fe20000000024 */
[----:B------:R-:W2:Y:S01]  /*d900*/  LDL R48, [R1+0x6e8] ;  /* 0x0006e80001307983 */ /* 0x000ea20000100800 */
[----:B---3--:R-:W-:-:S03]  /*d910*/  @P1 IMAD.MOV.U32 R12, RZ, RZ, R5 ;  /* 0x000000ffff0c1224 */ /* 0x008fc600078e0005 */
[----:B------:R-:W3:Y:S01]  /*d920*/  LDL R5, [R1+0x690] ;  /* 0x0006900001057983 */ /* 0x000ee20000100800 */
[----:B----4-:R-:W-:-:S03]  /*d930*/  @P1 IMAD.MOV.U32 R13, RZ, RZ, R6 ;  /* 0x000000ffff0d1224 */ /* 0x010fc600078e0006 */
[----:B------:R-:W4:Y:S04]  /*d940*/  LDL R6, [R1+0x68c] ;  /* 0x00068c0001067983 */ /* 0x000f280000100800 */
[----:B------:R0:W4:Y:S02]  /*d950*/  @P1 LDG.E.U8 R60, desc[UR8][R12.64] ;  /* 0x000000080c3c1981 */ /* 0x000124000c1e1100 */
[----:B0-----:R-:W-:Y:S02]  /*d960*/  @P1 IMAD.MOV.U32 R12, RZ, RZ, R41 ;  /* 0x000000ffff0c1224 */ /* 0x001fe400078e0029 */
[----:B------:R-:W-:Y:S01]  /*d970*/  @P1 IMAD.MOV.U32 R13, RZ, RZ, R42 ;  /* 0x000000ffff0d1224 */ /* 0x000fe200078e002a */
[----:B------:R-:W4:Y:S04]  /*d980*/  LDL R41, [R1+0x760] ;  /* 0x0007600001297983 */ /* 0x000f280000100800 */
[----:B------:R2:W4:Y:S04]  /*d990*/  @P1 LDG.E.U8 R39, desc[UR8][R12.64] ;  /* 0x000000080c271981 */ /* 0x000528000c1e1100 */
[----:B------:R-:W4:Y:S01]  /*d9a0*/  LDL R42, [R1+0x75c] ;  /* 0x00075c00012a7983 */ /* 0x000f220000100800 */
[----:B--2---:R-:W-:-:S03]  /*d9b0*/  @P1 IMAD.MOV.U32 R12, RZ, RZ, R0 ;  /* 0x000000ffff0c1224 */ /* 0x004fc600078e0000 */
[----:B------:R-:W2:Y:S01]  /*d9c0*/  LDL R0, [R1+0x688] ;  /* 0x0006880001007983 */ /* 0x000ea20000100800 */
[----:B------:R-:W-:-:S03]  /*d9d0*/  @P1 IMAD.MOV.U32 R13, RZ, RZ, R4 ;  /* 0x000000ffff0d1224 */ /* 0x000fc600078e0004 */
[----:B------:R-:W2:Y:S04]  /*d9e0*/  LDL R4, [R1+0x684] ;  /* 0x0006840001047983 */ /* 0x000ea80000100800 */
[----:B------:R0:W2:Y:S02]  /*d9f0*/  @P1 LDG.E.U8 R38, desc[UR8][R12.64] ;  /* 0x000000080c261981 */ /* 0x0000a4000c1e1100 */
[----:B0-----:R-:W-:Y:S02]  /*da00*/  @P3 IMAD.MOV.U32 R12, RZ, RZ, R7 ;  /* 0x000000ffff0c3224 */ /* 0x001fe400078e0007 */
[----:B------:R-:W-:Y:S01]  /*da10*/  @P3 IMAD.MOV.U32 R13, RZ, RZ, R40 ;  /* 0x000000ffff0d3224 */ /* 0x000fe200078e0028 */
[----:B------:R-:W2:Y:S04]  /*da20*/  LDL R7, [R1+0x680] ;  /* 0x0006800001077983 */ /* 0x000ea80000100800 */
[----:B------:R-:W2:Y:S04]  /*da30*/  LDL R40, [R1+0x67c] ;  /* 0x00067c0001287983 */ /* 0x000ea80000100800 */
[----:B------:R3:W2:Y:S02]  /*da40*/  @P3 LDG.E.U8 R37, desc[UR8][R12.64] ;  /* 0x000000080c253981 */ /* 0x0006a4000c1e1100 */
[----:B---3--:R-:W-:-:S02]  /*da50*/  @P3 IMAD.MOV.U32 R12, RZ, RZ, R5 ;  /* 0x000000ffff0c3224 */ /* 0x008fc400078e0005 */
[----:B------:R-:W3:Y:S01]  /*da60*/  LDL R5, [R1+0x758] ;  /* 0x0007580001057983 */ /* 0x000ee20000100800 */
[----:B----4-:R-:W-:-:S03]  /*da70*/  @P3 IMAD.MOV.U32 R13, RZ, RZ, R6 ;  /* 0x000000ffff0d3224 */ /* 0x010fc600078e0006 */
[----:B------:R-:W4:Y:S04]  /*da80*/  LDL R6, [R1+0x754] ;  /* 0x0007540001067983 */ /* 0x000f280000100800 */
[----:B------:R2:W4:Y:S02]  /*da90*/  @P3 LDG.E.U8 R36, desc[UR8][R12.64] ;  /* 0x000000080c243981 */ /* 0x000524000c1e1100 */
[----:B--2---:R-:W-:Y:S02]  /*daa0*/  @P3 IMAD.MOV.U32 R12, RZ, RZ, R0 ;  /* 0x000000ffff0c3224 */ /* 0x004fe400078e0000 */
[----:B------:R-:W2:Y:S01]  /*dab0*/  LDL R0, [R1+0x6f8] ;  /* 0x0006f80001007983 */ /* 0x000ea20000100800 */
[----:B------:R-:W-:-:S03]  /*dac0*/  @P3 IMAD.MOV.U32 R13, RZ, RZ, R4 ;  /* 0x000000ffff0d3224 */ /* 0x000fc600078e0004 */
[----:B------:R-:W2:Y:S01]  /*dad0*/  LDL R4, [R1+0x6f4] ;  /* 0x0006f40001047983 */ /* 0x000ea20000100800 */
[----:B------:R-:W-:Y:S02]  /*dae0*/  PRMT R35, RZ, 0x7610, R35 ;  /* 0x00007610ff237816 */ /* 0x000fe40000000023 */
[C---:B------:R-:W-:Y:S02]  /*daf0*/  ISETP.GT.AND P1, PT, R2.reuse, 0x17, PT ;  /* 0x000000170200780c */ /* 0x040fe40003f24270 */
[----:B------:R-:W-:Y:S02]  /*db00*/  PRMT R34, RZ, 0x7610, R34 ;  /* 0x00007610ff227816 */ /* 0x000fe40000000022 */
[----:B------:R0:W2:Y:S01]  /*db10*/  @P3 LDG.E.U8 R35, desc[UR8][R12.64] ;  /* 0x000000080c233981 */ /* 0x0000a2000c1e1100 */
[----:B------:R-:W-:Y:S02]  /*db20*/  ISETP.GT.AND P2, PT, R2, 0x1a, PT ;  /* 0x0000001a0200780c */ /* 0x000fe40003f44270 */
[----:B------:R-:W-:Y:S01]  /*db30*/  PRMT R33, RZ, 0x7610, R33 ;  /* 0x00007610ff217816 */ /* 0x000fe20000000021 */
[----:B0-----:R-:W-:-:S02]  /*db40*/  @P3 IMAD.MOV.U32 R12, RZ, RZ, R7 ;  /* 0x000000ffff0c3224 */ /* 0x001fc400078e0007 */
[----:B------:R-:W-:Y:S01]  /*db50*/  @P3 IMAD.MOV.U32 R13, RZ, RZ, R40 ;  /* 0x000000ffff0d3224 */ /* 0x000fe200078e0028 */
[----:B------:R-:W2:Y:S04]  /*db60*/  LDL R7, [R1+0x6f0] ;  /* 0x0006f00001077983 */ /* 0x000ea80000100800 */
[----:B------:R-:W2:Y:S04]  /*db70*/  LDL R40, [R1+0x6ec] ;  /* 0x0006ec0001287983 */ /* 0x000ea80000100800 */
[----:B------:R0:W2:Y:S01]  /*db80*/  @P3 LDG.E.U8 R34, desc[UR8][R12.64] ;  /* 0x000000080c223981 */ /* 0x0000a2000c1e1100 */
[----:B------:R-:W-:Y:S01]  /*db90*/  PRMT R32, RZ, 0x7610, R32 ;  /* 0x00007610ff207816 */ /* 0x000fe20000000020 */
[----:B0-----:R-:W-:-:S02]  /*dba0*/  @P0 IMAD.MOV.U32 R12, RZ, RZ, R41 ;  /* 0x000000ffff0c0224 */ /* 0x001fc400078e0029 */
[----:B------:R-:W-:Y:S01]  /*dbb0*/  @P0 IMAD.MOV.U32 R13, RZ, RZ, R42 ;  /* 0x000000ffff0d0224 */ /* 0x000fe200078e002a */
[----:B------:R-:W-:Y:S01]  /*dbc0*/  PRMT R31, RZ, 0x7610, R31 ;  /* 0x00007610ff1f7816 */ /* 0x000fe2000000001f */
[----:B------:R-:W2:Y:S04]  /*dbd0*/  LDL R42, [R1+0x66c] ;  /* 0x00066c00012a7983 */ /* 0x000ea80000100800 */
[----:B------:R3:W2:Y:S01]  /*dbe0*/  @P0 LDG.E.U8 R33, desc[UR8][R12.64] ;  /* 0x000000080c210981 */ /* 0x0006a2000c1e1100 */
[----:B------:R-:W-:-:S03]  /*dbf0*/  PRMT R30, RZ, 0x7610, R30 ;  /* 0x00007610ff1e7816 */ /* 0x000fc6000000001e */
[----:B------:R-:W2:Y:S01]  /*dc00*/  LDL R41, [R1+0x670] ;  /* 0x0006700001297983 */ /* 0x000ea20000100800 */
[----:B---3--:R-:W-:-:S03]  /*dc10*/  @P1 IMAD.MOV.U32 R12, RZ, RZ, R5 ;  /* 0x000000ffff0c1224 */ /* 0x008fc600078e0005 */
[----:B------:R-:W3:Y:S01]  /*dc20*/  LDL R5, [R1+0x6e0] ;  /* 0x0006e00001057983 */ /* 0x000ee20000100800 */
[----:B----4-:R-:W-:-:S03]  /*dc30*/  @P1 IMAD.MOV.U32 R13, RZ, RZ, R6 ;  /* 0x000000ffff0d1224 */ /* 0x010fc600078e0006 */
[----:B------:R-:W4:Y:S04]  /*dc40*/  LDL R6, [R1+0x6dc] ;  /* 0x0006dc0001067983 */ /* 0x000f280000100800 */
[----:B------:R2:W4:Y:S02]  /*dc50*/  @P1 LDG.E.U8 R32, desc[UR8][R12.64] ;  /* 0x000000080c201981 */ /* 0x000524000c1e1100 */
[----:B--2---:R-:W-:Y:S02]  /*dc60*/  @P2 IMAD.MOV.U32 R12, RZ, RZ, R0 ;  /* 0x000000ffff0c2224 */ /* 0x004fe400078e0000 */
[----:B------:R-:W2:Y:S01]  /*dc70*/  LDL R0, [R1+0x678] ;  /* 0x0006780001007983 */ /* 0x000ea20000100800 */
[----:B------:R-:W-:-:S03]  /*dc80*/  @P2 IMAD.MOV.U32 R13, RZ, RZ, R4 ;  /* 0x000000ffff0d2224 */ /* 0x000fc600078e0004 */
[----:B------:R-:W2:Y:S04]  /*dc90*/  LDL R4, [R1+0x674] ;  /* 0x0006740001047983 */ /* 0x000ea80000100800 */
[----:B------:R0:W2:Y:S01]  /*dca0*/  @P2 LDG.E.U8 R31, desc[UR8][R12.64] ;  /* 0x000000080c1f2981 */ /* 0x0000a2000c1e1100 */
[----:B------:R-:W-:Y:S02]  /*dcb0*/  ISETP.GT.AND P3, PT, R2, 0x1e, PT ;  /* 0x0000001e0200780c */ /* 0x000fe40003f64270 */
[----:B------:R-:W-:Y:S01]  /*dcc0*/  PRMT R29, RZ, 0x7610, R29 ;  /* 0x00007610ff1d7816 */ /* 0x000fe2000000001d */
[----:B0-----:R-:W-:Y:S02]  /*dcd0*/  @P2 IMAD.MOV.U32 R12, RZ, RZ, R7 ;  /* 0x000000ffff0c2224 */ /* 0x001fe400078e0007 */
[----:B------:R-:W2:Y:S01]  /*dce0*/  LDL R7, [R1+0x668] ;  /* 0x0006680001077983 */ /* 0x000ea20000100800 */
[----:B------:R-:W-:-:S03]  /*dcf0*/  @P2 IMAD.MOV.U32 R13, RZ, RZ, R40 ;  /* 0x000000ffff0d2224 */ /* 0x000fc600078e0028 */
[----:B------:R-:W2:Y:S04]  /*dd00*/  LDL R40, [R1+0x664] ;  /* 0x0006640001287983 */ /* 0x000ea80000100800 */
[----:B------:R0:W2:Y:S01]  /*dd10*/  @P2 LDG.E.U8 R30, desc[UR8][R12.64] ;  /* 0x000000080c1e2981 */ /* 0x0000a2000c1e1100 */
[----:B------:R-:W-:Y:S01]  /*dd20*/  PRMT R28, RZ, 0x7610, R28 ;  /* 0x00007610ff1c7816 */ /* 0x000fe2000000001c */
[----:B0-----:R-:W-:Y:S02]  /*dd30*/  @P2 IMAD.MOV.U32 R12, RZ, RZ, R48 ;  /* 0x000000ffff0c2224 */ /* 0x001fe400078e0030 */
[----:B------:R-:W-:Y:S01]  /*dd40*/  @P2 IMAD.MOV.U32 R13, RZ, RZ, R49 ;  /* 0x000000ffff0d2224 */ /* 0x000fe200078e0031 */
[----:B------:R-:W-:Y:S01]  /*dd50*/  PRMT R27, RZ, 0x7610, R27 ;  /* 0x00007610ff1b7816 */ /* 0x000fe2000000001b */
[----:B------:R-:W2:Y:S04]  /*dd60*/  LDL R49, [R1+0x73c] ;  /* 0x00073c0001317983 */ /* 0x000ea80000100800 */
[----:B------:R3:W2:Y:S04]  /*dd70*/  @P2 LDG.E.U8 R29, desc[UR8][R12.64] ;  /* 0x000000080c1d2981 */ /* 0x0006a8000c1e1100 */
        /* <DEDUP_REMOVED lines=10> */
[----:B------:R-:W-:-:S03]  /*de20*/  PRMT R26, RZ, 0x7610, R26 ;  /* 0x00007610ff1a7816 */ /* 0x000fc6000000001a */
[----:B------:R0:W2:Y:S01]  /*de30*/  @P3 LDG.E.U8 R27, desc[UR8][R12.64] ;  /* 0x000000080c1b3981 */ /* 0x0000a2000c1e1100 */
[----:B------:R-:W-:Y:S01]  /*de40*/  PRMT R25, RZ, 0x7610, R25 ;  /* 0x00007610ff197816 */ /* 0x000fe20000000019 */
[----:B0-----:R-:W-:Y:S02]  /*de50*/  @P3 IMAD.MOV.U32 R12, RZ, RZ, R41 ;  /* 0x000000ffff0c3224 */ /* 0x001fe400078e0029 */
[----:B------:R-:W-:Y:S01]  /*de60*/  @P3 IMAD.MOV.U32 R13, RZ, RZ, R42 ;  /* 0x000000ffff0d3224 */ /* 0x000fe200078e002a */
[----:B------:R-:W2:Y:S04]  /*de70*/  LDL R41, [R1+0x6d8] ;  /* 0x0006d80001297983 */ /* 0x000ea80000100800 */
[----:B------:R-:W2:Y:S04]  /*de80*/  LDL R42, [R1+0x6d4] ;  /* 0x0006d400012a7983 */ /* 0x000ea80000100800 */
[----:B------:R0:W2:Y:S01]  /*de90*/  @P3 LDG.E.U8 R26, desc[UR8][R12.64] ;  /* 0x000000080c1a3981 */ /* 0x0000a2000c1e1100 */
[----:B------:R-:W-:Y:S01]  /*dea0*/  PRMT R24, RZ, 0x7610, R24 ;  /* 0x00007610ff187816 */ /* 0x000fe20000000018 */
[----:B0-----:R-:W-:-:S02]  /*deb0*/  @P3 IMAD.MOV.U32 R12, RZ, RZ, R7 ;  /* 0x000000ffff0c3224 */ /* 0x001fc400078e0007 */
        /* <DEDUP_REMOVED lines=14> */
[----:B------:R-:W-:Y:S02]  /*dfa0*/  ISETP.GT.AND P0, PT, R2, 0x1b, PT ;  /* 0x0000001b0200780c */ /* 0x000fe40003f04270 */
[----:B------:R-:W-:Y:S02]  /*dfb0*/  PRMT R22, RZ, 0x7610, R22 ;  /* 0x00007610ff167816 */ /* 0x000fe40000000016 */
[----:B------:R0:W2:Y:S01]  /*dfc0*/  @P1 LDG.E.U8 R23, desc[UR8][R12.64] ;  /* 0x000000080c171981 */ /* 0x0000a2000c1e1100 */
[----:B------:R-:W-:Y:S01]  /*dfd0*/  PRMT R21, RZ, 0x7610, R21 ;  /* 0x00007610ff157816 */ /* 0x000fe20000000015 */
[----:B0-----:R-:W-:Y:S02]  /*dfe0*/  @P1 IMAD.MOV.U32 R12, RZ, RZ, R52 ;  /* 0x000000ffff0c1224 */ /* 0x001fe400078e0034 */
[----:B------:R-:W-:-:S05]  /*dff0*/  @P1 IMAD.MOV.U32 R13, RZ, RZ, R54 ;  /* 0x000000ffff0d1224 */ /* 0x000fca00078e0036 */
[----:B------:R0:W2:Y:S01]  /*e000*/  @P1 LDG.E.U8 R22, desc[UR8][R12.64] ;  /* 0x000000080c161981 */ /* 0x0000a2000c1e1100 */
[----:B------:R-:W-:Y:S01]  /*e010*/  PRMT R20, RZ, 0x7610, R20 ;  /* 0x00007610ff147816 */ /* 0x000fe20000000014 */
[----:B0-----:R-:W-:Y:S02]  /*e020*/  @P1 IMAD.MOV.U32 R12, RZ, RZ, R48 ;  /* 0x000000ffff0c1224 */ /* 0x001fe400078e0030 */
[----:B------:R-:W-:-:S05]  /*e030*/  @P1 IMAD.MOV.U32 R13, RZ, RZ, R49 ;  /* 0x000000ffff0d1224 */ /* 0x000fca00078e0031 */
[----:B------:R0:W2:Y:S01]  /*e040*/  @P1 LDG.E.U8 R21, desc[UR8][R12.64] ;  /* 0x000000080c151981 */ /* 0x0000a2000c1e1100 */
[----:B------:R-:W-:Y:S01]  /*e050*/  PRMT R19, RZ, 0x7610, R19 ;  /* 0x00007610ff137816 */ /* 0x000fe20000000013 */
[----:B0-----:R-:W-:Y:S02]  /*e060*/  @P0 IMAD.MOV.U32 R12, RZ, RZ, R41 ;  /* 0x000000ffff0c0224 */ /* 0x001fe400078e0029 */
[----:B------:R-:W-:Y:S01]  /*e070*/  @P0 IMAD.MOV.U32 R13, RZ, RZ, R42 ;  /* 0x000000ffff0d0224 */ /* 0x000fe200078e002a */
[----:B------:R-:W-:Y:S01]  /*e080*/  PRMT R18, RZ, 0x7610, R18 ;  /* 0x00007610ff127816 */ /* 0x000fe20000000012 */
[----:B------:R-:W2:Y:S04]  /*e090*/  LDL R41, [R1+0x640] ;  /* 0x0006400001297983 */ /* 0x000ea80000100800 */
[----:B------:R0:W2:Y:S02]  /*e0a0*/  @P0 LDG.E.U8 R20, desc[UR8][R12.64] ;  /* 0x000000080c140981 */ /* 0x0000a4000c1e1100 */
[----:B0-----:R-:W-:-:S02]  /*e0b0*/  @P0 IMAD.MOV.U32 R12, RZ, RZ, R7 ;  /* 0x000000ffff0c0224 */ /* 0x001fc400078e0007 */
[----:B------:R-:W-:-:S05]  /*e0c0*/  @P0 IMAD.MOV.U32 R13, RZ, RZ, R40 ;  /* 0x000000ffff0d0224 */ /* 0x000fca00078e0028 */
[----:B------:R3:W2:Y:S01]  /*e0d0*/  @P0 LDG.E.U8 R19, desc[UR8][R12.64] ;  /* 0x000000080c130981 */ /* 0x0006a2000c1e1100 */
[----:B------:R-:W-:Y:S01]  /*e0e0*/  PRMT R17, RZ, 0x7610, R17 ;  /* 0x00007610ff117816 */ /* 0x000fe20000000011 */
[----:B---3--:R-:W-:Y:S02]  /*e0f0*/  @P0 IMAD.MOV.U32 R12, RZ, RZ, R5 ;  /* 0x000000ffff0c0224 */ /* 0x008fe400078e0005 */
[----:B----4-:R-:W-:-:S05]  /*e100*/  @P0 IMAD.MOV.U32 R13, RZ, RZ, R6 ;  /* 0x000000ffff0d0224 */ /* 0x010fca00078e0006 */
[----:B------:R2:W3:Y:S02]  /*e110*/  @P0 LDG.E.U8 R18, desc[UR8][R12.64] ;  /* 0x000000080c120981 */ /* 0x0004e4000c1e1100 */
[----:B--2---:R-:W-:Y:S02]  /*e120*/  @P0 IMAD.MOV.U32 R12, RZ, RZ, R0 ;  /* 0x000000ffff0c0224 */ /* 0x004fe400078e0000 */
[----:B------:R-:W2:Y:S01]  /*e130*/  LDL R0, [R1+0x648] ;  /* 0x0006480001007983 */ /* 0x000ea20000100800 */
[----:B------:R-:W-:-:S03]  /*e140*/  @P0 IMAD.MOV.U32 R13, RZ, RZ, R4 ;  /* 0x000000ffff0d0224 */ /* 0x000fc600078e0004 */
[----:B------:R-:W4:Y:S04]  /*e150*/  LDL.LU R49, [R1+0x520] ;  /* 0x0005200001317983 */ /* 0x000f280000300800 */
[----:B------:R-:W2:Y:S04]  /*e160*/  LDL.LU R48, [R1+0x51c] ;  /* 0x00051c0001307983 */ /* 0x000ea80000300800 */
        /* <DEDUP_REMOVED lines=10> */
[----:B------:R0:W2:Y:S04]  /*e210*/  @P0 LDG.E.U8 R17, desc[UR8][R12.64] ;  /* 0x000000080c110981 */ /* 0x0000a8000c1e1100 */
[----:B------:R-:W2:Y:S01]  /*e220*/  LDL R13, [R1+0x654] ;  /* 0x00065400010d7983 */ /* 0x000ea20000100800 */
[----:B------:R-:W-:-:S02]  /*e230*/  ISETP.GT.AND P1, PT, R2, 0x1f, PT ;  /* 0x0000001f0200780c */ /* 0x000fc40003f24270 */
[----:B------:R-:W-:-:S11]  /*e240*/  PRMT R16, RZ, 0x7610, R16 ;  /* 0x00007610ff107816 */ /* 0x000fd60000000010 */
[----:B0-----:R-:W-:-:S05]  /*e250*/  @P1 IMAD.MOV.U32 R12, RZ, RZ, R58 ;  /* 0x000000ffff0c1224 */ /* 0x001fca00078e003a */
[----:B--2---:R0:W2:Y:S04]  /*e260*/  @P1 LDG.E.U8 R16, desc[UR8][R12.64] ;  /* 0x000000080c101981 */ /* 0x0040a8000c1e1100 */
[----:B------:R-:W0:Y:S04]  /*e270*/  LDL R12, [R1+0x64c] ;  /* 0x00064c00010c7983 */ /* 0x000e280000100800 */
[----:B------:R-:W0:Y:S01]  /*e280*/  LDL R13, [R1+0x650] ;  /* 0x00065000010d7983 */ /* 0x000e220000100800 */
[----:B------:R-:W-:Y:S02]  /*e290*/  PRMT R15, RZ, 0x7610, R15 ;  /* 0x00007610ff0f7816 */ /* 0x000fe4000000000f */
[----:B------:R-:W-:Y:S01]  /*e2a0*/  PRMT R14, RZ, 0x7610, R14 ;  /* 0x00007610ff0e7816 */ /* 0x000fe2000000000e */
[----:B------:R-:W1:Y:S01]  /*e2b0*/  S2R R58, SR_TID.X ;  /* 0x00000000003a7919 */ /* 0x000e620000002100 */
[----:B------:R-:W-:-:S02]  /*e2c0*/  PRMT R3, RZ, 0x7610, R3 ;  /* 0x00007610ff037816 */ /* 0x000fc40000000003 */
[----:B0-----:R-:W-:-:S04]  /*e2d0*/  @P1 LOP3.LUT R13, R13, R12, RZ, 0x3c, !PT ;  /* 0x0000000c0d0d1212 */ /* 0x001fc800078e3cff */
[----:B------:R-:W-:-:S04]  /*e2e0*/  @P1 LOP3.LUT R12, R13, R12, RZ, 0x3c, !PT ;  /* 0x0000000c0d0c1212 */ /* 0x000fc800078e3cff */
[----:B------:R-:W-:-:S05]  /*e2f0*/  @P1 LOP3.LUT R13, R13, R12, RZ, 0x3c, !PT ;  /* 0x0000000c0d0d1212 */ /* 0x000fca00078e3cff */
[----:B------:R0:W2:Y:S02]  /*e300*/  @P1 LDG.E.U8 R15, desc[UR8][R12.64] ;  /* 0x000000080c0f1981 */ /* 0x0000a4000c1e1100 */
[----:B0-----:R-:W-:Y:S02]  /*e310*/  @P1 IMAD.MOV.U32 R12, RZ, RZ, R0 ;  /* 0x000000ffff0c1224 */ /* 0x001fe400078e0000 */
[----:B------:R-:W-:-:S05]  /*e320*/  @P1 IMAD.MOV.U32 R13, RZ, RZ, R57 ;  /* 0x000000ffff0d1224 */ /* 0x000fca00078e0039 */
[----:B------:R0:W2:Y:S02]  /*e330*/  @P1 LDG.E.U8 R14, desc[UR8][R12.64] ;  /* 0x000000080c0e1981 */ /* 0x0000a4000c1e1100 */
[----:B0-----:R-:W-:Y:S02]  /*e340*/  @P1 IMAD.MOV.U32 R12, RZ, RZ, R41 ;  /* 0x000000ffff0c1224 */ /* 0x001fe400078e0029 */
[----:B------:R-:W-:Y:S01]  /*e350*/  @P1 IMAD.MOV.U32 R13, RZ, RZ, R56 ;  /* 0x000000ffff0d1224 */ /* 0x000fe200078e0038 */
[----:B-1----:R-:W-:Y:S01]  /*e360*/  LOP3.LUT R0, R58, 0x1f, RZ, 0xc0, !PT ;  /* 0x0000001f3a007812 */ /* 0x002fe200078ec0ff */
[----:B------:R-:W2:Y:S04]  /*e370*/  LDL.LU R41, [R1+0x418] ;  /* 0x0004180001297983 */ /* 0x000ea80000300800 */
[----:B------:R-:W2:Y:S01]  /*e380*/  @P1 LDG.E.U8 R3, desc[UR8][R12.64] ;  /* 0x000000080c031981 */ /* 0x000ea2000c1e1100 */
[----:B------:R-:W-:Y:S01]  /*e390*/  BAR.SYNC.DEFER_BLOCKING 0x0 ;  /* 0x0000000000007b1d */ /* 0x000fe20000010000 */
[----:B------:R-:W-:-:S05]  /*e3a0*/  ISETP.GE.AND P0, PT, R0, R2, PT ;  /* 0x000000020000720c */ /* 0x000fca0003f06270 */
[----:B------:R-:W2:Y:S04]  /*e3b0*/  LDL.LU R56, [R1+0x414] ;  /* 0x0004140001387983 */ /* 0x000ea80000300800 */
[----:B------:R-:W2:Y:S04]  /*e3c0*/  LDL.LU R57, [R1+0x410] ;  /* 0x0004100001397983 */ /* 0x000ea80000300800 */
[----:B------:R-:W2:Y:S04]  /*e3d0*/  LDL.LU R2, [R1+0x3dc] ;  /* 0x0003dc0001027983 */ /* 0x000ea80000300800 */
[----:B----4-:R0:W-:Y:S04]  /*e3e0*/  STS.U8 [R0+UR4], R49 ;  /* 0x0000003100007988 */ /* 0x0101e80008000004 */
[----:B------:R1:W-:Y:S04]  /*e3f0*/  STS.U8 [R0+UR4+0x20], R48 ;  /* 0x0000203000007988 */ /* 0x0003e80008000004 */
[----:B------:R4:W-:Y:S04]  /*e400*/  STS.U8 [R0+UR4+0x40], R40 ;  /* 0x0000402800007988 */ /* 0x0009e80008000004 */
[----:B0-----:R-:W2:Y:S04]  /*e410*/  LDL.LU R49, [R1+0x1128] ;  /* 0x0011280001317983 */ /* 0x001ea80000300800 */
[----:B-1----:R-:W2:Y:S04]  /*e420*/  LDL.LU R48, [R1+0x1124] ;  /* 0x0011240001307983 */ /* 0x002ea80000300800 */
[----:B----4-:R-:W4:Y:S04]  /*e430*/  LDL.LU R40, [R1+0x1120] ;  /* 0x0011200001287983 */ /* 0x010f280000300800 */
[----:B------:R0:W-:Y:S04]  /*e440*/  STS.U8 [R0+UR4+0x60], R4 ;  /* 0x0000600400007988 */ /* 0x0001e80008000004 */
[----:B------:R1:W-:Y:S04]  /*e450*/  STS.U8 [R0+UR4+0x220], R5 ;  /* 0x0002200500007988 */ /* 0x0003e80008000004 */
[----:B------:R3:W-:Y:S04]  /*e460*/  STS.U8 [R0+UR4+0x200], R6 ;  /* 0x0002000600007988 */ /* 0x0007e80008000004 */
[----:B0-----:R-:W2:Y:S04]  /*e470*/  LDL.LU R4, [R1+0x111c] ;  /* 0x00111c0001047983 */ /* 0x001ea80000300800 */
[----:B-1----:R-:W2:Y:S04]  /*e480*/  LDL.LU R5, [R1+0x1118] ;  /* 0x0011180001057983 */ /* 0x002ea80000300800 */
[----:B---3--:R-:W3:Y:S04]  /*e490*/  LDL.LU R6, [R1+0x1114] ;  /* 0x0011140001067983 */ /* 0x008ee80000300800 */
[----:B------:R0:W-:Y:S04]  /*e4a0*/  STS.U8 [R0+UR4+0x260], R7 ;  /* 0x0002600700007988 */ /* 0x0001e80008000004 */
[----:B------:R1:W-:Y:S04]  /*e4b0*/  STS.U8 [R0+UR4+0x240], R52 ;  /* 0x0002403400007988 */ /* 0x0003e80008000004 */
[----:B0-----:R-:W2:Y:S04]  /*e4c0*/  LDL.LU R7, [R1+0x1110] ;  /* 0x0011100001077983 */ /* 0x001ea80000300800 */
[----:B-1----:R-:W2:Y:S04]  /*e4d0*/  LDL.LU R52, [R1+0x110c] ;  /* 0x00110c0001347983 */ /* 0x002ea80000300800 */
[----:B------:R0:W-:Y:S04]  /*e4e0*/  STS.U8 [R0+UR4+0x440], R42 ;  /* 0x0004402a00007988 */ /* 0x0001e80008000004 */
[----:B------:R-:W-:Y:S04]  /*e4f0*/  STS.U8 [R0+UR4+0x460], R59 ;  /* 0x0004603b00007988 */ /* 0x000fe80008000004 */
[----:B------:R-:W-:Y:S04]  /*e500*/  STS.U8 [R0+UR4+0x400], R55 ;  /* 0x0004003700007988 */ /* 0x000fe80008000004 */
[----:B------:R-:W-:Y:S04]  /*e510*/  STS.U8 [R0+UR4+0x420], R54 ;  /* 0x0004203600007988 */ /* 0x000fe80008000004 */
[----:B0-----:R-:W4:Y:S04]  /*e520*/  LDL.LU R42, [R1+0x510] ;  /* 0x00051000012a7983 */ /* 0x001f280000300800 */
[----:B--2---:R-:W-:Y:S04]  /*e530*/  STS.U8 [R0+UR4+0x660], R52 ;  /* 0x0006603400007988 */ /* 0x004fe80008000004 */
[----:B------:R-:W-:Y:S04]  /*e540*/  STS.U8 [R0+UR4+0x640], R7 ;  /* 0x0006400700007988 */ /* 0x000fe80008000004 */
[----:B---3--:R0:W-:Y:S04]  /*e550*/  STS.U8 [R0+UR4+0x620], R6 ;  /* 0x0006200600007988 */ /* 0x0081e80008000004 */
[----:B------:R-:W-:Y:S04]  /*e560*/  STS.U8 [R0+UR4+0x600], R5 ;  /* 0x0006000500007988 */ /* 0x000fe80008000004 */
[----:B------:R1:W-:Y:S04]  /*e570*/  STS.U8 [R0+UR4+0x800], R4 ;  /* 0x0008000400007988 */ /* 0x0003e80008000004 */
[----:B0-----:R-:W2:Y:S04]  /*e580*/  LDL.LU R6, [R1+0x50c] ;  /* 0x00050c0001067983 */ /* 0x001ea80000300800 */
[----:B------:R-:W3:Y:S04]  /*e590*/  LDL.LU R59, [R1+0x508] ;  /* 0x00050800013b7983 */ /* 0x000ee80000300800 */
[----:B-1----:R-:W2:Y:S04]  /*e5a0*/  LDL.LU R4, [R1+0x504] ;  /* 0x0005040001047983 */ /* 0x002ea80000300800 */
[----:B------:R-:W2:Y:S04]  /*e5b0*/  LDL.LU R5, [R1+0x4cc] ;  /* 0x0004cc0001057983 */ /* 0x000ea80000300800 */
[----:B------:R-:W2:Y:S04]  /*e5c0*/  LDL.LU R55, [R1+0x4c8] ;  /* 0x0004c80001377983 */ /* 0x000ea80000300800 */
[----:B------:R-:W2:Y:S04]  /*e5d0*/  LDL.LU R54, [R1+0x4c4] ;  /* 0x0004c40001367983 */ /* 0x000ea80000300800 */
[----:B------:R-:W2:Y:S04]  /*e5e0*/  LDL.LU R52, [R1+0x4c0] ;  /* 0x0004c00001347983 */ /* 0x000ea80000300800 */
[----:B------:R-:W2:Y:S04]  /*e5f0*/  LDL.LU R7, [R1+0x48c] ;  /* 0x00048c0001077983 */ /* 0x000ea80000300800 */
[----:B------:R0:W-:Y:S04]  /*e600*/  STS.U8 [R0+UR4+0x820], R41 ;  /* 0x0008202900007988 */ /* 0x0001e80008000004 */
[----:B------:R1:W-:Y:S04]  /*e610*/  STS.U8 [R0+UR4+0x840], R56 ;  /* 0x0008403800007988 */ /* 0x0003e80008000004 */
[----:B------:R4:W-:Y:S04]  /*e620*/  STS.U8 [R0+UR4+0x860], R57 ;  /* 0x0008603900007988 */ /* 0x0009e80008000004 */
[----:B0-----:R-:W2:Y:S04]  /*e630*/  LDL.LU R41, [R1+0x1108] ;  /* 0x0011080001297983 */ /* 0x001ea80000300800 */
[----:B-1----:R-:W2:Y:S04]  /*e640*/  LDL.LU R56, [R1+0x1104] ;  /* 0x0011040001387983 */ /* 0x002ea80000300800 */
[----:B----4-:R-:W4:Y:S04]  /*e650*/  LDL.LU R57, [R1+0x1100] ;  /* 0x0011000001397983 */ /* 0x010f280000300800 */
[----:B------:R-:W-:Y:S01]  /*e660*/  STS.U8 [R0+UR4+0xa20], R2 ;  /* 0x000a200200007988 */ /* 0x000fe20008000004 */
[----:B------:R-:W-:-:S04]  /*e670*/  LOP3.LUT R58, R58, 0x1f, RZ, 0xc0, !PT ;  /* 0x0000001f3a3a7812 */ /* 0x000fc800078ec0ff */
[----:B------:R-:W-:Y:S01]  /*e680*/  LOP3.LUT R58, R58, 0x8, RZ, 0x3c, !PT ;  /* 0x000000083a3a7812 */ /* 0x000fe200078e3cff */
[----:B----4-:R-:W-:Y:S04]  /*e690*/  STS.U8 [R0+UR4+0xa00], R57 ;  /* 0x000a003900007988 */ /* 0x010fe80008000004 */
[----:B--2---:R-:W-:Y:S04]  /*e6a0*/  STS.U8 [R0+UR4+0xa60], R56 ;  /* 0x000a603800007988 */ /* 0x004fe80008000004 */
[----:B------:R0:W-:Y:S04]  /*e6b0*/  STS.U8 [R0+UR4+0xa40], R41 ;  /* 0x000a402900007988 */ /* 0x0001e80008000004 */
[----:B------:R1:W-:Y:S04]  /*e6c0*/  STS.U8 [R0+UR4+0xc40], R11 ;  /* 0x000c400b00007988 */ /* 0x0003e80008000004 */
[----:B0-----:R-:W2:Y:S04]  /*e6d0*/  LDL.LU R41, [R1+0x484] ;  /* 0x0004840001297983 */ /* 0x001ea80000300800 */
[----:B------:R-:W4:Y:S04]  /*e6e0*/  LDL.LU R57, [R1+0x480] ;  /* 0x0004800001397983 */ /* 0x000f280000300800 */
[----:B------:R-:W2:Y:S04]  /*e6f0*/  LDL.LU R56, [R1+0x44c] ;  /* 0x00044c0001387983 */ /* 0x000ea80000300800 */
[----:B------:R0:W-:Y:S04]  /*e700*/  STS.U8 [R0+UR4+0xc60], R10 ;  /* 0x000c600a00007988 */ /* 0x0001e80008000004 */
[----:B-1----:R-:W2:Y:S04]  /*e710*/  LDL.LU R11, [R1+0x448] ;  /* 0x00044800010b7983 */ /* 0x002ea80000300800 */
[----:B------:R1:W-:Y:S04]  /*e720*/  STS.U8 [R0+UR4+0xc00], R51 ;  /* 0x000c003300007988 */ /* 0x0003e80008000004 */
[----:B0-----:R-:W2:Y:S04]  /*e730*/  LDL.LU R10, [R1+0x444] ;  /* 0x00044400010a7983 */ /* 0x001ea80000300800 */
[----:B------:R-:W2:Y:S04]  /*e740*/  LDL.LU R2, [R1+0x440] ;  /* 0x0004400001027983 */ /* 0x000ea80000300800 */
[----:B-1----:R-:W2:Y:S04]  /*e750*/  LDL.LU R51, [R1+0x10fc] ;  /* 0x0010fc0001337983 */ /* 0x002ea80000300800 */
        /* <DEDUP_REMOVED lines=8> */
[----:B------:R1:W-:Y:S04]  /*e7e0*/  STS.U8 [R58+UR4+0x80], R42 ;  /* 0x0000802a3a007988 */ /* 0x0003e80008000004 */
[----:B0-----:R-:W2:Y:S04]  /*e7f0*/  LDL.LU R44, [R1+0x10ec] ;  /* 0x0010ec00012c7983 */ /* 0x001ea80000300800 */
[----:B-1----:R-:W2:Y:S04]  /*e800*/  LDL.LU R43, [R1+0x10e8] ;  /* 0x0010e800012b7983 */ /* 0x002ea80000300800 */
[----:B------:R-:W2:Y:S04]  /*e810*/  LDL.LU R42, [R1+0x10e4] ;  /* 0x0010e400012a7983 */ /* 0x000ea80000300800 */
[----:B------:R0:W-:Y:S04]  /*e820*/  STS.U8 [R58+UR4+0xa0], R6 ;  /* 0x0000a0063a007988 */ /* 0x0001e80008000004 */
[----:B0-----:R-:W2:Y:S04]  /*e830*/  LDL.LU R6, [R1+0x10e0] ;  /* 0x0010e00001067983 */ /* 0x001ea80000300800 */
[----:B------:R0:W-:Y:S04]  /*e840*/  STS.U8 [R58+UR4+0xc0], R59 ;  /* 0x0000c03b3a007988 */ /* 0x0001e80008000004 */
[----:B------:R1:W-:Y:S04]  /*e850*/  STS.U8 [R58+UR4+0xe0], R4 ;  /* 0x0000e0043a007988 */ /* 0x0003e80008000004 */
[----:B------:R1:W-:Y:S04]  /*e860*/  STS.U8 [R58+UR4+0x2a0], R5 ;  /* 0x0002a0053a007988 */ /* 0x0003e80008000004 */
[----:B0-----:R-:W3:Y:S04]  /*e870*/  LDL.LU R59, [R1+0x500] ;  /* 0x00050000013b7983 */ /* 0x001ee80000300800 */
[----:B-1----:R-:W3:Y:S04]  /*e880*/  LDL.LU R4, [R1+0x4fc] ;  /* 0x0004fc0001047983 */ /* 0x002ee80000300800 */
[----:B------:R0:W-:Y:S04]  /*e890*/  STS.U8 [R58+UR4+0x280], R55 ;  /* 0x000280373a007988 */ /* 0x0001e80008000004 */
[----:B------:R-:W3:Y:S04]  /*e8a0*/  LDL.LU R5, [R1+0x4f8] ;  /* 0x0004f80001057983 */ /* 0x000ee80000300800 */
[----:B------:R1:W-:Y:S04]  /*e8b0*/  STS.U8 [R58+UR4+0x2e0], R54 ;  /* 0x0002e0363a007988 */ /* 0x0003e80008000004 */
[----:B0-----:R-:W3:Y:S04]  /*e8c0*/  LDL.LU R55, [R1+0x4f4] ;  /* 0x0004f40001377983 */ /* 0x001ee80000300800 */
[----:B------:R0:W-:Y:S04]  /*e8d0*/  STS.U8 [R58+UR4+0x2c0], R52 ;  /* 0x0002c0343a007988 */ /* 0x0001e80008000004 */
[----:B-1----:R-:W3:Y:S04]  /*e8e0*/  LDL.LU R54, [R1+0x4bc] ;  /* 0x0004bc0001367983 */ /* 0x002ee80000300800 */
[----:B------:R1:W-:Y:S04]  /*e8f0*/  STS.U8 [R58+UR4+0x4c0], R7 ;  /* 0x0004c0073a007988 */ /* 0x0003e80008000004 */
[----:B0-----:R-:W3:Y:S04]  /*e900*/  LDL.LU R52, [R1+0x4b8] ;  /* 0x0004b80001347983 */ /* 0x001ee80000300800 */
[----:B-1----:R-:W3:Y:S04]  /*e910*/  LDL.LU R7, [R1+0x4b4] ;  /* 0x0004b40001077983 */ /* 0x002ee80000300800 */
[----:B--2---:R0:W-:Y:S04]  /*e920*/  STS.U8 [R58+UR4+0x4e0], R6 ;  /* 0x0004e0063a007988 */ /* 0x0041e80008000004 */
[----:B------:R1:W-:Y:S04]  /*e930*/  STS.U8 [R58+UR4+0x480], R41 ;  /* 0x000480293a007988 */ /* 0x0003e80008000004 */
[----:B----4-:R2:W-:Y:S04]  /*e940*/  STS.U8 [R58+UR4+0x4a0], R57 ;  /* 0x0004a0393a007988 */ /* 0x0105e80008000004 */
[----:B0-----:R-:W4:Y:S04]  /*e950*/  LDL.LU R6, [R1+0x4b0] ;  /* 0x0004b00001067983 */ /* 0x001f280000300800 */
[----:B-1----:R-:W3:Y:S04]  /*e960*/  LDL.LU R41, [R1+0x10dc] ;  /* 0x0010dc0001297983 */ /* 0x002ee80000300800 */
[----:B--2---:R-:W2:Y:S04]  /*e970*/  LDL.LU R57, [R1+0x10d8] ;  /* 0x0010d80001397983 */ /* 0x004ea80000300800 */
[----:B------:R0:W-:Y:S04]  /*e980*/  STS.U8 [R58+UR4+0x6e0], R56 ;  /* 0x0006e0383a007988 */ /* 0x0001e80008000004 */
[----:B------:R1:W-:Y:S04]  /*e990*/  STS.U8 [R58+UR4+0x6c0], R11 ;  /* 0x0006c00b3a007988 */ /* 0x0003e80008000004 */
[----:B------:R1:W-:Y:S04]  /*e9a0*/  STS.U8 [R58+UR4+0x6a0], R10 ;  /* 0x0006a00a3a007988 */ /* 0x0003e80008000004 */
[----:B0-----:R-:W2:Y:S04]  /*e9b0*/  LDL.LU R56, [R1+0x10d4] ;  /* 0x0010d40001387983 */ /* 0x001ea80000300800 */
[----:B-1----:R-:W2:Y:S04]  /*e9c0*/  LDL.LU R11, [R1+0x10d0] ;  /* 0x0010d000010b7983 */ /* 0x002ea80000300800 */
[----:B------:R-:W2:Y:S04]  /*e9d0*/  LDL.LU R10, [R1+0x10cc] ;  /* 0x0010cc00010a7983 */ /* 0x000ea80000300800 */
[----:B------:R0:W-:Y:S02]  /*e9e0*/  STS.U8 [R58+UR4+0x680], R2 ;  /* 0x000680023a007988 */ /* 0x0001e40008000004 */
[----:B0-----:R-:W-:-:S02]  /*e9f0*/  LOP3.LUT R2, R0, 0x10, RZ, 0x3c, !PT ;  /* 0x0000001000027812 */ /* 0x001fc400078e3cff */
[----:B--2---:R0:W-:Y:S04]  /*ea00*/  STS.U8 [R58+UR4+0x880], R10 ;  /* 0x0008800a3a007988 */ /* 0x0041e80008000004 */
[----:B------:R1:W-:Y:S04]  /*ea10*/  STS.U8 [R58+UR4+0x8a0], R11 ;  /* 0x0008a00b3a007988 */ /* 0x0003e80008000004 */
[----:B------:R2:W-:Y:S04]  /*ea20*/  STS.U8 [R58+UR4+0x8c0], R56 ;  /* 0x0008c0383a007988 */ /* 0x0005e80008000004 */
[----:B------:R0:W-:Y:S04]  /*ea30*/  STS.U8 [R58+UR4+0x8e0], R57 ;  /* 0x0008e0393a007988 */ /* 0x0001e80008000004 */
[----:B------:R0:W-:Y:S04]  /*ea40*/  STS.U8 [R58+UR4+0xaa0], R40 ;  /* 0x000aa0283a007988 */ /* 0x0001e80008000004 */
[----:B------:R0:W-:Y:S04]  /*ea50*/  STS.U8 [R58+UR4+0xa80], R48 ;  /* 0x000a80303a007988 */ /* 0x0001e80008000004 */
[----:B------:R1:W-:Y:S04]  /*ea60*/  STS.U8 [R58+UR4+0xae0], R49 ;  /* 0x000ae0313a007988 */ /* 0x0003e80008000004 */
[----:B------:R1:W-:Y:S04]  /*ea70*/  STS.U8 [R58+UR4+0xac0], R50 ;  /* 0x000ac0323a007988 */ /* 0x0003e80008000004 */
[----:B0-----:R-:W4:Y:S04]  /*ea80*/  LDL.LU R10, [R1+0x10c8] ;  /* 0x0010c800010a7983 */ /* 0x001f280000300800 */
[----:B------:R-:W-:Y:S04]  /*ea90*/  STS.U8 [R58+UR4+0xcc0], R61 ;  /* 0x000cc03d3a007988 */ /* 0x000fe80008000004 */
[----:B-1----:R-:W4:Y:S04]  /*eaa0*/  LDL.LU R11, [R1+0x10c4] ;  /* 0x0010c400010b7983 */ /* 0x002f280000300800 */
[----:B------:R-:W-:Y:S04]  /*eab0*/  STS.U8 [R58+UR4+0xce0], R60 ;  /* 0x000ce03c3a007988 */ /* 0x000fe80008000004 */
[----:B--2---:R-:W2:Y:S04]  /*eac0*/  LDL.LU R56, [R1+0x10c0] ;  /* 0x0010c00001387983 */ /* 0x004ea80000300800 */
[----:B------:R-:W-:Y:S04]  /*ead0*/  STS.U8 [R58+UR4+0xc80], R39 ;  /* 0x000c80273a007988 */ /* 0x000fe80008000004 */
[----:B------:R-:W2:Y:S04]  /*eae0*/  LDL.LU R57, [R1+0x10bc] ;  /* 0x0010bc0001397983 */ /* 0x000ea80000300800 */
        /* <DEDUP_REMOVED lines=8> */
[----:B------:R0:W-:Y:S04]  /*eb70*/  STS.U8 [R58+UR4+0xe80], R34 ;  /* 0x000e80223a007988 */ /* 0x0001e80008000004 */
[----:B---3--:R1:W-:Y:S04]  /*eb80*/  STS.U8 [R2+UR4+0x100], R59 ;  /* 0x0001003b02007988 */ /* 0x0083e80008000004 */
        /* <DEDUP_REMOVED lines=11> */
[----:B------:R1:W-:Y:S04]  /*ec40*/  STS.U8 [R2+UR4+0x360], R7 ;  /* 0x0003600702007988 */ /* 0x0003e80008000004 */
[----:B0-----:R-:W2:Y:S04]  /*ec50*/  LDL.LU R52, [R1+0x1090] ;  /* 0x0010900001347983 */ /* 0x001ea80000300800 */
[----:B-1----:R-:W2:Y:S04]  /*ec60*/  LDL.LU R7, [R1+0x108c] ;  /* 0x00108c0001077983 */ /* 0x002ea80000300800 */
[----:B----4-:R0:W-:Y:S04]  /*ec70*/  STS.U8 [R2+UR4+0x340], R6 ;  /* 0x0003400602007988 */ /* 0x0101e80008000004 */
[----:B0-----:R-:W4:Y:S04]  /*ec80*/  LDL.LU R6, [R1+0x1088] ;  /* 0x0010880001067983 */ /* 0x001f280000300800 */
[----:B--2---:R0:W-:Y:S04]  /*ec90*/  STS.U8 [R2+UR4+0x540], R7 ;  /* 0x0005400702007988 */ /* 0x0041e80008000004 */
[----:B------:R1:W-:Y:S04]  /*eca0*/  STS.U8 [R2+UR4+0x560], R52 ;  /* 0x0005603402007988 */ /* 0x0003e80008000004 */
[----:B------:R2:W-:Y:S04]  /*ecb0*/  STS.U8 [R2+UR4+0x500], R54 ;  /* 0x0005003602007988 */ /* 0x0005e80008000004 */
[----:B0-----:R-:W3:Y:S04]  /*ecc0*/  LDL.LU R7, [R1+0x1084] ;  /* 0x0010840001077983 */ /* 0x001ee80000300800 */
[----:B-1----:R-:W3:Y:S04]  /*ecd0*/  LDL.LU R52, [R1+0x1080] ;  /* 0x0010800001347983 */ /* 0x002ee80000300800 */
[----:B--2---:R-:W2:Y:S04]  /*ece0*/  LDL.LU R54, [R1+0x107c] ;  /* 0x00107c0001367983 */ /* 0x004ea80000300800 */
[----:B------:R0:W-:Y:S04]  /*ecf0*/  STS.U8 [R2+UR4+0x520], R55 ;  /* 0x0005203702007988 */ /* 0x0001e80008000004 */
[----:B------:R1:W-:Y:S04]  /*ed00*/  STS.U8 [R2+UR4+0x760], R50 ;  /* 0x0007603202007988 */ /* 0x0003e80008000004 */
[----:B------:R4:W-:Y:S04]  /*ed10*/  STS.U8 [R2+UR4+0x740], R49 ;  /* 0x0007403102007988 */ /* 0x0009e80008000004 */
[----:B0-----:R-:W2:Y:S04]  /*ed20*/  LDL.LU R55, [R1+0x1078] ;  /* 0x0010780001377983 */ /* 0x001ea80000300800 */
[----:B-1----:R-:W2:Y:S04]  /*ed30*/  LDL.LU R50, [R1+0x1074] ;  /* 0x0010740001327983 */ /* 0x002ea80000300800 */
[----:B----4-:R-:W4:Y:S04]  /*ed40*/  LDL.LU R49, [R1+0x1070] ;  /* 0x0010700001317983 */ /* 0x010f280000300800 */
[----:B------:R0:W-:Y:S04]  /*ed50*/  STS.U8 [R2+UR4+0x720], R48 ;  /* 0x0007203002007988 */ /* 0x0001e80008000004 */
[----:B0-----:R-:W2:Y:S04]  /*ed60*/  LDL.LU R48, [R1+0x106c] ;  /* 0x00106c0001307983 */ /* 0x001ea80000300800 */
[----:B------:R0:W-:Y:S04]  /*ed70*/  STS.U8 [R2+UR4+0x700], R40 ;  /* 0x0007002802007988 */ /* 0x0001e80008000004 */
[----:B------:R1:W-:Y:S04]  /*ed80*/  STS.U8 [R2+UR4+0x900], R41 ;  /* 0x0009002902007988 */ /* 0x0003e80008000004 */
[----:B------:R0:W-:Y:S04]  /*ed90*/  STS.U8 [R2+UR4+0x920], R42 ;  /* 0x0009202a02007988 */ /* 0x0001e80008000004 */
[----:B------:R0:W-:Y:S04]  /*eda0*/  STS.U8 [R2+UR4+0x940], R43 ;  /* 0x0009402b02007988 */ /* 0x0001e80008000004 */
[----:B------:R0:W-:Y:S04]  /*edb0*/  STS.U8 [R2+UR4+0x960], R44 ;  /* 0x0009602c02007988 */ /* 0x0001e80008000004 */
[----:B------:R0:W-:Y:S04]  /*edc0*/  STS.U8 [R2+UR4+0xb20], R45 ;  /* 0x000b202d02007988 */ /* 0x0001e80008000004 */
[----:B------:R0:W-:Y:S04]  /*edd0*/  STS.U8 [R2+UR4+0xb00], R46 ;  /* 0x000b002e02007988 */ /* 0x0001e80008000004 */
[----:B------:R0:W-:Y:S04]  /*ede0*/  STS.U8 [R2+UR4+0xb60], R47 ;  /* 0x000b602f02007988 */ /* 0x0001e80008000004 */
[----:B------:R-:W-:Y:S01]  /*edf0*/  STS.U8 [R2+UR4+0xb40], R33 ;  /* 0x000b402102007988 */ /* 0x000fe20008000004 */
[----:B------:R-:W-:-:S03]  /*ee00*/  LOP3.LUT R0, R0, 0x18, RZ, 0x3c, !PT ;  /* 0x0000001800007812 */ /* 0x000fc600078e3cff */
[----:B------:R-:W-:Y:S04]  /*ee10*/  STS.U8 [R2+UR4+0xd40], R31 ;  /* 0x000d401f02007988 */ /* 0x000fe80008000004 */
[----:B------:R-:W-:Y:S04]  /*ee20*/  STS.U8 [R2+UR4+0xd60], R30 ;  /* 0x000d601e02007988 */ /* 0x000fe80008000004 */
[----:B------:R-:W-:Y:S04]  /*ee30*/  STS.U8 [R2+UR4+0xd00], R29 ;  /* 0x000d001d02007988 */ /* 0x000fe80008000004 */
[----:B------:R-:W-:Y:S04]  /*ee40*/  STS.U8 [R2+UR4+0xd20], R28 ;  /* 0x000d201c02007988 */ /* 0x000fe80008000004 */
[----:B------:R-:W-:Y:S04]  /*ee50*/  STS.U8 [R2+UR4+0xf60], R27 ;  /* 0x000f601b02007988 */ /* 0x000fe80008000004 */
[----:B------:R-:W-:Y:S04]  /*ee60*/  STS.U8 [R2+UR4+0xf40], R26 ;  /* 0x000f401a02007988 */ /* 0x000fe80008000004 */
[----:B------:R-:W-:Y:S04]  /*ee70*/  STS.U8 [R2+UR4+0xf20], R25 ;  /* 0x000f201902007988 */ /* 0x000fe80008000004 */
[----:B------:R-:W-:Y:S04]  /*ee80*/  STS.U8 [R2+UR4+0xf00], R24 ;  /* 0x000f001802007988 */ /* 0x000fe80008000004 */
[----:B0-----:R-:W3:Y:S04]  /*ee90*/  LDL.LU R40, [R1+0x1068] ;  /* 0x0010680001287983 */ /* 0x001ee80000300800 */
[----:B-1----:R-:W3:Y:S04]  /*eea0*/  LDL.LU R41, [R1+0x1064] ;  /* 0x0010640001297983 */ /* 0x002ee80000300800 */
[----:B------:R-:W3:Y:S04]  /*eeb0*/  LDL.LU R42, [R1+0x1060] ;  /* 0x00106000012a7983 */ /* 0x000ee80000300800 */
[----:B------:R-:W3:Y:S04]  /*eec0*/  LDL.LU R43, [R1+0x105c] ;  /* 0x00105c00012b7983 */ /* 0x000ee80000300800 */
[----:B------:R-:W3:Y:S04]  /*eed0*/  LDL.LU R44, [R1+0x1058] ;  /* 0x00105800012c7983 */ /* 0x000ee80000300800 */
[----:B------:R-:W3:Y:S04]  /*eee0*/  LDL.LU R45, [R1+0x1054] ;  /* 0x00105400012d7983 */ /* 0x000ee80000300800 */
[----:B------:R-:W3:Y:S04]  /*eef0*/  LDL.LU R46, [R1+0x1050] ;  /* 0x00105000012e7983 */ /* 0x000ee80000300800 */
[----:B------:R-:W3:Y:S04]  /*ef00*/  LDL.LU R47, [R1+0x104c] ;  /* 0x00104c00012f7983 */ /* 0x000ee80000300800 */
[----:B--2---:R0:W-:Y:S04]  /*ef10*/  STS.U8 [R0+UR4+0x180], R48 ;  /* 0x0001803000007988 */ /* 0x0041e80008000004 */
[----:B----4-:R1:W-:Y:S04]  /*ef20*/  STS.U8 [R0+UR4+0x1a0], R49 ;  /* 0x0001a03100007988 */ /* 0x0103e80008000004 */
[----:B------:R2:W-:Y:S04]  /*ef30*/  STS.U8 [R0+UR4+0x1c0], R50 ;  /* 0x0001c03200007988 */ /* 0x0005e80008000004 */
[----:B------:R4:W-:Y:S04]  /*ef40*/  STS.U8 [R0+UR4+0x1e0], R55 ;  /* 0x0001e03700007988 */ /* 0x0009e80008000004 */
[----:B------:R0:W-:Y:S04]  /*ef50*/  STS.U8 [R0+UR4+0x3a0], R54 ;  /* 0x0003a03600007988 */ /* 0x0001e80008000004 */
[----:B---3--:R3:W-:Y:S04]  /*ef60*/  STS.U8 [R0+UR4+0x380], R52 ;  /* 0x0003803400007988 */ /* 0x0087e80008000004 */
[----:B------:R0:W-:Y:S04]  /*ef70*/  STS.U8 [R0+UR4+0x3e0], R7 ;  /* 0x0003e00700007988 */ /* 0x0001e80008000004 */
[----:B------:R0:W-:Y:S04]  /*ef80*/  STS.U8 [R0+UR4+0x3c0], R6 ;  /* 0x0003c00600007988 */ /* 0x0001e80008000004 */
[----:B------:R1:W-:Y:S04]  /*ef90*/  STS.U8 [R0+UR4+0x5c0], R5 ;  /* 0x0005c00500007988 */ /* 0x0003e80008000004 */
[----:B------:R1:W-:Y:S04]  /*efa0*/  STS.U8 [R0+UR4+0x5e0], R4 ;  /* 0x0005e00400007988 */ /* 0x0003e80008000004 */
[----:B0-----:R-:W3:Y:S04]  /*efb0*/  LDL.LU R48, [R1+0x1048] ;  /* 0x0010480001307983 */ /* 0x001ee80000300800 */
[----:B------:R0:W-:Y:S04]  /*efc0*/  STS.U8 [R0+UR4+0x580], R59 ;  /* 0x0005803b00007988 */ /* 0x0001e80008000004 */
[----:B-1----:R-:W3:Y:S04]  /*efd0*/  LDL.LU R49, [R1+0x1044] ;  /* 0x0010440001317983 */ /* 0x002ee80000300800 */
[----:B------:R1:W-:Y:S04]  /*efe0*/  STS.U8 [R0+UR4+0x5a0], R58 ;  /* 0x0005a03a00007988 */ /* 0x0003e80008000004 */
[----:B--2---:R-:W2:Y:S04]  /*eff0*/  LDL.LU R50, [R1+0x1040] ;  /* 0x0010400001327983 */ /* 0x004ea80000300800 */
[----:B------:R0:W-:Y:S04]  /*f000*/  STS.U8 [R0+UR4+0x7e0], R57 ;  /* 0x0007e03900007988 */ /* 0x0001e80008000004 */
[----:B----4-:R-:W4:Y:S04]  /*f010*/  LDL.LU R55, [R1+0x103c] ;  /* 0x00103c0001377983 */ /* 0x010f280000300800 */
[----:B------:R0:W-:Y:S04]  /*f020*/  STS.U8 [R0+UR4+0x7c0], R56 ;  /* 0x0007c03800007988 */ /* 0x0001e80008000004 */
[----:B------:R-:W2:Y:S04]  /*f030*/  LDL.LU R54, [R1+0x1038] ;  /* 0x0010380001367983 */ /* 0x000ea80000300800 */
[----:B------:R0:W-:Y:S04]  /*f040*/  STS.U8 [R0+UR4+0x7a0], R11 ;  /* 0x0007a00b00007988 */ /* 0x0001e80008000004 */
[----:B---3--:R-:W3:Y:S04]  /*f050*/  LDL.LU R52, [R1+0x1034] ;  /* 0x0010340001347983 */ /* 0x008ee80000300800 */
[----:B------:R0:W-:Y:S04]  /*f060*/  STS.U8 [R0+UR4+0x780], R10 ;  /* 0x0007800a00007988 */ /* 0x0001e80008000004 */
[----:B------:R-:W2:Y:S04]  /*f070*/  LDL.LU R7, [R1+0x1030] ;  /* 0x0010300001077983 */ /* 0x000ea80000300800 */
[----:B------:R0:W-:Y:S04]  /*f080*/  STS.U8 [R0+UR4+0x980], R9 ;  /* 0x0009800900007988 */ /* 0x0001e80008000004 */
[----:B------:R-:W2:Y:S04]  /*f090*/  LDL.LU R6, [R1+0x102c] ;  /* 0x00102c0001067983 */ /* 0x000ea80000300800 */
[----:B------:R0:W-:Y:S04]  /*f0a0*/  STS.U8 [R0+UR4+0x9a0], R8 ;  /* 0x0009a00800007988 */ /* 0x0001e80008000004 */
[----:B------:R-:W2:Y:S04]  /*f0b0*/  LDL.LU R5, [R1+0x1028] ;  /* 0x0010280001057983 */ /* 0x000ea80000300800 */
[----:B------:R0:W-:Y:S04]  /*f0c0*/  STS.U8 [R0+UR4+0x9c0], R53 ;  /* 0x0009c03500007988 */ /* 0x0001e80008000004 */
[----:B------:R-:W2:Y:S04]  /*f0d0*/  LDL.LU R4, [R1+0x1024] ;  /* 0x0010240001047983 */ /* 0x000ea80000300800 */
[----:B------:R1:W-:Y:S04]  /*f0e0*/  STS.U8 [R0+UR4+0x9e0], R51 ;  /* 0x0009e03300007988 */ /* 0x0003e80008000004 */
[----:B0-----:R-:W2:Y:S04]  /*f0f0*/  LDL.LU R59, [R1+0x1020] ;  /* 0x00102000013b7983 */ /* 0x001ea80000300800 */
[----:B------:R-:W-:Y:S04]  /*f100*/  STS.U8 [R0+UR4+0xba0], R32 ;  /* 0x000ba02000007988 */ /* 0x000fe80008000004 */
[----:B-1----:R-:W2:Y:S04]  /*f110*/  LDL.LU R58, [R1+0x101c] ;  /* 0x00101c00013a7983 */ /* 0x002ea80000300800 */
        /* <DEDUP_REMOVED lines=13> */
[----:B------:R-:W-:Y:S04]  /*f1f0*/  STS.U8 [R0+UR4+0xfe0], R16 ;  /* 0x000fe01000007988 */ /* 0x000fe80008000004 */
[----:B------:R-:W-:Y:S04]  /*f200*/  STS.U8 [R0+UR4+0xfc0], R15 ;  /* 0x000fc00f00007988 */ /* 0x000fe80008000004 */
[----:B------:R-:W-:Y:S04]  /*f210*/  STS.U8 [R0+UR4+0xfa0], R14 ;  /* 0x000fa00e00007988 */ /* 0x000fe80008000004 */
[----:B------:R-:W3:Y:S04]  /*f220*/  LDL R2, [R1+0xa20] ;  /* 0x000a200001027983 */ /* 0x000ee80000100800 */
[----:B------:R-:W3:Y:S04]  /*f230*/  LDL R53, [R1+0xb40] ;  /* 0x000b400001357983 */ /* 0x000ee80000100800 */
[----:B------:R-:W3:Y:S04]  /*f240*/  LDL R51, [R1+0xb3c] ;  /* 0x000b3c0001337983 */ /* 0x000ee80000100800 */
[----:B------:R0:W-:Y:S04]  /*f250*/  STS.U8 [R0+UR4+0xf80], R3 ;  /* 0x000f800300007988 */ /* 0x0001e80008000004 */
[----:B0-----:R-:W3:Y:S04]  /*f260*/  LDL.LU R0, [R1+0x1000] ;  /* 0x0010000001007983 */ /* 0x001ee80000300800 */
[----:B------:R-:W3:Y:S01]  /*f270*/  LDL R3, [R1+0x638] ;  /* 0x0006380001037983 */ /* 0x000ee20000100800 */
[----:B------:R-:W-:Y:S01]  /*f280*/  BAR.SYNC.DEFER_BLOCKING 0x0 ;  /* 0x0000000000007b1d */ /* 0x000fe20000010000 */
[----:B--2---:R-:W-:-:S06]  /*f290*/  PRMT R8, RZ, 0x7610, R8 ;  /* 0x00007610ff087816 */ /* 0x004fcc0000000008 */
[----:B---3--:R-:W2:Y:S04]  /*f2a0*/  @!P0 LDG.E.U8 R8, desc[UR8][R2.64] ;  /* 0x0000000802088981 */ /* 0x008ea8000c1e1100 */
[----:B--2---:R0:W-:Y:S04]  /*f2b0*/  STL [R1+0x418], R8 ;  /* 0x0004180801007387 */ /* 0x0041e80000100800 */
[----:B0-----:R-:W2:Y:S04]  /*f2c0*/  LDL.LU R8, [R1+0xffc] ;  /* 0x000ffc0001087983 */ /* 0x001ea80000300800 */
[----:B------:R-:W3:Y:S04]  /*f2d0*/  LDL R2, [R1+0xa1c] ;  /* 0x000a1c0001027983 */ /* 0x000ee80000100800 */
[----:B------:R-:W3:Y:S01]  /*f2e0*/  LDL R3, [R1+0xb44] ;  /* 0x000b440001037983 */ /* 0x000ee20000100800 */
[----:B------:R-:W-:-:S02]  /*f2f0*/  PRMT R0, RZ, 0x7610, R0 ;  /* 0x00007610ff007816 */ /* 0x000fc40000000000 */
[----:B---3--:R-:W-:-:S04]  /*f300*/  @!P0 LOP3.LUT R3, R3, R2, RZ, 0x3c, !PT ;  /* 0x0000000203038212 */ /* 0x008fc800078e3cff */
[----:B------:R-:W-:-:S04]  /*f310*/  @!P0 LOP3.LUT R2, R3, R2, RZ, 0x3c, !PT ;  /* 0x0000000203028212 */ /* 0x000fc800078e3cff */
[----:B------:R-:W-:-:S05]  /*f320*/  @!P0 LOP3.LUT R3, R3, R2, RZ, 0x3c, !PT ;  /* 0x0000000203038212 */ /* 0x000fca00078e3cff */
[----:B------:R-:W3:Y:S01]  /*f330*/  @!P0 LDG.E.U8 R0, desc[UR8][R2.64] ;  /* 0x0000000802008981 */ /* 0x000ee2000c1e1100 */
[----:B------:R-:W-:-:S03]  /*f340*/  PRMT R52, RZ, 0x7610, R52 ;  /* 0x00007610ff347816 */ /* 0x000fc60000000034 */
[----:B---3--:R0:W-:Y:S04]  /*f350*/  STL [R1+0x414], R0 ;  /* 0x0004140001007387 */ /* 0x0081e80000100800 */
[----:B0-----:R-:W3:Y:S04]  /*f360*/  LDL.LU R0, [R1+0xff8] ;  /* 0x000ff80001007983 */ /* 0x001ee80000300800 */
[----:B------:R-:W2:Y:S01]  /*f370*/  LDL R3, [R1+0x634] ;  /* 0x0006340001037983 */ /* 0x000ea20000100800 */
[----:B------:R-:W-:Y:S01]  /*f380*/  @!P0 IMAD.MOV.U32 R2, RZ, RZ, R53 ;  /* 0x000000ffff028224 */ /* 0x000fe200078e0035 */
[----:B------:R-:W-:-:S02]  /*f390*/  PRMT R45, RZ, 0x7610, R45 ;  /* 0x00007610ff2d7816 */ /* 0x000fc4000000002d */
[----:B------:R-:W3:Y:S04]  /*f3a0*/  LDL R53, [R1+0xb28] ;  /* 0x000b280001357983 */ /* 0x000ee80000100800 */
[----:B--2---:R0:W2:Y:S04]  /*f3b0*/  @!P0 LDG.E.U8 R52, desc[UR8][R2.64] ;  /* 0x0000000802348981 */ /* 0x0040a8000c1e1100 */
[----:B------:R-:W4:Y:S01]  /*f3c0*/  LDL R3, [R1+0x630] ;  /* 0x0006300001037983 */ /* 0x000f220000100800 */
[----:B0-----:R-:W-:-:S03]  /*f3d0*/  @!P0 IMAD.MOV.U32 R2, RZ, RZ, R51 ;  /* 0x000000ffff028224 */ /* 0x001fc600078e0033 */
[----:B--2---:R0:W-:Y:S01]  /*f3e0*/  STL [R1+0x410], R52 ;  /* 0x0004103401007387 */ /* 0x0041e20000100800 */
[----:B---3--:R-:W-:-:S03]  /*f3f0*/  PRMT R0, RZ, 0x7610, R0 ;  /* 0x00007610ff007816 */ /* 0x008fc60000000000 */
[----:B------:R-:W2:Y:S04]  /*f400*/  LDL R51, [R1+0xb20] ;  /* 0x000b200001337983 */ /* 0x000ea80000100800 */
[----:B----4-:R1:W3:Y:S04]  /*f410*/  @!P0 LDG.E.U8 R45, desc[UR8][R2.64] ;  /* 0x00000008022d8981 */ /* 0x0102e8000c1e1100 */
[----:B0-----:R-:W4:Y:S04]  /*f420*/  LDL R52, [R1+0xb2c] ;  /* 0x000b2c0001347983 */ /* 0x001f280000100800 */
[----:B------:R-:W1:Y:S04]  /*f430*/  LDL R2, [R1+0x62c] ;  /* 0x00062c0001027983 */ /* 0x000e680000100800 */
[----:B------:R-:W1:Y:S02]  /*f440*/  LDL R3, [R1+0xb38] ;  /* 0x000b380001037983 */ /* 0x000e640000100800 */
[----:B-1----:R-:W-:-:S04]  /*f450*/  @!P0 LOP3.LUT R3, R3, R2, RZ, 0x3c, !PT ;  /* 0x0000000203038212 */ /* 0x002fc800078e3cff */
[----:B------:R-:W-:-:S04]  /*f460*/  @!P0 LOP3.LUT R2, R3, R2, RZ, 0x3c, !PT ;  /* 0x0000000203028212 */ /* 0x000fc800078e3cff */
[----:B------:R-:W-:-:S05]  /*f470*/  @!P0 LOP3.LUT R3, R3, R2, RZ, 0x3c, !PT ;  /* 0x0000000203038212 */ /* 0x000fca00078e3cff */
[----:B------:R-:W2:Y:S04]  /*f480*/  @!P0 LDG.E.U8 R0, desc[UR8][R2.64] ;  /* 0x0000000802008981 */ /* 0x000ea8000c1e1100 */
[----:B---3--:R0:W-:Y:S04]  /*f490*/  STL [R1+0x40c], R45 ;  /* 0x00040c2d01007387 */ /* 0x0081e80000100800 */
[----:B0-----:R-:W3:Y:S04]  /*f4a0*/  LDL R45, [R1+0xb24] ;  /* 0x000b2400012d7983 */ /* 0x001ee80000100800 */
[----:B--2---:R0:W-:Y:S04]  /*f4b0*/  STL [R1+0x408], R0 ;  /* 0x0004080001007387 */ /* 0x0041e80000100800 */
[----:B0-----:R-:W2:Y:S04]  /*f4c0*/  LDL.LU R0, [R1+0xff4] ;  /* 0x000ff40001007983 */ /* 0x001ea80000300800 */
[----:B------:R-:W2:Y:S04]  /*f4d0*/  LDL R2, [R1+0x628] ;  /* 0x0006280001027983 */ /* 0x000ea80000100800 */
[----:B------:R-:W2:Y:S01]  /*f4e0*/  LDL R3, [R1+0xb34] ;  /* 0x000b340001037983 */ /* 0x000ea20000100800 */
[----:B------:R-:W-:-:S02]  /*f4f0*/  PRMT R7, RZ, 0x7610, R7 ;  /* 0x00007610ff077816 */ /* 0x000fc40000000007 */
[----:B--2---:R-:W-:-:S04]  /*f500*/  @!P0 LOP3.LUT R3, R3, R2, RZ, 0x3c, !PT ;  /* 0x0000000203038212 */ /* 0x004fc800078e3cff */
[----:B------:R-:W-:-:S04]  /*f510*/  @!P0 LOP3.LUT R2, R3, R2, RZ, 0x3c, !PT ;  /* 0x0000000203028212 */ /* 0x000fc800078e3cff */
[----:B------:R-:W-:-:S05]  /*f520*/  @!P0 LOP3.LUT R3, R3, R2, RZ, 0x3c, !PT ;  /* 0x0000000203038212 */ /* 0x000fca00078e3cff */
[----:B------:R0:W2:Y:S04]  /*f530*/  @!P0 LDG.E.U8 R7, desc[UR8][R2.64] ;  /* 0x0000000802078981 */ /* 0x0000a8000c1e1100 */
[----:B------:R-:W0:Y:S04]  /*f540*/  LDL R2, [R1+0x624] ;  /* 0x0006240001027983 */ /* 0x000e280000100800 */
[----:B------:R-:W0:Y:S01]  /*f550*/  LDL R3, [R1+0xb30] ;  /* 0x000b300001037983 */ /* 0x000e220000100800 */
[----:B------:R-:W-:Y:S02]  /*f560*/  PRMT R55, RZ, 0x7610, R55 ;  /* 0x00007610ff377816 */ /* 0x000fe40000000037 */
[----:B------:R-:W-:-:S02]  /*f570*/  PRMT R41, RZ, 0x7610, R41 ;  /* 0x00007610ff297816 */ /* 0x000fc40000000029 */
[----:B0-----:R-:W-:-:S04]  /*f580*/  @!P0 LOP3.LUT R3, R3, R2, RZ, 0x3c, !PT ;  /* 0x0000000203038212 */ /* 0x001fc800078e3cff */
[----:B------:R-:W-:-:S04]  /*f590*/  @!P0 LOP3.LUT R2, R3, R2, RZ, 0x3c, !PT ;  /* 0x0000000203028212 */ /* 0x000fc800078e3cff */
[----:B------:R-:W-:-:S05]  /*f5a0*/  @!P0 LOP3.LUT R3, R3, R2, RZ, 0x3c, !PT ;  /* 0x0000000203038212 */ /* 0x000fca00078e3cff */
[----:B------:R4:W3:Y:S02]  /*f5b0*/  @!P0 LDG.E.U8 R55, desc[UR8][R2.64] ;  /* 0x0000000802378981 */ /* 0x0008e4000c1e1100 */
[----:B----4-:R-:W-:Y:S02]  /*f5c0*/  @!P0 IMAD.MOV.U32 R2, RZ, RZ, R52 ;  /* 0x000000ffff028224 */ /* 0x010fe400078e0034 */
[----:B------:R-:W-:-:S05]  /*f5d0*/  @!P0 IMAD.MOV.U32 R3, RZ, RZ, R53 ;  /* 0x000000ffff038224 */ /* 0x000fca00078e0035 */
[----:B------:R3:W4:Y:S01]  /*f5e0*/  @!P0 LDG.E.U8 R41, desc[UR8][R2.64] ;  /* 0x0000000802298981 */ /* 0x000722000c1e1100 */
[----:B------:R-:W-:-:S03]  /*f5f0*/  PRMT R43, RZ, 0x7610, R43 ;  /* 0x00007610ff2b7816 */ /* 0x000fc6000000002b */
[----:B--2---:R0:W-:Y:S01]  /*f600*/  STL [R1+0x404], R7 ;  /* 0x0004040701007387 */ /* 0x0041e20000100800 */
[----:B---3--:R-:W-:Y:S02]  /*f610*/  @!P0 IMAD.MOV.U32 R2, RZ, RZ, R45 ;  /* 0x000000ffff028224 */ /* 0x008fe400078e002d */
[----:B------:R-:W-:Y:S01]  /*f620*/  @!P0 IMAD.MOV.U32 R3, RZ, RZ, R51 ;  /* 0x000000ffff038224 */ /* 0x000fe200078e0033 */
[----:B0-----:R-:W2:Y:S04]  /*f630*/  LDL R7, [R1+0xb1c] ;  /* 0x000b1c0001077983 */ /* 0x001ea80000100800 */
[----:B------:R2:W3:Y:S04]  /*f640*/  @!P0 LDG.E.U8 R43, desc[UR8][R2.64] ;  /* 0x00000008022b8981 */ /* 0x0004e8000c1e1100 */
[----:B------:R0:W-:Y:S04]  /*f650*/  STL [R1+0x400], R55 ;  /* 0x0004003701007387 */ /* 0x0001e80000100800 */
[----:B------:R-:W3:Y:S04]  /*f660*/  LDL R53, [R1+0xb08] ;  /* 0x000b080001357983 */ /* 0x000ee80000100800 */
[----:B0-----:R-:W3:Y:S04]  /*f670*/  LDL R55, [R1+0xb14] ;  /* 0x000b140001377983 */ /* 0x001ee80000100800 */
[----:B----4-:R0:W-:Y:S04]  /*f680*/  STL [R1+0x3fc], R41 ;  /* 0x0003fc2901007387 */ /* 0x0101e80000100800 */
[----:B------:R-:W4:Y:S01]  /*f690*/  LDL R3, [R1+0xb18] ;  /* 0x000b180001037983 */ /* 0x000f220000100800 */
[----:B------:R-:W-:-:S03]  /*f6a0*/  PRMT R6, RZ, 0x7610, R6 ;  /* 0x00007610ff067816 */ /* 0x000fc60000000006 */
[----:B------:R-:W4:Y:S04]  /*f6b0*/  LDL R52, [R1+0xb00] ;  /* 0x000b000001347983 */ /* 0x000f280000100800 */
[----:B0-----:R-:W4:Y:S01]  /*f6c0*/  LDL R41, [R1+0xb0c] ;  /* 0x000b0c0001297983 */ /* 0x001f220000100800 */
[----:B--2---:R-:W-:-:S03]  /*f6d0*/  @!P0 IMAD.MOV.U32 R2, RZ, RZ, R7 ;  /* 0x000000ffff028224 */ /* 0x004fc600078e0007 */
[----:B------:R-:W2:Y:S04]  /*f6e0*/  LDL R51, [R1+0xb04] ;  /* 0x000b040001337983 */ /* 0x000ea80000100800 */
[----:B------:R-:W2:Y:S04]  /*f6f0*/  LDL R45, [R1+0xaf8] ;  /* 0x000af800012d7983 */ /* 0x000ea80000100800 */
[----:B---3--:R0:W-:Y:S01]  /*f700*/  STL [R1+0x3f8], R43 ;  /* 0x0003f82b01007387 */ /* 0x0081e20000100800 */
[----:B------:R-:W-:Y:S02]  /*f710*/  PRMT R54, RZ, 0x7610, R54 ;  /* 0x00007610ff367816 */ /* 0x000fe40000000036 */
[----:B------:R-:W-:Y:S01]  /*f720*/  PRMT R40, RZ, 0x7610, R40 ;  /* 0x00007610ff287816 */ /* 0x000fe20000000028 */
[----:B------:R-:W3:Y:S01]  /*f730*/  LDL R7, [R1+0xaf0] ;  /* 0x000af00001077983 */ /* 0x000ee20000100800 */
[----:B------:R-:W-:-:S03]  /*f740*/  PRMT R50, RZ, 0x7610, R50 ;  /* 0x00007610ff327816 */ /* 0x000fc60000000032 */
[----:B0-----:R-:W2:Y:S04]  /*f750*/  LDL R43, [R1+0xafc] ;  /* 0x000afc00012b7983 */ /* 0x001ea80000100800 */
[----:B----4-:R0:W4:Y:S04]  /*f760*/  @!P0 LDG.E.U8 R6, desc[UR8][R2.64] ;  /* 0x0000000802068981 */ /* 0x010128000c1e1100 */
[----:B------:R-:W2:Y:S01]  /*f770*/  LDL R3, [R1+0xb10] ;  /* 0x000b100001037983 */ /* 0x000ea20000100800 */
[----:B0-----:R-:W-:Y:S01]  /*f780*/  @!P0 IMAD.MOV.U32 R2, RZ, RZ, R55 ;  /* 0x000000ffff028224 */ /* 0x001fe200078e0037 */
[----:B------:R-:W-:-:S02]  /*f790*/  PRMT R42, RZ, 0x7610, R42 ;  /* 0x00007610ff2a7816 */ /* 0x000fc4000000002a */
[----:B------:R-:W-:Y:S01]  /*f7a0*/  PRMT R8, RZ, 0x7610, R8 ;  /* 0x00007610ff087816 */ /* 0x000fe20000000008 */
[----:B------:R-:W-:Y:S04]  /*f7b0*/  LDS.U8 R55, [R0+UR4+0x800] ;  /* 0x0008000400377984 */ /* 0x000fe80008000000 */
[----:B--2---:R0:W2:Y:S02]  /*f7c0*/  @!P0 LDG.E.U8 R54, desc[UR8][R2.64] ;  /* 0x0000000802368981 */ /* 0x0040a4000c1e1100 */
[----:B0-----:R-:W-:Y:S02]  /*f7d0*/  @!P0 IMAD.MOV.U32 R2, RZ, RZ, R41 ;  /* 0x000000ffff028224 */ /* 0x001fe400078e0029 */
[----:B------:R-:W-:Y:S01]  /*f7e0*/  @!P0 IMAD.MOV.U32 R3, RZ, RZ, R53 ;  /* 0x000000ffff038224 */ /* 0x000fe200078e0035 */
[----:B----4-:R0:W-:Y:S04]  /*f7f0*/  STL [R1+0x3f4], R6 ;  /* 0x0003f40601007387 */ /* 0x0101e80000100800 */
[----:B------:R1:W4:Y:S04]  /*f800*/  @!P0 LDG.E.U8 R40, desc[UR8][R2.64] ;  /* 0x0000000802288981 */ /* 0x000328000c1e1100 */
[----:B------:R-:W2:Y:S04]  /*f810*/  LDL R41, [R1+0xae8] ;  /* 0x000ae80001297983 */ /* 0x000ea80000100800 */
[----:B0-----:R-:W2:Y:S01]  /*f820*/  LDL R6, [R1+0xaf4] ;  /* 0x000af40001067983 */ /* 0x001ea20000100800 */
[----:B-1----:R-:W-:-:S02]  /*f830*/  @!P0 IMAD.MOV.U32 R2, RZ, RZ, R51 ;  /* 0x000000ffff028224 */ /* 0x002fc400078e0033 */
[----:B------:R-:W-:Y:S01]  /*f840*/  @!P0 IMAD.MOV.U32 R3, RZ, RZ, R52 ;  /* 0x000000ffff038224 */ /* 0x000fe200078e0034 */
[----:B------:R-:W-:Y:S01]  /*f850*/  PRMT R9, RZ, 0x7610, R9 ;  /* 0x00007610ff097816 */ /* 0x000fe20000000009 */
[----:B------:R-:W-:Y:S04]  /*f860*/  LDS.U8 R53, [R0+UR4+0x808] ;  /* 0x0008080400357984 */ /* 0x000fe80008000000 */
[----:B------:R0:W2:Y:S01]  /*f870*/  @!P0 LDG.E.U8 R50, desc[UR8][R2.64] ;  /* 0x0000000802328981 */ /* 0x0000a2000c1e1100 */
[----:B------:R-:W-:Y:S02]  /*f880*/  PRMT R46, RZ, 0x7610, R46 ;  /* 0x00007610ff2e7816 */ /* 0x000fe4000000002e */
[----:B------:R-:W-:Y:S01]  /*f890*/  PRMT R49, RZ, 0x7610, R49 ;  /* 0x00007610ff317816 */ /* 0x000fe20000000031 */
[----:B------:R-:W-:Y:S01]  /*f8a0*/  LDS.U8 R52, [R0+UR4+0x880] ;  /* 0x0008800400347984 */ /* 0x000fe20008000000 */
[----:B0-----:R-:W-:-:S02]  /*f8b0*/  @!P0 IMAD.MOV.U32 R3, RZ, RZ, R45 ;  /* 0x000000ffff038224 */ /* 0x001fc400078e002d */
[----:B------:R-:W-:-:S05]  /*f8c0*/  @!P0 IMAD.MOV.U32 R2, RZ, RZ, R43 ;  /* 0x000000ffff028224 */ /* 0x000fca00078e002b */
[----:B------:R3:W2:Y:S02]  /*f8d0*/  @!P0 LDG.E.U8 R42, desc[UR8][R2.64] ;  /* 0x00000008022a8981 */ /* 0x0006a4000c1e1100 */
[----:B---3--:R-:W-:Y:S02]  /*f8e0*/  @!P0 IMAD.MOV.U32 R3, RZ, RZ, R7 ;  /* 0x000000ffff038224 */ /* 0x008fe400078e0007 */
[----:B----4-:R0:W-:Y:S04]  /*f8f0*/  STL [R1+0x3ec], R40 ;  /* 0x0003ec2801007387 */ /* 0x0101e80000100800 */
[----:B0-----:R-:W3:Y:S04]  /*f900*/  LDL R40, [R1+0xaec] ;  /* 0x000aec0001287983 */ /* 0x001ee80000100800 */
[----:B--2---:R0:W-:Y:S04]  /*f910*/  STL [R1+0x3e8], R50 ;  /* 0x0003e83201007387 */ /* 0x0041e80000100800 */
[----:B------:R-:W2:Y:S01]  /*f920*/  LDL R45, [R1+0xae4] ;  /* 0x000ae400012d7983 */ /* 0x000ea20000100800 */
[----:B------:R-:W-:-:S03]  /*f930*/  @!P0 IMAD.MOV.U32 R2, RZ, RZ, R6 ;  /* 0x000000ffff028224 */ /* 0x000fc600078e0006 */
[----:B------:R-:W4:Y:S04]  /*f940*/  LDL R7, [R1+0xad8] ;  /* 0x000ad80001077983 */ /* 0x000f280000100800 */
[----:B0-----:R-:W4:Y:S04]  /*f950*/  LDL R50, [R1+0xae0] ;  /* 0x000ae00001327983 */ /* 0x001f280000100800 */
[----:B------:R0:W4:Y:S04]  /*f960*/  @!P0 LDG.E.U8 R8, desc[UR8][R2.64] ;  /* 0x0000000802088981 */ /* 0x000128000c1e1100 */
[----:B------:R-:W4:Y:S04]  /*f970*/  LDL R6, [R1+0xadc] ;  /* 0x000adc0001067983 */ /* 0x000f280000100800 */
[----:B------:R-:W4:Y:S01]  /*f980*/  LDL R43, [R1+0xad0] ;  /* 0x000ad000012b7983 */ /* 0x000f220000100800 */
[----:B0-----:R-:W-:-:S03]  /*f990*/  @!P0 IMAD.MOV.U32 R3, RZ, RZ, R41 ;  /* 0x000000ffff038224 */ /* 0x001fc600078e0029 */
[----:B------:R0:W-:Y:S04]  /*f9a0*/  STL [R1+0x3e4], R42 ;  /* 0x0003e42a01007387 */ /* 0x0001e80000100800 */
[----:B0-----:R-:W4:Y:S01]  /*f9b0*/  LDL R42, [R1+0xad4] ;  /* 0x000ad400012a7983 */ /* 0x001f220000100800 */
[----:B---3--:R-:W-:-:S05]  /*f9c0*/  @!P0 IMAD.MOV.U32 R2, RZ, RZ, R40 ;  /* 0x000000ffff028224 */ /* 0x008fca00078e0028 */
[----:B------:R2:W3:Y:S02]  /*f9d0*/  @!P0 LDG.E.U8 R9, desc[UR8][R2.64] ;  /* 0x0000000802098981 */ /* 0x0004e4000c1e1100 */
[----:B--2---:R-:W-:Y:S02]  /*f9e0*/  @!P0 IMAD.MOV.U32 R2, RZ, RZ, R45 ;  /* 0x000000ffff028224 */ /* 0x004fe400078e002d */
[----:B----4-:R-:W-:-:S05]  /*f9f0*/  @!P0 IMAD.MOV.U32 R3, RZ, RZ, R50 ;  /* 0x000000ffff038224 */ /* 0x010fca00078e0032 */
[----:B------:R0:W2:Y:S04]  /*fa00*/  @!P0 LDG.E.U8 R46, desc[UR8][R2.64] ;  /* 0x00000008022e8981 */ /* 0x0000a8000c1e1100 */
[----:B------:R-:W-:Y:S04]  /*fa10*/  STL [R1+0xfd8], R8 ;  /* 0x000fd80801007387 */ /* 0x000fe80000100800 */
[----:B------:R-:W4:Y:S04]  /*fa20*/  LDL R41, [R1+0xac8] ;  /* 0x000ac80001297983 */ /* 0x000f280000100800 */
[----:B------:R-:W2:Y:S01]  /*fa30*/  LDL R40, [R1+0xacc] ;  /* 0x000acc0001287983 */ /* 0x000ea20000100800 */
[----:B0-----:R-:W-:-:S02]  /*fa40*/  @!P0 IMAD.MOV.U32 R2, RZ, RZ, R6 ;  /* 0x000000ffff028224 */ /* 0x001fc400078e0006 */
[----:B------:R-:W-:Y:S01]  /*fa50*/  @!P0 IMAD.MOV.U32 R3, RZ, RZ, R7 ;  /* 0x000000ffff038224 */ /* 0x000fe200078e0007 */
[----:B------:R-:W-:-:S04]  /*fa60*/  PRMT R48, RZ, 0x7610, R48 ;  /* 0x00007610ff307816 */ /* 0x000fc80000000030 */
[----:B------:R0:W2:Y:S02]  /*fa70*/  @!P0 LDG.E.U8 R49, desc[UR8][R2.64] ;  /* 0x0000000802318981 */ /* 0x0000a4000c1e1100 */
[----:B0-----:R-:W-:Y:S02]  /*fa80*/  @!P0 IMAD.MOV.U32 R2, RZ, RZ, R42 ;  /* 0x000000ffff028224 */ /* 0x001fe400078e002a */
[----:B------:R-:W-:-:S05]  /*fa90*/  @!P0 IMAD.MOV.U32 R3, RZ, RZ, R43 ;  /* 0x000000ffff038224 */ /* 0x000fca00078e002b */
[----:B------:R4:W2:Y:S04]  /*faa0*/  @!P0 LDG.E.U8 R48, desc[UR8][R2.64] ;  /* 0x0000000802308981 */ /* 0x0008a8000c1e1100 */
[----:B---3--:R-:W-:Y:S04]  /*fab0*/  STL [R1+0xfdc], R9 ;  /* 0x000fdc0901007387 */ /* 0x008fe80000100800 */
[----:B------:R-:W-:Y:S04]  /*fac0*/  STL [R1+0x3f0], R54 ;  /* 0x0003f03601007387 */ /* 0x000fe80000100800 */
[----:B------:R-:W3:Y:S01]  /*fad0*/  LDL R45, [R1+0xac4] ;  /* 0x000ac400012d7983 */ /* 0x000ee20000100800 */
[----:B----4-:R-:W-:-:S03]  /*fae0*/  @!P0 IMAD.MOV.U32 R3, RZ, RZ, R41 ;  /* 0x000000ffff038224 */ /* 0x010fc600078e0029 */
[----:B--2---:R0:W-:Y:S04]  /*faf0*/  STL [R1+0x3d8], R46 ;  /* 0x0003d82e01007387 */ /* 0x0041e80000100800 */
[----:B------:R-:W2:Y:S04]  /*fb00*/  LDL R7, [R1+0xab8] ;  /* 0x000ab80001077983 */ /* 0x000ea80000100800 */
[----:B------:R-:W4:Y:S04]  /*fb10*/  LDL R6, [R1+0xabc] ;  /* 0x000abc0001067983 */ /* 0x000f280000100800 */
[----:B0-----:R-:W2:Y:S04]  /*fb20*/  LDL R46, [R1+0xac0] ;  /* 0x000ac000012e7983 */ /* 0x001ea80000100800 */
[----:B------:R-:W4:Y:S04]  /*fb30*/  LDL R43, [R1+0xab0] ;  /* 0x000ab000012b7983 */ /* 0x000f280000100800 */
[----:B------:R-:W4:Y:S01]  /*fb40*/  LDL R42, [R1+0xab4] ;  /* 0x000ab400012a7983 */ /* 0x000f220000100800 */
[----:B------:R-:W-:-:S03]  /*fb50*/  @!P0 IMAD.MOV.U32 R2, RZ, RZ, R40 ;  /* 0x000000ffff028224 */ /* 0x000fc600078e0028 */
[----:B------:R-:W4:Y:S04]  /*fb60*/  LDL R41, [R1+0xaa8] ;  /* 0x000aa80001297983 */ /* 0x000f280000100800 */
[----:B------:R-:W4:Y:S01]  /*fb70*/  LDL R40, [R1+0xaac] ;  /* 0x000aac0001287983 */ /* 0x000f220000100800 */
[----:B------:R-:W-:Y:S02]  /*fb80*/  PRMT R47, RZ, 0x7610, R47 ;  /* 0x00007610ff2f7816 */ /* 0x000fe4000000002f */
[----:B------:R-:W-:Y:S01]  /*fb90*/  PRMT R10, RZ, 0x7610, R10 ;  /* 0x00007610ff0a7816 */ /* 0x000fe2000000000a */
[----:B------:R-:W-:Y:S04]  /*fba0*/  LDS.U8 R54, [R0+UR4+0x888] ;  /* 0x0008880400367984 */ /* 0x000fe80008000000 */
[----:B------:R3:W4:Y:S01]  /*fbb0*/  @!P0 LDG.E.U8 R47, desc[UR8][R2.64] ;  /* 0x00000008022f8981 */ /* 0x000722000c1e1100 */
[----:B------:R-:W-:-:S02]  /*fbc0*/  PRMT R11, RZ, 0x7610, R11 ;  /* 0x00007610ff0b7816 */ /* 0x000fc4000000000b */
[----:B------:R-:W-:Y:S02]  /*fbd0*/  PRMT R56, RZ, 0x7610, R56 ;  /* 0x00007610ff387816 */ /* 0x000fe40000000038 */
[----:B------:R-:W-:Y:S01]  /*fbe0*/  PRMT R57, RZ, 0x7610, R57 ;  /* 0x00007610ff397816 */ /* 0x000fe20000000039 */
[----:B---3--:R-:W-:Y:S02]  /*fbf0*/  @!P0 IMAD.MOV.U32 R2, RZ, RZ, R45 ;  /* 0x000000ffff028224 */ /* 0x008fe400078e002d */
[----:B--2---:R-:W-:-:S05]  /*fc00*/  @!P0 IMAD.MOV.U32 R3, RZ, RZ, R46 ;  /* 0x000000ffff038224 */ /* 0x004fca00078e002e */
[----:B------:R4:W2:Y:S02]  /*fc10*/  @!P0 LDG.E.U8 R10, desc[UR8][R2.64] ;  /* 0x00000008020a8981 */ /* 0x0008a4000c1e1100 */
[----:B----4-:R-:W-:Y:S02]  /*fc20*/  @!P0 IMAD.MOV.U32 R2, RZ, RZ, R6 ;  /* 0x000000ffff028224 */ /* 0x010fe400078e0006 */
[----:B------:R-:W-:-:S05]  /*fc30*/  @!P0 IMAD.MOV.U32 R3, RZ, RZ, R7 ;  /* 0x000000ffff038224 */ /* 0x000fca00078e0007 */
[----:B------:R0:W3:Y:S02]  /*fc40*/  @!P0 LDG.E.U8 R11, desc[UR8][R2.64] ;  /* 0x00000008020b8981 */ /* 0x0000e4000c1e1100 */
[----:B0-----:R-:W-:Y:S02]  /*fc50*/  @!P0 IMAD.MOV.U32 R2, RZ, RZ, R42 ;  /* 0x000000ffff028224 */ /* 0x001fe400078e002a */
[----:B------:R-:W-:-:S05]  /*fc60*/  @!P0 IMAD.MOV.U32 R3, RZ, RZ, R43 ;  /* 0x000000ffff038224 */ /* 0x000fca00078e002b */
[----:B------:R0:W4:Y:S02]  /*fc70*/  @!P0 LDG.E.U8 R56, desc[UR8][R2.64] ;  /* 0x0000000802388981 */ /* 0x000124000c1e1100 */
[----:B0-----:R-:W-:Y:S02]  /*fc80*/  @!P0 IMAD.MOV.U32 R2, RZ, RZ, R40 ;  /* 0x000000ffff028224 */ /* 0x001fe400078e0028 */
[----:B------:R-:W-:-:S05]  /*fc90*/  @!P0 IMAD.MOV.U32 R3, RZ, RZ, R41 ;  /* 0x000000ffff038224 */ /* 0x000fca00078e0029 */
[----:B------:R-:W4:Y:S01]  /*fca0*/  @!P0 LDG.E.U8 R57, desc[UR8][R2.64] ;  /* 0x0000000802398981 */ /* 0x000f22000c1e1100 */
[----:B------:R-:W-:-:S03]  /*fcb0*/  PRMT R44, RZ, 0x7610, R44 ;  /* 0x00007610ff2c7816 */ /* 0x000fc6000000002c */
[----:B--2---:R-:W-:Y:S04]  /*fcc0*/  STL [R1+0xfe0], R10 ;  /* 0x000fe00a01007387 */ /* 0x004fe80000100800 */
[----:B------:R-:W2:Y:S04]  /*fcd0*/  LDL R7, [R1+0xaa0] ;  /* 0x000aa00001077983 */ /* 0x000ea80000100800 */
[----:B------:R-:W2:Y:S04]  /*fce0*/  LDL R6, [R1+0xaa4] ;  /* 0x000aa40001067983 */ /* 0x000ea80000100800 */
[----:B---3--:R-:W-:Y:S04]  /*fcf0*/  STL [R1+0xfe4], R11 ;  /* 0x000fe40b01007387 */ /* 0x008fe80000100800 */
[----:B------:R-:W3:Y:S04]  /*fd00*/  LDL R43, [R1+0xa98] ;  /* 0x000a9800012b7983 */ /* 0x000ee80000100800 */
[----:B------:R-:W3:Y:S04]  /*fd10*/  LDL R42, [R1+0xa9c] ;  /* 0x000a9c00012a7983 */ /* 0x000ee80000100800 */
[----:B----4-:R-:W-:Y:S04]  /*fd20*/  STL [R1+0xfe8], R56 ;  /* 0x000fe83801007387 */ /* 0x010fe80000100800 */
[----:B------:R-:W4:Y:S04]  /*fd30*/  LDL R45, [R1+0xa90] ;  /* 0x000a9000012d7983 */ /* 0x000f280000100800 */
[----:B------:R0:W-:Y:S04]  /*fd40*/  STL.S16 [R1+0x3b4], R44 ;  /* 0x0003b42c01007387 */ /* 0x0001e80000100600 */
[----:B0-----:R-:W3:Y:S04]  /*fd50*/  LDL R44, [R1+0xa94] ;  /* 0x000a9400012c7983 */ /* 0x001ee80000100800 */
[----:B------:R-:W-:Y:S04]  /*fd60*/  STL [R1+0x3d4], R49 ;  /* 0x0003d43101007387 */ /* 0x000fe80000100800 */
[----:B------:R-:W3:Y:S04]  /*fd70*/  LDL R41, [R1+0xa88] ;  /* 0x000a880001297983 */ /* 0x000ee80000100800 */
[----:B------:R-:W3:Y:S04]  /*fd80*/  LDL R40, [R1+0xa8c] ;  /* 0x000a8c0001287983 */ /* 0x000ee80000100800 */
[----:B------:R0:W-:Y:S04]  /*fd90*/  STL [R1+0xfec], R57 ;  /* 0x000fec3901007387 */ /* 0x0001e80000100800 */
[----:B0-----:R-:W3:Y:S04]  /*fda0*/  LDL.LU R57, [R1+0x3b4] ;  /* 0x0003b40001397983 */ /* 0x001ee80000300800 */
[----:B------:R-:W-:Y:S01]  /*fdb0*/  STL [R1+0x3cc], R48 ;  /* 0x0003cc3001007387 */ /* 0x000fe20000100800 */
[----:B--2---:R-:W-:-:S03]  /*fdc0*/  @!P0 IMAD.MOV.U32 R3, RZ, RZ, R7 ;  /* 0x000000ffff038224 */ /* 0x004fc600078e0007 */
[----:B------:R-:W2:Y:S01]  /*fdd0*/  LDL R7, [R1+0xa80] ;  /* 0x000a800001077983 */ /* 0x000ea20000100800 */
[----:B------:R-:W-:-:S03]  /*fde0*/  @!P0 IMAD.MOV.U32 R2, RZ, RZ, R6 ;  /* 0x000000ffff028224 */ /* 0x000fc600078e0006 */
[----:B------:R-:W2:Y:S04]  /*fdf0*/  LDL R6, [R1+0xa84] ;  /* 0x000a840001067983 */ /* 0x000ea80000100800 */
[----:B---3--:R0:W3:Y:S01]  /*fe00*/  @!P0 LDG.E.U8 R57, desc[UR8][R2.64] ;  /* 0x0000000802398981 */ /* 0x0080e2000c1e1100 */
[----:B------:R-:W-:-:S03]  /*fe10*/  PRMT R56, RZ, 0x7610, R56 ;  /* 0x00007610ff387816 */ /* 0x000fc60000000038 */
[----:B------:R1:W-:Y:S01]  /*fe20*/  STL [R1+0x3c8], R47 ;  /* 0x0003c82f01007387 */ /* 0x0003e20000100800 */
[----:B------:R-:W-:Y:S01]  /*fe30*/  PRMT R11, RZ, 0x7610, R11 ;  /* 0x00007610ff0b7816 */ /* 0x000fe2000000000b */
[----:B0-----:R-:W-:Y:S02]  /*fe40*/  @!P0 IMAD.MOV.U32 R2, RZ, RZ, R42 ;  /* 0x000000ffff028224 */ /* 0x001fe400078e002a */
[----:B------:R-:W-:-:S05]  /*fe50*/  @!P0 IMAD.MOV.U32 R3, RZ, RZ, R43 ;  /* 0x000000ffff038224 */ /* 0x000fca00078e002b */
[----:B------:R0:W3:Y:S02]  /*fe60*/  @!P0 LDG.E.U8 R56, desc[UR8][R2.64] ;  /* 0x0000000802388981 */ /* 0x0000e4000c1e1100 */
[----:B0-----:R-:W-:Y:S02]  /*fe70*/  @!P0 IMAD.MOV.U32 R2, RZ, RZ, R44 ;  /* 0x000000ffff028224 */ /* 0x001fe400078e002c */
[----:B----4-:R-:W-:-:S05]  /*fe80*/  @!P0 IMAD.MOV.U32 R3, RZ, RZ, R45 ;  /* 0x000000ffff038224 */ /* 0x010fca00078e002d */
[----:B------:R0:W4:Y:S01]  /*fe90*/  @!P0 LDG.E.U8 R11, desc[UR8][R2.64] ;  /* 0x00000008020b8981 */ /* 0x000122000c1e1100 */
[----:B------:R-:W-:Y:S01]  /*fea0*/  PRMT R10, RZ, 0x7610, R10 ;  /* 0x00007610ff0a7816 */ /* 0x000fe2000000000a */
[----:B0-----:R-:W-:Y:S02]  /*feb0*/  @!P0 IMAD.MOV.U32 R2, RZ, RZ, R40 ;  /* 0x000000ffff028224 */ /* 0x001fe400078e0028 */
[----:B------:R-:W-:-:S05]  /*fec0*/  @!P0 IMAD.MOV.U32 R3, RZ, RZ, R41 ;  /* 0x000000ffff038224 */ /* 0x000fca00078e0029 */
[----:B------:R2:W4:Y:S02]  /*fed0*/  @!P0 LDG.E.U8 R10, desc[UR8][R2.64] ;  /* 0x00000008020a8981 */ /* 0x000524000c1e1100 */
[----:B--2---:R-:W-:Y:S02]  /*fee0*/  @!P0 IMAD.MOV.U32 R3, RZ, RZ, R7 ;  /* 0x000000ffff038224 */ /* 0x004fe400078e0007 */
[----:B---3--:R-:W-:Y:S04]  /*fef0*/  STL [R1+0xff0], R57 ;  /* 0x000ff03901007387 */ /* 0x008fe80000100800 */
[----:B------:R-:W2:Y:S04]  /*ff00*/  LDL R43, [R1+0xa78] ;  /* 0x000a7800012b7983 */ /* 0x000ea80000100800 */
[----:B------:R-:W3:Y:S04]  /*ff10*/  LDL R42, [R1+0xa7c] ;  /* 0x000a7c00012a7983 */ /* 0x000ee80000100800 */
[----:B------:R-:W4:Y:S04]  /*ff20*/  LDL R41, [R1+0xa70] ;  /* 0x000a700001297983 */ /* 0x000f280000100800 */
[----:B------:R-:W4:Y:S04]  /*ff30*/  LDL R40, [R1+0xa74] ;  /* 0x000a740001287983 */ /* 0x000f280000100800 */
[----:B-1----:R-:W4:Y:S04]  /*ff40*/  LDL R47, [R1+0xa68] ;  /* 0x000a6800012f7983 */ /* 0x002f280000100800 */
[----:B------:R-:W4:Y:S04]  /*ff50*/  LDL R46, [R1+0xa6c] ;  /* 0x000a6c00012e7983 */ /* 0x000f280000100800 */
[----:B------:R-:W4:Y:S01]  /*ff60*/  LDL R7, [R1+0xa60] ;  /* 0x000a600001077983 */ /* 0x000f220000100800 */
[----:B------:R-:W-:-:S03]  /*ff70*/  @!P0 IMAD.MOV.U32 R2, RZ, RZ, R6 ;  /* 0x000000ffff028224 */ /* 0x000fc600078e0006 */
[----:B------:R-:W4:Y:S01]  /*ff80*/  LDL R6, [R1+0xa64] ;  /* 0x000a640001067983 */ /* 0x000f220000100800 */
[----:B------:R-:W-:-:S03]  /*ff90*/  PRMT R58, RZ, 0x7610, R58 ;  /* 0x00007610ff3a7816 */ /* 0x000fc6000000003a */
[----:B------:R-:W4:Y:S04]  /*ffa0*/  LDL R45, [R1+0xa58] ;  /* 0x000a5800012d7983 */ /* 0x000f280000100800 */
[----:B------:R-:W4:Y:S04]  /*ffb0*/  LDL R44, [R1+0xa5c] ;  /* 0x000a5c00012c7983 */ /* 0x000f280000100800 */
[----:B------:R2:W4:Y:S01]  /*ffc0*/  @!P0 LDG.E.U8 R58, desc[UR8][R2.64] ;  /* 0x00000008023a8981 */ /* 0x000522000c1e1100 */
[----:B------:R-:W-:Y:S02]  /*ffd0*/  PRMT R59, RZ, 0x7610, R59 ;  /* 0x00007610ff3b7816 */ /* 0x000fe4000000003b */
[----:B------:R-:W-:Y:S01]  /*ffe0*/  PRMT R4, RZ, 0x7610, R4 ;  /* 0x00007610ff047816 */ /* 0x000fe20000000004 */
[----:B------:R-:W4:Y:S01]  /*fff0*/  LDL R49, [R1+0x5ac] ;  /* 0x0005ac0001317983 */ /* 0x000f220000100800 */
[----:B------:R-:W-:-:S02]  /*10000*/  PRMT R5, RZ, 0x7610, R5 ;  /* 0x00007610ff057816 */ /* 0x000fc40000000005 */
[----:B------:R-:W-:Y:S01]  /*10010*/  PRMT R9, RZ, 0x7610, R9 ;  /* 0x00007610ff097816 */ /* 0x000fe20000000009 */
[----:B------:R-:W4:Y:S01]  /*10020*/  LDL R48, [R1+0x5b0] ;  /* 0x0005b00001307983 */ /* 0x000f220000100800 */
[----:B--2---:R-:W-:-:S03]  /*10030*/  @!P0 IMAD.MOV.U32 R3, RZ, RZ, R43 ;  /* 0x000000ffff038224 */ /* 0x004fc600078e002b */
[----:B------:R-:W2:Y:S01]  /*10040*/  LDL R43, [R1+0xa50] ;  /* 0x000a5000012b7983 */ /* 0x000ea20000100800 */
[----:B---3--:R-:W-:-:S03]  /*10050*/  @!P0 IMAD.MOV.U32 R2, RZ, RZ, R42 ;  /* 0x000000ffff028224 */ /* 0x008fc600078e002a */
[----:B------:R-:W3:Y:S04]  /*10060*/  LDL R42, [R1+0xa54] ;  /* 0x000a5400012a7983 */ /* 0x000ee80000100800 */
[----:B------:R4:W3:Y:S02]  /*10070*/  @!P0 LDG.E.U8 R59, desc[UR8][R2.64] ;  /* 0x00000008023b8981 */ /* 0x0008e4000c1e1100 */
[----:B----4-:R-:W-:Y:S02]  /*10080*/  @!P0 IMAD.MOV.U32 R2, RZ, RZ, R40 ;  /* 0x000000ffff028224 */ /* 0x010fe400078e0028 */
[----:B------:R-:W-:Y:S01]  /*10090*/  @!P0 IMAD.MOV.U32 R3, RZ, RZ, R41 ;  /* 0x000000ffff038224 */ /* 0x000fe200078e0029 */
[----:B------:R-:W4:Y:S04]  /*100a0*/  LDL R40, [R1+0xa4c] ;  /* 0x000a4c0001287983 */ /* 0x000f280000100800 */
[----:B------:R-:W4:Y:S04]  /*100b0*/  LDL R41, [R1+0xa48] ;  /* 0x000a480001297983 */ /* 0x000f280000100800 */
[----:B------:R0:W4:Y:S02]  /*100c0*/  @!P0 LDG.E.U8 R4, desc[UR8][R2.64] ;  /* 0x0000000802048981 */ /* 0x000124000c1e1100 */
[----:B0-----:R-:W-:-:S02]  /*100d0*/  @!P0 IMAD.MOV.U32 R2, RZ, RZ, R46 ;  /* 0x000000ffff028224 */ /* 0x001fc400078e002e */
[----:B------:R-:W-:Y:S01]  /*100e0*/  @!P0 IMAD.MOV.U32 R3, RZ, RZ, R47 ;  /* 0x000000ffff038224 */ /* 0x000fe200078e002f */
[----:B------:R-:W-:Y:S01]  /*100f0*/  PRMT R8, RZ, 0x7610, R8 ;  /* 0x00007610ff087816 */ /* 0x000fe20000000008 */
[----:B------:R-:W4:Y:S04]  /*10100*/  LDL R47, [R1+0xa30] ;  /* 0x000a3000012f7983 */ /* 0x000f280000100800 */
[----:B------:R0:W4:Y:S01]  /*10110*/  @!P0 LDG.E.U8 R5, desc[UR8][R2.64] ;  /* 0x0000000802058981 */ /* 0x000122000c1e1100 */
[----:B------:R-:W-:-:S03]  /*10120*/  PRMT R61, RZ, 0x7610, R61 ;  /* 0x00007610ff3d7816 */ /* 0x000fc6000000003d */
[----:B------:R-:W4:Y:S01]  /*10130*/  LDL R46, [R1+0xa34] ;  /* 0x000a3400012e7983 */ /* 0x000f220000100800 */
[----:B0-----:R-:W-:-:S03]  /*10140*/  @!P0 IMAD.MOV.U32 R3, RZ, RZ, R7 ;  /* 0x000000ffff038224 */ /* 0x001fc600078e0007 */
[----:B------:R-:W4:Y:S01]  /*10150*/  LDL R7, [R1+0xa40] ;  /* 0x000a400001077983 */ /* 0x000f220000100800 */
[----:B------:R-:W-:-:S03]  /*10160*/  @!P0 IMAD.MOV.U32 R2, RZ, RZ, R6 ;  /* 0x000000ffff028224 */ /* 0x000fc600078e0006 */
[----:B------:R-:W4:Y:S04]  /*10170*/  LDL R6, [R1+0xa44] ;  /* 0x000a440001067983 */ /* 0x000f280000100800 */
[----:B------:R0:W4:Y:S02]  /*10180*/  @!P0 LDG.E.U8 R9, desc[UR8][R2.64] ;  /* 0x0000000802098981 */ /* 0x000124000c1e1100 */
[----:B0-----:R-:W-:Y:S02]  /*10190*/  @!P0 IMAD.MOV.U32 R2, RZ, RZ, R44 ;  /* 0x000000ffff028224 */ /* 0x001fe400078e002c */
[----:B------:R-:W-:Y:S01]  /*101a0*/  @!P0 IMAD.MOV.U32 R3, RZ, RZ, R45 ;  /* 0x000000ffff038224 */ /* 0x000fe200078e002d */
[----:B------:R-:W-:Y:S01]  /*101b0*/  PRMT R60, RZ, 0x7610, R60 ;  /* 0x00007610ff3c7816 */ /* 0x000fe2000000003c */
[----:B------:R-:W4:Y:S04]  /*101c0*/  LDL R45, [R1+0x620] ;  /* 0x00062000012d7983 */ /* 0x000f280000100800 */
[----:B------:R2:W4:Y:S04]  /*101d0*/  @!P0 LDG.E.U8 R8, desc[UR8][R2.64] ;  /* 0x0000000802088981 */ /* 0x000528000c1e1100 */
[----:B------:R-:W4:Y:S01]  /*101e0*/  LDL R44, [R1+0xa24] ;  /* 0x000a2400012c7983 */ /* 0x000f220000100800 */
[----:B--2---:R-:W-:-:S03]  /*101f0*/  @!P0 IMAD.MOV.U32 R3, RZ, RZ, R43 ;  /* 0x000000ffff038224 */ /* 0x004fc600078e002b */
[----:B------:R-:W2:Y:S01]  /*10200*/  LDL R43, [R1+0xa38] ;  /* 0x000a3800012b7983 */ /* 0x000ea20000100800 */
[----:B---3--:R-:W-:-:S03]  /*10210*/  @!P0 IMAD.MOV.U32 R2, RZ, RZ, R42 ;  /* 0x000000ffff028224 */ /* 0x008fc600078e002a */
[----:B------:R-:W3:Y:S04]  /*10220*/  LDL R42, [R1+0xa3c] ;  /* 0x000a3c00012a7983 */ /* 0x000ee80000100800 */
[----:B------:R4:W3:Y:S02]  /*10230*/  @!P0 LDG.E.U8 R61, desc[UR8][R2.64] ;  /* 0x00000008023d8981 */ /* 0x0008e4000c1e1100 */
[----:B----4-:R-:W-:Y:S02]  /*10240*/  @!P0 IMAD.MOV.U32 R2, RZ, RZ, R40 ;  /* 0x000000ffff028224 */ /* 0x010fe400078e0028 */
[----:B------:R-:W4:Y:S01]  /*10250*/  LDL R40, [R1+0xa2c] ;  /* 0x000a2c0001287983 */ /* 0x000f220000100800 */
[----:B------:R-:W-:-:S03]  /*10260*/  @!P0 IMAD.MOV.U32 R3, RZ, RZ, R41 ;  /* 0x000000ffff038224 */ /* 0x000fc600078e0029 */
[----:B------:R-:W4:Y:S04]  /*10270*/  LDL R41, [R1+0xa28] ;  /* 0x000a280001297983 */ /* 0x000f280000100800 */
[----:B------:R0:W4:Y:S02]  /*10280*/  @!P0 LDG.E.U8 R60, desc[UR8][R2.64] ;  /* 0x00000008023c8981 */ /* 0x000124000c1e1100 */
[----:B0-----:R-:W-:Y:S02]  /*10290*/  @!P0 IMAD.MOV.U32 R3, RZ, RZ, R7 ;  /* 0x000000ffff038224 */ /* 0x001fe400078e0007 */
[----:B------:R-:W4:Y:S01]  /*102a0*/  LDL R7, [R1+0x618] ;  /* 0x0006180001077983 */ /* 0x000f220000100800 */
[----:B------:R-:W-:-:S03]  /*102b0*/  @!P0 IMAD.MOV.U32 R2, RZ, RZ, R6 ;  /* 0x000000ffff028224 */ /* 0x000fc600078e0006 */
[----:B------:R-:W4:Y:S01]  /*102c0*/  LDL R6, [R1+0x61c] ;  /* 0x00061c0001067983 */ /* 0x000f220000100800 */
[----:B------:R-:W-:Y:S02]  /*102d0*/  PRMT R39, RZ, 0x7610, R39 ;  /* 0x00007610ff277816 */ /* 0x000fe40000000027 */
[----:B------:R-:W-:-:S04]  /*102e0*/  PRMT R38, RZ, 0x7610, R38 ;  /* 0x00007610ff267816 */ /* 0x000fc80000000026 */
[----:B------:R2:W4:Y:S01]  /*102f0*/  @!P0 LDG.E.U8 R39, desc[UR8][R2.64] ;  /* 0x0000000802278981 */ /* 0x000522000c1e1100 */
[----:B------:R-:W-:Y:S02]  /*10300*/  PRMT R37, RZ, 0x7610, R37 ;  /* 0x00007610ff257816 */ /* 0x000fe40000000025 */
[----:B------:R-:W-:Y:S02]  /*10310*/  PRMT R36, RZ, 0x7610, R36 ;  /* 0x00007610ff247816 */ /* 0x000fe40000000024 */
[----:B------:R-:W-:Y:S01]  /*10320*/  PRMT R35, RZ, 0x7610, R35 ;  /* 0x00007610ff237816 */ /* 0x000fe20000000023 */
[----:B--2---:R-:W-:Y:S02]  /*10330*/  @!P0 IMAD.MOV.U32 R3, RZ, RZ, R43 ;  /* 0x000000ffff038224 */ /* 0x004fe400078e002b */
[----:B------:R-:W2:Y:S01]  /*10340*/  LDL R43, [R1+0x610] ;  /* 0x00061000012b7983 */ /* 0x000ea20000100800 */
[----:B---3--:R-:W-:-:S03]  /*10350*/  @!P0 IMAD.MOV.U32 R2, RZ, RZ, R42 ;  /* 0x000000ffff028224 */ /* 0x008fc600078e002a */
[----:B------:R-:W3:Y:S04]  /*10360*/  LDL R42, [R1+0x614] ;  /* 0x00061400012a7983 */ /* 0x000ee80000100800 */
[----:B------:R0:W3:Y:S02]  /*10370*/  @!P0 LDG.E.U8 R38, desc[UR8][R2.64] ;  /* 0x0000000802268981 */ /* 0x0000e4000c1e1100 */
[----:B0-----:R-:W-:Y:S02]  /*10380*/  @!P0 IMAD.MOV.U32 R2, RZ, RZ, R46 ;  /* 0x000000ffff028224 */ /* 0x001fe400078e002e */
[----:B------:R-:W-:Y:S01]  /*10390*/  @!P0 IMAD.MOV.U32 R3, RZ, RZ, R47 ;  /* 0x000000ffff038224 */ /* 0x000fe200078e002f */
[----:B------:R-:W-:Y:S01]  /*103a0*/  PRMT R34, RZ, 0x7610, R34 ;  /* 0x00007610ff227816 */ /* 0x000fe20000000022 */
[----:B------:R-:W3:Y:S04]  /*103b0*/  LDL R47, [R1+0x5dc] ;  /* 0x0005dc00012f7983 */ /* 0x000ee80000100800 */
[----:B------:R4:W3:Y:S04]  /*103c0*/  @!P0 LDG.E.U8 R37, desc[UR8][R2.64] ;  /* 0x0000000802258981 */ /* 0x0008e8000c1e1100 */
[----:B------:R-:W3:Y:S01]  /*103d0*/  LDL R46, [R1+0x5e0] ;  /* 0x0005e000012e7983 */ /* 0x000ee20000100800 */
[----:B----4-:R-:W-:-:S02]  /*103e0*/  @!P0 IMAD.MOV.U32 R2, RZ, RZ, R40 ;  /* 0x000000ffff028224 */ /* 0x010fc400078e0028 */
        /* <DEDUP_REMOVED lines=8> */
[----:B------:R0:W4:Y:S04]  /*10470*/  @!P0 LDG.E.U8 R35, desc[UR8][R2.64] ;  /* 0x0000000802238981 */ /* 0x000128000c1e1100 */
[----:B------:R-:W4:Y:S01]  /*10480*/  LDL R44, [R1+0x5d0] ;  /* 0x0005d000012c7983 */ /* 0x000f220000100800 */
[----:B0-----:R-:W-:-:S03]  /*10490*/  @!P0 IMAD.MOV.U32 R3, RZ, RZ, R7 ;  /* 0x000000ffff038224 */ /* 0x001fc600078e0007 */
[----:B------:R-:W4:Y:S01]  /*104a0*/  LDL R7, [R1+0x600] ;  /* 0x0006000001077983 */ /* 0x000f220000100800 */
[----:B------:R-:W-:-:S03]  /*104b0*/  @!P0 IMAD.MOV.U32 R2, RZ, RZ, R6 ;  /* 0x000000ffff028224 */ /* 0x000fc600078e0006 */
[----:B------:R-:W4:Y:S04]  /*104c0*/  LDL R6, [R1+0x604] ;  /* 0x0006040001067983 */ /* 0x000f280000100800 */
[----:B------:R2:W4:Y:S01]  /*104d0*/  @!P0 LDG.E.U8 R34, desc[UR8][R2.64] ;  /* 0x0000000802228981 */ /* 0x000522000c1e1100 */
[----:B------:R-:W-:Y:S01]  /*104e0*/  PRMT R32, RZ, 0x7610, R32 ;  /* 0x00007610ff207816 */ /* 0x000fe20000000020 */
[----:B--2---:R-:W-:Y:S02]  /*104f0*/  @!P0 IMAD.MOV.U32 R3, RZ, RZ, R43 ;  /* 0x000000ffff038224 */ /* 0x004fe400078e002b */
        /* <DEDUP_REMOVED lines=11> */
[----:B------:R-:W-:Y:S01]  /*105b0*/  PRMT R31, RZ, 0x7610, R31 ;  /* 0x00007610ff1f7816 */ /* 0x000fe2000000001f */
[----:B------:R-:W-:-:S02]  /*105c0*/  @!P0 IMAD.MOV.U32 R2, RZ, RZ, R6 ;  /* 0x000000ffff028224 */ /* 0x000fc400078e0006 */
[----:B------:R-:W4:Y:S01]  /*105d0*/  LDL R6, [R1+0x5a0] ;  /* 0x0005a00001067983 */ /* 0x000f220000100800 */
[----:B------:R-:W-:-:S03]  /*105e0*/  PRMT R30, RZ, 0x7610, R30 ;  /* 0x00007610ff1e7816 */ /* 0x000fc6000000001e */
[----:B------:R0:W4:Y:S01]  /*105f0*/  @!P0 LDG.E.U8 R31, desc[UR8][R2.64] ;  /* 0x00000008021f8981 */ /* 0x000122000c1e1100 */
[----:B------:R-:W-:Y:S01]  /*10600*/  PRMT R29, RZ, 0x7610, R29 ;  /* 0x00007610ff1d7816 */ /* 0x000fe2000000001d */
[----:B0-----:R-:W-:Y:S02]  /*10610*/  @!P0 IMAD.MOV.U32 R2, RZ, RZ, R46 ;  /* 0x000000ffff028224 */ /* 0x001fe400078e002e */
[----:B------:R-:W-:Y:S01]  /*10620*/  @!P0 IMAD.MOV.U32 R3, RZ, RZ, R47 ;  /* 0x000000ffff038224 */ /* 0x000fe200078e002f */
[----:B------:R-:W-:Y:S01]  /*10630*/  PRMT R28, RZ, 0x7610, R28 ;  /* 0x00007610ff1c7816 */ /* 0x000fe2000000001c */
[----:B------:R-:W4:Y:S04]  /*10640*/  LDL R47, [R1+0x584] ;  /* 0x00058400012f7983 */ /* 0x000f280000100800 */
[----:B------:R2:W4:Y:S01]  /*10650*/  @!P0 LDG.E.U8 R30, desc[UR8][R2.64] ;  /* 0x00000008021e8981 */ /* 0x000522000c1e1100 */
[----:B------:R-:W-:-:S03]  /*10660*/  PRMT R27, RZ, 0x7610, R27 ;  /* 0x00007610ff1b7816 */ /* 0x000fc6000000001b */
[----:B------:R-:W4:Y:S01]  /*10670*/  LDL R46, [R1+0x588] ;  /* 0x00058800012e7983 */ /* 0x000f220000100800 */
[----:B--2---:R-:W-:-:S03]  /*10680*/  @!P0 IMAD.MOV.U32 R3, RZ, RZ, R43 ;  /* 0x000000ffff038224 */ /* 0x004fc600078e002b */
        /* <DEDUP_REMOVED lines=8> */
[----:B------:R4:W3:Y:S01]  /*10710*/  @!P0 LDG.E.U8 R28, desc[UR8][R2.64] ;  /* 0x00000008021c8981 */ /* 0x0008e2000c1e1100 */
[----:B------:R-:W-:-:S03]  /*10720*/  PRMT R25, RZ, 0x7610, R25 ;  /* 0x00007610ff197816 */ /* 0x000fc60000000019 */
[----:B------:R-:W3:Y:S01]  /*10730*/  LDL R44, [R1+0x5f4] ;  /* 0x0005f400012c7983 */ /* 0x000ee20000100800 */
[----:B----4-:R-:W-:-:S03]  /*10740*/  @!P0 IMAD.MOV.U32 R2, RZ, RZ, R40 ;  /* 0x000000ffff028224 */ /* 0x010fc600078e0028 */
[----:B------:R-:W4:Y:S01]  /*10750*/  LDL R40, [R1+0x590] ;  /* 0x0005900001287983 */ /* 0x000f220000100800 */
[----:B------:R-:W-:-:S03]  /*10760*/  @!P0 IMAD.MOV.U32 R3, RZ, RZ, R41 ;  /* 0x000000ffff038224 */ /* 0x000fc600078e0029 */
[----:B------:R-:W4:Y:S04]  /*10770*/  LDL R41, [R1+0x58c] ;  /* 0x00058c0001297983 */ /* 0x000f280000100800 */
[----:B------:R0:W4:Y:S02]  /*10780*/  @!P0 LDG.E.U8 R27, desc[UR8][R2.64] ;  /* 0x00000008021b8981 */ /* 0x000124000c1e1100 */
[----:B0-----:R-:W-:Y:S02]  /*10790*/  @!P0 IMAD.MOV.U32 R3, RZ, RZ, R7 ;  /* 0x000000ffff038224 */ /* 0x001fe400078e0007 */
[----:B------:R-:W4:Y:S01]  /*107a0*/  LDL R7, [R1+0x5f8] ;  /* 0x0005f80001077983 */ /* 0x000f220000100800 */
[----:B------:R-:W-:-:S03]  /*107b0*/  @!P0 IMAD.MOV.U32 R2, RZ, RZ, R6 ;  /* 0x000000ffff028224 */ /* 0x000fc600078e0006 */
[----:B------:R-:W4:Y:S04]  /*107c0*/  LDL R6, [R1+0x5fc] ;  /* 0x0005fc0001067983 */ /* 0x000f280000100800 */
[----:B------:R2:W4:Y:S01]  /*107d0*/  @!P0 LDG.E.U8 R26, desc[UR8][R2.64] ;  /* 0x00000008021a8981 */ /* 0x000522000c1e1100 */
[----:B------:R-:W-:Y:S02]  /*107e0*/  PRMT R24, RZ, 0x7610, R24 ;  /* 0x00007610ff187816 */ /* 0x000fe40000000018 */
        /* <DEDUP_REMOVED lines=20> */
[----:B------:R-:W4:Y:S01]  /*10930*/  LDL R6, [R1+0x5b8] ;  /* 0x0005b80001067983 */ /* 0x000f220000100800 */
[----:B------:R-:W-:-:S03]  /*10940*/  PRMT R21, RZ, 0x7610, R21 ;  /* 0x00007610ff157816 */ /* 0x000fc60000000015 */
[----:B------:R0:W4:Y:S01]  /*10950*/  @!P0 LDG.E.U8 R22, desc[UR8][R2.64] ;  /* 0x0000000802168981 */ /* 0x000122000c1e1100 */
[----:B------:R-:W-:Y:S01]  /*10960*/  PRMT R20, RZ, 0x7610, R20 ;  /* 0x00007610ff147816 */ /* 0x000fe20000000014 */
[----:B0-----:R-:W-:Y:S02]  /*10970*/  @!P0 IMAD.MOV.U32 R2, RZ, RZ, R44 ;  /* 0x000000ffff028224 */ /* 0x001fe400078e002c */
[----:B------:R-:W-:Y:S01]  /*10980*/  @!P0 IMAD.MOV.U32 R3, RZ, RZ, R45 ;  /* 0x000000ffff038224 */ /* 0x000fe200078e002d */
[----:B------:R-:W4:Y:S04]  /*10990*/  LDL R44, [R1+0x580] ;  /* 0x00058000012c7983 */ /* 0x000f280000100800 */
[----:B------:R-:W4:Y:S04]  /*109a0*/  LDL R45, [R1+0x57c] ;  /* 0x00057c00012d7983 */ /* 0x000f280000100800 */
[----:B------:R2:W4:Y:S01]  /*109b0*/  @!P0 LDG.E.U8 R21, desc[UR8][R2.64] ;  /* 0x0000000802158981 */ /* 0x000522000c1e1100 */
[----:B------:R-:W-:Y:S01]  /*109c0*/  PRMT R19, RZ, 0x7610, R19 ;  /* 0x00007610ff137816 */ /* 0x000fe20000000013 */
[----:B--2---:R-:W-:-:S02]  /*109d0*/  @!P0 IMAD.MOV.U32 R3, RZ, RZ, R43 ;  /* 0x000000ffff038224 */ /* 0x004fc400078e002b */
        /* <DEDUP_REMOVED lines=12> */
[----:B------:R-:W-:Y:S01]  /*10aa0*/  @!P0 IMAD.MOV.U32 R2, RZ, RZ, R6 ;  /* 0x000000ffff028224 */ /* 0x000fe200078e0006 */
[----:B------:R-:W-:Y:S01]  /*10ab0*/  PRMT R17, RZ, 0x7610, R17 ;  /* 0x00007610ff117816 */ /* 0x000fe20000000011 */
[----:B------:R-:W4:Y:S04]  /*10ac0*/  LDL R6, [R1+0x568] ;  /* 0x0005680001067983 */ /* 0x000f280000100800 */
[----:B------:R0:W4:Y:S01]  /*10ad0*/  @!P0 LDG.E.U8 R18, desc[UR8][R2.64] ;  /* 0x0000000802128981 */ /* 0x000122000c1e1100 */
[----:B------:R-:W-:Y:S01]  /*10ae0*/  PRMT R16, RZ, 0x7610, R16 ;  /* 0x00007610ff107816 */ /* 0x000fe20000000010 */
[----:B0-----:R-:W-:-:S02]  /*10af0*/  @!P0 IMAD.MOV.U32 R2, RZ, RZ, R48 ;  /* 0x000000ffff028224 */ /* 0x001fc400078e0030 */
[----:B------:R-:W-:-:S05]  /*10b00*/  @!P0 IMAD.MOV.U32 R3, RZ, RZ, R49 ;  /* 0x000000ffff038224 */ /* 0x000fca00078e0031 */
[----:B------:R0:W4:Y:S01]  /*10b10*/  @!P0 LDG.E.U8 R17, desc[UR8][R2.64] ;  /* 0x0000000802118981 */ /* 0x000122000c1e1100 */
[----:B------:R-:W-:Y:S01]  /*10b20*/  PRMT R15, RZ, 0x7610, R15 ;  /* 0x00007610ff0f7816 */ /* 0x000fe2000000000f */
[----:B0-----:R-:W-:Y:S02]  /*10b30*/  @!P0 IMAD.MOV.U32 R2, RZ, RZ, R46 ;  /* 0x000000ffff028224 */ /* 0x001fe400078e002e */
[----:B------:R-:W-:-:S05]  /*10b40*/  @!P0 IMAD.MOV.U32 R3, RZ, RZ, R47 ;  /* 0x000000ffff038224 */ /* 0x000fca00078e002f */
[----:B------:R0:W4:Y:S01]  /*10b50*/  @!P0 LDG.E.U8 R16, desc[UR8][R2.64] ;  /* 0x0000000802108981 */ /* 0x000122000c1e1100 */
[----:B------:R-:W-:Y:S01]  /*10b60*/  PRMT R14, RZ, 0x7610, R14 ;  /* 0x00007610ff0e7816 */ /* 0x000fe2000000000e */
[----:B0-----:R-:W-:Y:S02]  /*10b70*/  @!P0 IMAD.MOV.U32 R2, RZ, RZ, R44 ;  /* 0x000000ffff028224 */ /* 0x001fe400078e002c */
[----:B------:R-:W-:-:S05]  /*10b80*/  @!P0 IMAD.MOV.U32 R3, RZ, RZ, R45 ;  /* 0x000000ffff038224 */ /* 0x000fca00078e002d */
[----:B------:R2:W4:Y:S01]  /*10b90*/  @!P0 LDG.E.U8 R15, desc[UR8][R2.64] ;  /* 0x00000008020f8981 */ /* 0x000522000c1e1100 */
[----:B------:R-:W-:Y:S01]  /*10ba0*/  PRMT R13, RZ, 0x7610, R13 ;  /* 0x00007610ff0d7816 */ /* 0x000fe2000000000d */
[----:B--2---:R-:W-:Y:S02]  /*10bb0*/  @!P0 IMAD.MOV.U32 R3, RZ, RZ, R43 ;  /* 0x000000ffff038224 */ /* 0x004fe400078e002b */
[----:B---3--:R-:W-:Y:S02]  /*10bc0*/  @!P0 IMAD.MOV.U32 R2, RZ, RZ, R42 ;  /* 0x000000ffff028224 */ /* 0x008fe400078e002a */
[----:B------:R-:W-:Y:S04]  /*10bd0*/  LDS.U8 R42, [R0+UR4+0x10] ;  /* 0x00001004002a7984 */ /* 0x000fe80008000000 */
[----:B------:R4:W2:Y:S02]  /*10be0*/  @!P0 LDG.E.U8 R14, desc[UR8][R2.64] ;  /* 0x00000008020e8981 */ /* 0x0008a4000c1e1100 */
[----:B----4-:R-:W-:-:S02]  /*10bf0*/  @!P0 IMAD.MOV.U32 R2, RZ, RZ, R40 ;  /* 0x000000ffff028224 */ /* 0x010fc400078e0028 */
[----:B------:R-:W-:Y:S01]  /*10c00*/  LDS.U8 R40, [R0+UR4+0x198] ;  /* 0x0001980400287984 */ /* 0x000fe20008000000 */
[----:B------:R-:W-:-:S03]  /*10c10*/  @!P0 IMAD.MOV.U32 R3, RZ, RZ, R41 ;  /* 0x000000ffff038224 */ /* 0x000fc600078e0029 */
[----:B------:R-:W-:Y:S04]  /*10c20*/  LDS.U8 R41, [R0+UR4+0x118] ;  /* 0x0001180400297984 */ /* 0x000fe80008000000 */
[----:B------:R0:W3:Y:S02]  /*10c30*/  @!P0 LDG.E.U8 R13, desc[UR8][R2.64] ;  /* 0x00000008020d8981 */ /* 0x0000e4000c1e1100 */
[----:B0-----:R-:W-:Y:S02]  /*10c40*/  @!P0 IMAD.MOV.U32 R3, RZ, RZ, R7 ;  /* 0x000000ffff038224 */ /* 0x001fe400078e0007 */
[----:B------:R-:W0:Y:S04]  /*10c50*/  LDS.U8 R7, [R0+UR4+0x110] ;  /* 0x0001100400077984 */ /* 0x000e280008000000 */
[----:B0-----:R-:W-:Y:S04]  /*10c60*/  STL [R1+0x51c], R7 ;  /* 0x00051c0701007387 */ /* 0x001fe80000100800 */
[----:B------:R-:W-:Y:S04]  /*10c70*/  STL [R1+0x518], R40 ;  /* 0x0005182801007387 */ /* 0x000fe80000100800 */
[----:B------:R-:W0:Y:S04]  /*10c80*/  LDS.U8 R40, [R0+UR4+0x190] ;  /* 0x0001900400287984 */ /* 0x000e280008000000 */
[----:B------:R-:W-:Y:S04]  /*10c90*/  STL [R1+0xb48], R41 ;  /* 0x000b482901007387 */ /* 0x000fe80000100800 */
[----:B------:R-:W1:Y:S01]  /*10ca0*/  LDS.U8 R41, [R0+UR4+0x910] ;  /* 0x0009100400297984 */ /* 0x000e620008000000 */
[----:B------:R-:W-:Y:S01]  /*10cb0*/  PRMT R12, RZ, 0x7610, R12 ;  /* 0x00007610ff0c7816 */ /* 0x000fe2000000000c */
[----:B------:R-:W-:-:S02]  /*10cc0*/  @!P0 IMAD.MOV.U32 R2, RZ, RZ, R6 ;  /* 0x000000ffff028224 */ /* 0x000fc400078e0006 */
[----:B------:R-:W-:Y:S04]  /*10cd0*/  LDS.U8 R6, [R0+UR4+0x8] ;  /* 0x0000080400067984 */ /* 0x000fe80008000000 */
[----:B------:R4:W2:Y:S04]  /*10ce0*/  @!P0 LDG.E.U8 R12, desc[UR8][R2.64] ;  /* 0x00000008020c8981 */ /* 0x0008a8000c1e1100 */
[----:B------:R-:W-:Y:S04]  /*10cf0*/  LDS.U8 R7, [R0+UR4+0x80] ;  /* 0x0000800400077984 */ /* 0x000fe80008000000 */
[----:B----4-:R-:W-:Y:S04]  /*10d00*/  LDS.U8 R3, [R0+UR4] ;  /* 0x0000000400037984 */ /* 0x010fe80008000000 */
[----:B------:R-:W-:Y:S04]  /*10d10*/  LDS.U8 R2, [R0+UR4+0x88] ;  /* 0x0000880400027984 */ /* 0x000fe80008000000 */
[----:B0-----:R-:W-:Y:S04]  /*10d20*/  STL [R1+0x520], R40 ;  /* 0x0005202801007387 */ /* 0x001fe80000100800 */
[----:B------:R-:W0:Y:S04]  /*10d30*/  LDS.U8 R40, [R0+UR4+0x998] ;  /* 0x0009980400287984 */ /* 0x000e280008000000 */
[----:B-1----:R-:W-:Y:S04]  /*10d40*/  STL [R1+0xb50], R41 ;  /* 0x000b502901007387 */ /* 0x002fe80000100800 */
[----:B------:R-:W-:Y:S04]  /*10d50*/  LDS.U8 R41, [R0+UR4+0x990] ;  /* 0x0009900400297984 */ /* 0x000fe80008000000 */
[----:B0-----:R-:W-:Y:S04]  /*10d60*/  STL [R1+0xb4c], R40 ;  /* 0x000b4c2801007387 */ /* 0x001fe80000100800 */
[----:B------:R-:W0:Y:S04]  /*10d70*/  LDS.U8 R40, [R0+UR4+0x918] ;  /* 0x0009180400287984 */ /* 0x000e280008000000 */
[----:B0-----:R-:W-:Y:S04]  /*10d80*/  STL [R1+0xb58], R40 ;  /* 0x000b582801007387 */ /* 0x001fe80000100800 */
[----:B------:R-:W0:Y:S04]  /*10d90*/  LDS.U8 R40, [R0+UR4+0x98] ;  /* 0x0000980400287984 */ /* 0x000e280008000000 */
[----:B------:R-:W-:Y:S04]  /*10da0*/  STL [R1+0xb54], R41 ;  /* 0x000b542901007387 */ /* 0x000fe80000100800 */
[----:B------:R-:W1:Y:S04]  /*10db0*/  LDS.U8 R41, [R0+UR4+0x100] ;  /* 0x0001000400297984 */ /* 0x000e680008000000 */
[----:B------:R-:W-:Y:S04]  /*10dc0*/  STL [R1+0x438], R42 ;  /* 0x0004382a01007387 */ /* 0x000fe80000100800 */
[----:B------:R-:W4:Y:S04]  /*10dd0*/  LDS.U8 R42, [R0+UR4+0x188] ;  /* 0x00018804002a7984 */ /* 0x000f280008000000 */
[----:B0-----:R-:W-:Y:S04]  /*10de0*/  STL [R1+0x434], R40 ;  /* 0x0004342801007387 */ /* 0x001fe80000100800 */
[----:B------:R-:W0:Y:S04]  /*10df0*/  LDS.U8 R40, [R0+UR4+0x18] ;  /* 0x0000180400287984 */ /* 0x000e280008000000 */
[----:B-1----:R-:W-:Y:S04]  /*10e00*/  STL [R1+0xb60], R41 ;  /* 0x000b602901007387 */ /* 0x002fe80000100800 */
[----:B------:R-:W1:Y:S04]  /*10e10*/  LDS.U8 R41, [R0+UR4+0x90] ;  /* 0x0000900400297984 */ /* 0x000e680008000000 */
[----:B----4-:R-:W-:Y:S04]  /*10e20*/  STL [R1+0xb5c], R42 ;  /* 0x000b5c2a01007387 */ /* 0x010fe80000100800 */
        /* <DEDUP_REMOVED lines=15> */
[----:B-1----:R1:W-:Y:S04]  /*10f20*/  STL [R1+0xb6c], R41 ;  /* 0x000b6c2901007387 */ /* 0x0023e80000100800 */
[----:B----4-:R-:W-:Y:S04]  /*10f30*/  STL [R1+0x450], R42 ;  /* 0x0004502a01007387 */ /* 0x010fe80000100800 */
[----:B------:R-:W4:Y:S04]  /*10f40*/  LDS.U8 R42, [R0+UR4+0x908] ;  /* 0x00090804002a7984 */ /* 0x000f280008000000 */
[----:B0-----:R-:W-:Y:S04]  /*10f50*/  STL [R1+0x44c], R40 ;  /* 0x00044c2801007387 */ /* 0x001fe80000100800 */
[----:B------:R-:W0:Y:S01]  /*10f60*/  LDS.U8 R40, [R0+UR4+0x980] ;  /* 0x0009800400287984 */ /* 0x000e220008000000 */
[----:B-1----:R-:W-:-:S03]  /*10f70*/  LOP3.LUT R41, R0, 0x20, RZ, 0x3c, !PT ;  /* 0x0000002000297812 */ /* 0x002fc600078e3cff */
[----:B------:R-:W-:Y:S04]  /*10f80*/  STL [R1+0xc98], R0 ;  /* 0x000c980001007387 */ /* 0x000fe80000100800 */
[----:B------:R-:W-:Y:S04]  /*10f90*/  LDS.U8 R0, [R41+UR4+0x110] ;  /* 0x0001100429007984 */ /* 0x000fe80008000000 */
[----:B----4-:R-:W-:Y:S04]  /*10fa0*/  STL [R1+0xb78], R42 ;  /* 0x000b782a01007387 */ /* 0x010fe80000100800 */
[----:B------:R-:W1:Y:S01]  /*10fb0*/  LDS.U8 R42, [R41+UR4] ;  /* 0x00000004292a7984 */ /* 0x000e620008000000 */
[----:B------:R-:W4:Y:S03]  /*10fc0*/  S2R R49, SR_TID.X ;  /* 0x0000000000317919 */ /* 0x000f260000002100 */
[----:B------:R-:W-:Y:S04]  /*10fd0*/  LDS.U8 R43, [R41+UR4+0x890] ;  /* 0x00089004292b7984 */ /* 0x000fe80008000000 */
[----:B0-----:R-:W-:Y:S04]  /*10fe0*/  STL [R1+0xb74], R40 ;  /* 0x000b742801007387 */ /* 0x001fe80000100800 */
[----:B------:R-:W0:Y:S04]  /*10ff0*/  LDS.U8 R40, [R41+UR4+0x88] ;  /* 0x0000880429287984 */ /* 0x000e280008000000 */
[----:B-1----:R-:W-:Y:S04]  /*11000*/  STL [R1+0x458], R42 ;  /* 0x0004582a01007387 */ /* 0x002fe80000100800 */
[----:B------:R-:W1:Y:S04]  /*11010*/  LDS.U8 R42, [R41+UR4+0x198] ;  /* 0x00019804292a7984 */ /* 0x000e680008000000 */
[----:B0-----:R-:W-:Y:S04]  /*11020*/  STL [R1+0x454], R40 ;  /* 0x0004542801007387 */ /* 0x001fe80000100800 */
[----:B------:R-:W0:Y:S04]  /*11030*/  LDS.U8 R40, [R41+UR4+0x8] ;  /* 0x0000080429287984 */ /* 0x000e280008000000 */
[----:B------:R-:W-:Y:S04]  /*11040*/  STL [R1+0xb80], R0 ;  /* 0x000b800001007387 */ /* 0x000fe80000100800 */
[----:B------:R-:W2:Y:S04]  /*11050*/  LDS.U8 R0, [R41+UR4+0x80] ;  /* 0x0000800429007984 */ /* 0x000ea80008000000 */
[----:B-1----:R-:W-:Y:S04]  /*11060*/  STL [R1+0xb7c], R42 ;  /* 0x000b7c2a01007387 */ /* 0x002fe80000100800 */
[----:B------:R-:W1:Y:S04]  /*11070*/  LDS.U8 R42, [R41+UR4+0x118] ;  /* 0x00011804292a7984 */ /* 0x000e680008000000 */
[----:B0-----:R-:W-:Y:S04]  /*11080*/  STL [R1+0x460], R40 ;  /* 0x0004602801007387 */ /* 0x001fe80000100800 */
[----:B------:R-:W0:Y:S04]  /*11090*/  LDS.U8 R40, [R41+UR4+0x190] ;  /* 0x0001900429287984 */ /* 0x000e280008000000 */
[----:B--2---:R-:W-:Y:S04]  /*110a0*/  STL [R1+0x45c], R0 ;  /* 0x00045c0001007387 */ /* 0x004fe80000100800 */
        /* <DEDUP_REMOVED lines=39> */
[----:B0-----:R0:W-:Y:S04]  /*11320*/  STL [R1+0x484], R40 ;  /* 0x0004842801007387 */ /* 0x0011e80000100800 */
[----:B--2---:R-:W-:Y:S04]  /*11330*/  STL [R1+0xbb0], R0 ;  /* 0x000bb00001007387 */ /* 0x004fe80000100800 */
[----:B------:R-:W2:Y:S01]  /*11340*/  LDS.U8 R0, [R41+UR4+0x818] ;  /* 0x0008180429007984 */ /* 0x000ea20008000000 */
[----:B----4-:R-:W-:-:S02]  /*11350*/  LOP3.LUT R50, R49, 0x3, RZ, 0xc0, !PT ;  /* 0x0000000331327812 */ /* 0x010fc400078ec0ff */
[----:B------:R-:W-:Y:S01]  /*11360*/  SHF.R.U32.HI R49, RZ, 0x2, R49 ;  /* 0x00000002ff317819 */ /* 0x000fe20000011631 */
[----:B-1----:R-:W-:Y:S02]  /*11370*/  STL [R1+0xbac], R42 ;  /* 0x000bac2a01007387 */ /* 0x002fe40000100800 */
[C---:B------:R-:W-:Y:S01]  /*11380*/  IMAD.SHL.U32 R51, R50.reuse, 0x20, RZ ;  /* 0x0000002032337824 */ /* 0x040fe200078e00ff */
[----:B0-----:R-:W-:Y:S01]  /*11390*/  SGXT.U32 R40, R49, 0x3 ;  /* 0x000000033128781a */ /* 0x001fe20000000000 */
[----:B------:R-:W-:Y:S01]  /*113a0*/  IMAD.SHL.U32 R50, R50, 0x200, RZ ;  /* 0x0000020032327824 */ /* 0x000fe200078e00ff */
[----:B------:R-:W0:Y:S04]  /*113b0*/  LDS.U8 R42, [R41+UR4+0x908] ;  /* 0x00090804292a7984 */ /* 0x000e280008000000 */
[----:B------:R-:W-:-:S04]  /*113c0*/  LOP3.LUT R40, R51, R50, R40, 0xfe, !PT ;  /* 0x0000003233287212 */ /* 0x000fc800078efe28 */
[----:B------:R-:W-:-:S05]  /*113d0*/  LOP3.LUT R40, R40, 0x40, RZ, 0x3c, !PT ;  /* 0x0000004028287812 */ /* 0x000fca00078e3cff */
[----:B------:R-:W-:Y:S04]  /*113e0*/  LDS.U8 R45, [R40+UR4+0x908] ;  /* 0x00090804282d7984 */ /* 0x000fe80008000000 */
[----:B------:R-:W-:Y:S04]  /*113f0*/  LDS.U8 R44, [R40+UR4+0x980] ;  /* 0x00098004282c7984 */ /* 0x000fe80008000000 */
[----:B--2---:R-:W-:Y:S04]  /*11400*/  STL [R1+0x490], R0 ;  /* 0x0004900001007387 */ /* 0x004fe80000100800 */
[----:B------:R-:W1:Y:S04]  /*11410*/  LDS.U8 R0, [R41+UR4+0x980] ;  /* 0x0009800429007984 */ /* 0x000e680008000000 */
[----:B------:R-:W2:Y:S04]  /*11420*/  LDS.U8 R41, [R40+UR4] ;  /* 0x0000000428297984 */ /* 0x000ea80008000000 */
[----:B------:R-:W-:Y:S04]  /*11430*/  STL [R1+0x48c], R43 ;  /* 0x00048c2b01007387 */ /* 0x000fe80000100800 */
[----:B0-----:R-:W-:Y:S04]  /*11440*/  STL [R1+0xbb8], R42 ;  /* 0x000bb82a01007387 */ /* 0x001fe80000100800 */
[----:B------:R-:W0:Y:S04]  /*11450*/  LDS.U8 R42, [R40+UR4+0x88] ;  /* 0x00008804282a7984 */ /* 0x000e280008000000 */
[----:B------:R-:W-:Y:S04]  /*11460*/  LDS.U8 R43, [R40+UR4+0x818] ;  /* 0x00081804282b7984 */ /* 0x000fe80008000000 */
[----:B-1----:R-:W-:Y:S04]  /*11470*/  STL [R1+0xbb4], R0 ;  /* 0x000bb40001007387 */ /* 0x002fe80000100800 */
[----:B------:R-:W1:Y:S04]  /*11480*/  LDS.U8 R0, [R40+UR4+0x110] ;  /* 0x0001100428007984 */ /* 0x000e680008000000 */
[----:B--2---:R-:W-:Y:S04]  /*11490*/  STL [R1+0x498], R41 ;  /* 0x0004982901007387 */ /* 0x004fe80000100800 */
[----:B------:R-:W2:Y:S04]  /*114a0*/  LDS.U8 R41, [R40+UR4+0x198] ;  /* 0x0001980428297984 */ /* 0x000ea80008000000 */
[----:B0-----:R-:W-:Y:S04]  /*114b0*/  STL [R1+0x494], R42 ;  /* 0x0004942a01007387 */ /* 0x001fe80000100800 */
[----:B------:R-:W0:Y:S04]  /*114c0*/  LDS.U8 R42, [R40+UR4+0x8] ;  /* 0x00000804282a7984 */ /* 0x000e280008000000 */
        /* <DEDUP_REMOVED lines=48> */
[----:B-1----:R1:W-:Y:S02]  /*117d0*/  STL [R1+0xbf0], R0 ;  /* 0x000bf00001007387 */ /* 0x0023e40000100800 */
[----:B-1----:R-:W-:-:S04]  /*117e0*/  SGXT.U32 R0, R49, 0x3 ;  /* 0x000000033100781a */ /* 0x002fc80000000000 */
[----:B------:R-:W-:-:S04]  /*117f0*/  LOP3.LUT R0, R51, R50, R0, 0xfe, !PT ;  /* 0x0000003233007212 */ /* 0x000fc800078efe00 */
[----:B------:R-:W-:Y:S01]  /*11800*/  LOP3.LUT R0, R0, 0x60, RZ, 0x3c, !PT ;  /* 0x0000006000007812 */ /* 0x000fe200078e3cff */
[----:B--2---:R-:W-:Y:S04]  /*11810*/  STL [R1+0xbec], R41 ;  /* 0x000bec2901007387 */ /* 0x004fe80000100800 */
[----:B------:R-:W-:Y:S04]  /*11820*/  LDS.U8 R41, [R0+UR4] ;  /* 0x0000000400297984 */ /* 0x000fe80008000000 */
[----:B------:R-:W1:Y:S04]  /*11830*/  LDS.U8 R40, [R0+UR4+0x88] ;  /* 0x0000880400287984 */ /* 0x000e680008000000 */
[----:B------:R-:W-:Y:S04]  /*11840*/  STL [R1+0xbf8], R45 ;  /* 0x000bf82d01007387 */ /* 0x000fe80000100800 */
[----:B------:R-:W-:Y:S04]  /*11850*/  STL [R1+0xbf4], R44 ;  /* 0x000bf42c01007387 */ /* 0x000fe80000100800 */
[----:B0-----:R-:W-:Y:S04]  /*11860*/  STL.64 [R1+0xf68], R42 ;  /* 0x000f682a01007387 */ /* 0x001fe80000100a00 */
[----:B------:R-:W-:Y:S04]  /*11870*/  LDS.U8 R42, [R0+UR4+0x8] ;  /* 0x00000804002a7984 */ /* 0x000fe80008000000 */
[----:B------:R-:W-:Y:S04]  /*11880*/  LDS.U8 R51, [R0+UR4+0x10] ;  /* 0x0000100400337984 */ /* 0x000fe80008000000 */
[----:B------:R-:W-:Y:S04]  /*11890*/  LDS.U8 R50, [R0+UR4+0x98] ;  /* 0x0000980400327984 */ /* 0x000fe80008000000 */
[----:B------:R-:W-:Y:S04]  /*118a0*/  LDS.U8 R49, [R0+UR4+0x18] ;  /* 0x0000180400317984 */ /* 0x000fe80008000000 */
[----:B------:R-:W-:Y:S04]  /*118b0*/  LDS.U8 R48, [R0+UR4+0x90] ;  /* 0x0000900400307984 */ /* 0x000fe80008000000 */
[----:B------:R-:W-:Y:S04]  /*118c0*/  LDS.U8 R45, [R0+UR4+0x108] ;  /* 0x00010804002d7984 */ /* 0x000fe80008000000 */
[----:B-1----:R-:W-:Y:S04]  /*118d0*/  STL.64 [R1+0xf60], R40 ;  /* 0x000f602801007387 */ /* 0x002fe80000100a00 */
[----:B------:R-:W0:Y:S04]  /*118e0*/  LDS.U8 R41, [R0+UR4+0x110] ;  /* 0x0001100400297984 */ /* 0x000e280008000000 */
[----:B------:R-:W1:Y:S04]  /*118f0*/  LDS.U8 R40, [R0+UR4+0x198] ;  /* 0x0001980400287984 */ /* 0x000e680008000000 */
[----:B------:R-:W-:Y:S04]  /*11900*/  LDS.U8 R44, [R0+UR4+0x180] ;  /* 0x00018004002c7984 */ /* 0x000fe80008000000 */
[----:B------:R-:W-:Y:S04]  /*11910*/  LDS.U8 R47, [R0+UR4+0x810] ;  /* 0x00081004002f7984 */ /* 0x000fe80008000000 */
[----:B------:R-:W-:Y:S04]  /*11920*/  LDS.U8 R46, [R0+UR4+0x898] ;  /* 0x00089804002e7984 */ /* 0x000fe80008000000 */
[----:B------:R-:W-:Y:S04]  /*11930*/  LDS.U8 R57, [R0+UR4+0x908] ;  /* 0x0009080400397984 */ /* 0x000fe80008000000 */
[----:B0-----:R-:W-:Y:S04]  /*11940*/  STL [R1+0xc00], R41 ;  /* 0x000c002901007387 */ /* 0x001fe80000100800 */
[----:B------:R-:W0:Y:S04]  /*11950*/  LDS.U8 R41, [R0+UR4+0x80] ;  /* 0x0000800400297984 */ /* 0x000e280008000000 */
[----:B-1----:R-:W-:Y:S04]  /*11960*/  STL [R1+0xbfc], R40 ;  /* 0x000bfc2801007387 */ /* 0x002fe80000100800 */
[----:B------:R-:W1:Y:S04]  /*11970*/  LDS.U8 R40, [R0+UR4+0x118] ;  /* 0x0001180400287984 */ /* 0x000e680008000000 */
[----:B------:R-:W-:Y:S04]  /*11980*/  STL [R1+0x4e4], R42 ;  /* 0x0004e42a01007387 */ /* 0x000fe80000100800 */
        /* <DEDUP_REMOVED lines=18> */
[----:B------:R-:W-:Y:S04]  /*11ab0*/  LDS.U8 R42, [R0+UR4+0x188] ;  /* 0x00018804002a7984 */ /* 0x000fe80008000000 */
[----:B0-----:R-:W-:Y:S04]  /*11ac0*/  STL [R1+0xc18], R41 ;  /* 0x000c182901007387 */ /* 0x001fe80000100800 */
[----:B------:R-:W0:Y:S04]  /*11ad0*/  LDS.U8 R41, [R0+UR4+0x100] ;  /* 0x0001000400297984 */ /* 0x000e280008000000 */
[----:B-1----:R1:W-:Y:S04]  /*11ae0*/  STL [R1+0xc14], R40 ;  /* 0x000c142801007387 */ /* 0x0023e80000100800 */
[----:B-1----:R-:W2:Y:S04]  /*11af0*/  LDL.LU R40, [R1+0x3f4] ;  /* 0x0003f40001287983 */ /* 0x002ea80000300800 */
[----:B0-----:R0:W-:Y:S04]  /*11b00*/  STL [R1+0xc20], R41 ;  /* 0x000c202901007387 */ /* 0x0011e80000100800 */
[----:B0-----:R-:W4:Y:S04]  /*11b10*/  LDL.LU R41, [R1+0x3f0] ;  /* 0x0003f00001297983 */ /* 0x001f280000300800 */
[----:B------:R0:W-:Y:S04]  /*11b20*/  STL [R1+0xc1c], R42 ;  /* 0x000c1c2a01007387 */ /* 0x0001e80000100800 */
[----:B0-----:R-:W2:Y:S04]  /*11b30*/  LDL.LU R42, [R1+0x3ec] ;  /* 0x0003ec00012a7983 */ /* 0x001ea80000300800 */
[----:B------:R0:W-:Y:S04]  /*11b40*/  STL.64 [R1+0xf00], R50 ;  /* 0x000f003201007387 */ /* 0x0001e80000100a00 */
[----:B0-----:R-:W2:Y:S04]  /*11b50*/  LDL.LU R50, [R1+0x40c] ;  /* 0x00040c0001327983 */ /* 0x001ea80000300800 */
[----:B------:R-:W2:Y:S04]  /*11b60*/  LDL.LU R51, [R1+0x3f8] ;  /* 0x0003f80001337983 */ /* 0x000ea80000300800 */
[----:B------:R0:W-:Y:S04]  /*11b70*/  STL.64 [R1+0xef8], R48 ;  /* 0x000ef83001007387 */ /* 0x0001e80000100a00 */
[----:B------:R-:W-:Y:S04]  /*11b80*/  LDS.U8 R48, [R0+UR4+0x988] ;  /* 0x0009880400307984 */ /* 0x000fe80008000000 */
[----:B0-----:R-:W2:Y:S04]  /*11b90*/  LDL.LU R49, [R1+0x410] ;  /* 0x0004100001317983 */ /* 0x001ea80000300800 */
[----:B------:R-:W2:Y:S04]  /*11ba0*/  LDL.LU R43, [R1+0x3c8] ;  /* 0x0003c800012b7983 */ /* 0x000ea80000300800 */
[----:B------:R-:W-:Y:S04]  /*11bb0*/  STL [R1+0xc28], R45 ;  /* 0x000c282d01007387 */ /* 0x000fe80000100800 */
[----:B------:R-:W-:Y:S04]  /*11bc0*/  STL [R1+0xc24], R44 ;  /* 0x000c242c01007387 */ /* 0x000fe80000100800 */
[----:B------:R-:W0:Y:S04]  /*11bd0*/  LDS.U8 R44, [R0+UR4+0x900] ;  /* 0x00090004002c7984 */ /* 0x000e280008000000 */
[----:B------:R-:W-:Y:S04]  /*11be0*/  LDS.U8 R45, [R0+UR4+0x818] ;  /* 0x00081804002d7984 */ /* 0x000fe80008000000 */
[----:B0-----:R-:W-:Y:S04]  /*11bf0*/  STL [R1+0xc30], R44 ;  /* 0x000c302c01007387 */ /* 0x001fe80000100800 */
[----:B------:R-:W0:Y:S04]  /*11c00*/  LDS.U8 R44, [R0+UR4+0x890] ;  /* 0x00089004002c7984 */ /* 0x000e280008000000 */
[----:B------:R-:W1:Y:S04]  /*11c10*/  LDS.U8 R0, [R0+UR4+0x980] ;  /* 0x0009800400007984 */ /* 0x000e680008000000 */
[----:B------:R-:W-:Y:S04]  /*11c20*/  STL [R1+0xc2c], R48 ;  /* 0x000c2c3001007387 */ /* 0x000fe80000100800 */
[----:B------:R3:W-:Y:S04]  /*11c30*/  STL.64 [R1+0xf10], R46 ;  /* 0x000f102e01007387 */ /* 0x0007e80000100a00 */
[----:B---3--:R-:W3:Y:S04]  /*11c40*/  LDL.LU R46, [R1+0x3d4] ;  /* 0x0003d400012e7983 */ /* 0x008ee80000300800 */
[----:B------:R-:W2:Y:S04]  /*11c50*/  LDL.LU R47, [R1+0x3cc] ;  /* 0x0003cc00012f7983 */ /* 0x000ea80000300800 */
[----:B0-----:R0:W-:Y:S04]  /*11c60*/  STL.64 [R1+0xf08], R44 ;  /* 0x000f082c01007387 */ /* 0x0011e80000100a00 */
[----:B0-----:R-:W2:Y:S04]  /*11c70*/  LDL.LU R44, [R1+0x414] ;  /* 0x00041400012c7983 */ /* 0x001ea80000300800 */
[----:B------:R-:W2:Y:S04]  /*11c80*/  LDL.LU R45, [R1+0x3d8] ;  /* 0x0003d800012d7983 */ /* 0x000ea80000300800 */
[----:B------:R0:W-:Y:S04]  /*11c90*/  STL [R1+0xc38], R57 ;  /* 0x000c383901007387 */ /* 0x0001e80000100800 */
[----:B0-----:R-:W2:Y:S04]  /*11ca0*/  LDL.LU R57, [R1+0xff0] ;  /* 0x000ff00001397983 */ /* 0x001ea80000300800 */
[----:B-1----:R0:W-:Y:S04]  /*11cb0*/  STL [R1+0xc9c], R0 ;  /* 0x000c9c0001007387 */ /* 0x0021e80000100800 */
[----:B0-----:R-:W2:Y:S01]  /*11cc0*/  LDL.LU R0, [R1+0x418] ;  /* 0x0004180001007983 */ /* 0x001ea20000300800 */
[----:B------:R-:W0:Y:S02]  /*11cd0*/  S2R R48, SR_TID.X ;  /* 0x0000000000307919 */ /* 0x000e240000002100 */
[----:B0-----:R-:W-:Y:S01]  /*11ce0*/  LOP3.LUT R48, R48, 0x1f, RZ, 0xc0, !PT ;  /* 0x0000001f30307812 */ /* 0x001fe200078ec0ff */
[----:B------:R-:W-:Y:S06]  /*11cf0*/  BAR.SYNC.DEFER_BLOCKING 0x0 ;  /* 0x0000000000007b1d */ /* 0x000fec0000010000 */
[----:B--2---:R-:W-:Y:S04]  /*11d00*/  STS.U8 [R48+UR4], R0 ;  /* 0x0000000030007988 */ /* 0x004fe80008000004 */
[----:B------:R-:W-:Y:S04]  /*11d10*/  STS.U8 [R48+UR4+0x20], R44 ;  /* 0x0000202c30007988 */ /* 0x000fe80008000004 */
[----:B------:R0:W-:Y:S04]  /*11d20*/  STS.U8 [R48+UR4+0x40], R49 ;  /* 0x0000403130007988 */ /* 0x0001e80008000004 */
[----:B------:R1:W-:Y:S04]  /*11d30*/  STS.U8 [R48+UR4+0x60], R50 ;  /* 0x0000603230007988 */ /* 0x0003e80008000004 */
[----:B------:R2:W-:Y:S04]  /*11d40*/  STS.U8 [R48+UR4+0x100], R51 ;  /* 0x0001003330007988 */ /* 0x0005e80008000004 */
[----:B------:R0:W-:Y:S04]  /*11d50*/  STS.U8 [R48+UR4+0x120], R40 ;  /* 0x0001202830007988 */ /* 0x0001e80008000004 */
[----:B----4-:R4:W-:Y:S04]  /*11d60*/  STS.U8 [R48+UR4+0x140], R41 ;  /* 0x0001402930007988 */ /* 0x0109e80008000004 */
[----:B------:R2:W-:Y:S04]  /*11d70*/  STS.U8 [R48+UR4+0x160], R42 ;  /* 0x0001602a30007988 */ /* 0x0005e80008000004 */
[----:B0-----:R-:W4:Y:S04]  /*11d80*/  LDL.LU R49, [R1+0x408] ;  /* 0x0004080001317983 */ /* 0x001f280000300800 */
[----:B-1----:R-:W4:Y:S04]  /*11d90*/  LDL.LU R50, [R1+0x404] ;  /* 0x0004040001327983 */ /* 0x002f280000300800 */
[----:B------:R-:W-:Y:S04]  /*11da0*/  STS.U8 [R48+UR4+0x200], R45 ;  /* 0x0002002d30007988 */ /* 0x000fe80008000004 */
[----:B--2---:R-:W2:Y:S04]  /*11db0*/  LDL.LU R51, [R1+0x400] ;  /* 0x0004000001337983 */ /* 0x004ea80000300800 */
[----:B---3--:R-:W-:Y:S04]  /*11dc0*/  STS.U8 [R48+UR4+0x220], R46 ;  /* 0x0002202e30007988 */ /* 0x008fe80008000004 */
[----:B------:R-:W3:Y:S04]  /*11dd0*/  LDL.LU R40, [R1+0x3fc] ;  /* 0x0003fc0001287983 */ /* 0x000ee80000300800 */
[----:B------:R-:W-:Y:S04]  /*11de0*/  STS.U8 [R48+UR4+0x240], R47 ;  /* 0x0002402f30007988 */ /* 0x000fe80008000004 */
[----:B----4-:R-:W4:Y:S04]  /*11df0*/  LDL.LU R41, [R1+0x3e8] ;  /* 0x0003e80001297983 */ /* 0x010f280000300800 */
[----:B------:R-:W-:Y:S04]  /*11e00*/  STS.U8 [R48+UR4+0x260], R43 ;  /* 0x0002602b30007988 */ /* 0x000fe80008000004 */
[----:B------:R-:W4:Y:S04]  /*11e10*/  LDL.LU R42, [R1+0x3e4] ;  /* 0x0003e400012a7983 */ /* 0x000f280000300800 */
[----:B------:R0:W-:Y:S04]  /*11e20*/  STS.U8 [R48+UR4+0x300], R57 ;  /* 0x0003003930007988 */ /* 0x0001e80008000004 */
[----:B------:R1:W-:Y:S04]  /*11e30*/  STS.U8 [R48+UR4+0x320], R56 ;  /* 0x0003203830007988 */ /* 0x0003e80008000004 */
[----:B------:R1:W-:Y:S04]  /*11e40*/  STS.U8 [R48+UR4+0x340], R11 ;  /* 0x0003400b30007988 */ /* 0x0003e80008000004 */
[----:B0-----:R-:W4:Y:S04]  /*11e50*/  LDL.LU R57, [R1+0xfec] ;  /* 0x000fec0001397983 */ /* 0x001f280000300800 */
[----:B-1----:R-:W4:Y:S04]  /*11e60*/  LDL.LU R56, [R1+0xfe8] ;  /* 0x000fe80001387983 */ /* 0x002f280000300800 */
[----:B------:R-:W4:Y:S04]  /*11e70*/  LDL.LU R11, [R1+0xfe4] ;  /* 0x000fe400010b7983 */ /* 0x000f280000300800 */
[----:B------:R0:W-:Y:S04]  /*11e80*/  STS.U8 [R48+UR4+0x360], R10 ;  /* 0x0003600a30007988 */ /* 0x0001e80008000004 */
[----:B------:R1:W-:Y:S04]  /*11e90*/  STS.U8 [R48+UR4+0x400], R9 ;  /* 0x0004000930007988 */ /* 0x0003e80008000004 */
[----:B------:R1:W-:Y:S04]  /*11ea0*/  STS.U8 [R48+UR4+0x420], R8 ;  /* 0x0004200830007988 */ /* 0x0003e80008000004 */
[----:B0-----:R-:W4:Y:S04]  /*11eb0*/  LDL.LU R10, [R1+0xfe0] ;  /* 0x000fe000010a7983 */ /* 0x001f280000300800 */
[----:B-1----:R-:W4:Y:S04]  /*11ec0*/  LDL.LU R9, [R1+0xfdc] ;  /* 0x000fdc0001097983 */ /* 0x002f280000300800 */
[----:B------:R-:W4:Y:S04]  /*11ed0*/  LDL.LU R8, [R1+0xfd8] ;  /* 0x000fd80001087983 */ /* 0x000f280000300800 */
[----:B------:R-:W-:Y:S04]  /*11ee0*/  STS.U8 [R48+UR4+0x440], R61 ;  /* 0x0004403d30007988 */ /* 0x000fe80008000004 */
[----:B------:R-:W-:Y:S04]  /*11ef0*/  STS.U8 [R48+UR4+0x460], R60 ;  /* 0x0004603c30007988 */ /* 0x000fe80008000004 */
[----:B------:R-:W-:Y:S04]  /*11f00*/  STS.U8 [R48+UR4+0x500], R35 ;  /* 0x0005002330007988 */ /* 0x000fe80008000004 */
[----:B------:R-:W-:Y:S04]  /*11f10*/  STS.U8 [R48+UR4+0x520], R34 ;  /* 0x0005202230007988 */ /* 0x000fe80008000004 */
[----:B------:R-:W-:Y:S04]  /*11f20*/  STS.U8 [R48+UR4+0x540], R33 ;  /* 0x0005402130007988 */ /* 0x000fe80008000004 */
        /* <DEDUP_REMOVED lines=12> */
[----:B--2---:R-:W-:Y:S04]  /*11ff0*/  STS.U8 [R43+UR4+0xc0], R51 ;  /* 0x0000c0332b007988 */ /* 0x004fe80008000004 */
[----:B---3--:R-:W-:Y:S04]  /*12000*/  STS.U8 [R43+UR4+0xe0], R40 ;  /* 0x0000e0282b007988 */ /* 0x008fe80008000004 */
[----:B----4-:R-:W-:Y:S04]  /*12010*/  STS.U8 [R43+UR4+0x180], R41 ;  /* 0x000180292b007988 */ /* 0x010fe80008000004 */
[----:B------:R-:W-:Y:S04]  /*12020*/  STS.U8 [R43+UR4+0x1a0], R42 ;  /* 0x0001a02a2b007988 */ /* 0x000fe80008000004 */
[----:B------:R0:W-:Y:S04]  /*12030*/  STS.U8 [R43+UR4+0x1c0], R8 ;  /* 0x0001c0082b007988 */ /* 0x0001e80008000004 */
[----:B------:R1:W-:Y:S04]  /*12040*/  STS.U8 [R43+UR4+0x1e0], R9 ;  /* 0x0001e0092b007988 */ /* 0x0003e80008000004 */
[----:B------:R2:W-:Y:S04]  /*12050*/  STS.U8 [R43+UR4+0x280], R10 ;  /* 0x0002800a2b007988 */ /* 0x0005e80008000004 */
[----:B0-----:R-:W3:Y:S04]  /*12060*/  LDL.LU R8, [R1+0xfd4] ;  /* 0x000fd40001087983 */ /* 0x001ee80000300800 */
[----:B-1----:R-:W3:Y:S04]  /*12070*/  LDL.LU R9, [R1+0xfd0] ;  /* 0x000fd00001097983 */ /* 0x002ee80000300800 */
[----:B--2---:R-:W3:Y:S04]  /*12080*/  LDL.LU R10, [R1+0xfcc] ;  /* 0x000fcc00010a7983 */ /* 0x004ee80000300800 */
[----:B------:R0:W-:Y:S04]  /*12090*/  STS.U8 [R43+UR4+0x2a0], R11 ;  /* 0x0002a00b2b007988 */ /* 0x0001e80008000004 */
[----:B------:R1:W-:Y:S04]  /*120a0*/  STS.U8 [R43+UR4+0x2c0], R56 ;  /* 0x0002c0382b007988 */ /* 0x0003e80008000004 */
[----:B------:R2:W-:Y:S04]  /*120b0*/  STS.U8 [R43+UR4+0x2e0], R57 ;  /* 0x0002e0392b007988 */ /* 0x0005e80008000004 */
[----:B0-----:R-:W3:Y:S04]  /*120c0*/  LDL.LU R11, [R1+0xfc8] ;  /* 0x000fc800010b7983 */ /* 0x001ee80000300800 */
[----:B-1----:R-:W4:Y:S04]  /*120d0*/  LDL.LU R56, [R1+0xfc4] ;  /* 0x000fc40001387983 */ /* 0x002f280000300800 */
[----:B--2---:R-:W4:Y:S04]  /*120e0*/  LDL.LU R57, [R1+0xfc0] ;  /* 0x000fc00001397983 */ /* 0x004f280000300800 */
[----:B------:R0:W-:Y:S04]  /*120f0*/  STS.U8 [R43+UR4+0x380], R58 ;  /* 0x0003803a2b007988 */ /* 0x0001e80008000004 */
[----:B------:R1:W-:Y:S04]  /*12100*/  STS.U8 [R43+UR4+0x3a0], R59 ;  /* 0x0003a03b2b007988 */ /* 0x0003e80008000004 */
[----:B------:R2:W-:Y:S04]  /*12110*/  STS.U8 [R43+UR4+0x3c0], R4 ;  /* 0x0003c0042b007988 */ /* 0x0005e80008000004 */
[----:B0-----:R-:W4:Y:S04]  /*12120*/  LDL.LU R58, [R1+0xfbc] ;  /* 0x000fbc00013a7983 */ /* 0x001f280000300800 */
[----:B-1----:R-:W4:Y:S04]  /*12130*/  LDL.LU R59, [R1+0xfb8] ;  /* 0x000fb800013b7983 */ /* 0x002f280000300800 */
[----:B--2---:R-:W2:Y:S04]  /*12140*/  LDL.LU R4, [R1+0xfb4] ;  /* 0x000fb40001047983 */ /* 0x004ea80000300800 */
[----:B------:R0:W-:Y:S04]  /*12150*/  STS.U8 [R43+UR4+0x3e0], R5 ;  /* 0x0003e0052b007988 */ /* 0x0001e80008000004 */
[----:B0-----:R-:W2:Y:S04]  /*12160*/  LDL.LU R5, [R1+0xfb0] ;  /* 0x000fb00001057983 */ /* 0x001ea80000300800 */
[----:B------:R-:W2:Y:S04]  /*12170*/  LDL R0, [R1+0x54c] ;  /* 0x00054c0001007983 */ /* 0x000ea80000100800 */
[----:B------:R-:W-:Y:S04]  /*12180*/  STS.U8 [R43+UR4+0x480], R39 ;  /* 0x000480272b007988 */ /* 0x000fe80008000004 */
[----:B------:R-:W-:Y:S04]  /*12190*/  STS.U8 [R43+UR4+0x4a0], R38 ;  /* 0x0004a0262b007988 */ /* 0x000fe80008000004 */
[----:B------:R0:W-:Y:S04]  /*121a0*/  STS.U8 [R43+UR4+0x4c0], R37 ;  /* 0x0004c0252b007988 */ /* 0x0001e80008000004 */
[----:B------:R1:W-:Y:S04]  /*121b0*/  STS.U8 [R43+UR4+0x4e0], R36 ;  /* 0x0004e0242b007988 */ /* 0x0003e80008000004 */
        /* <DEDUP_REMOVED lines=11> */
[----:B------:R-:W-:Y:S01]  /*12270*/  STS.U8 [R43+UR4+0x7e0], R12 ;  /* 0x0007e00c2b007988 */ /* 0x000fe20008000004 */
[----:B------:R-:W-:Y:S01]  /*12280*/  BAR.SYNC.DEFER_BLOCKING 0x0 ;  /* 0x0000000000007b1d */ /* 0x000fe20000010000 */
[----:B0-----:R-:W-:-:S02]  /*12290*/  IMAD R37, R7, 0x100, R6 ;  /* 0x0000010007257824 */ /* 0x001fc400078e0206 */
[----:B-1----:R-:W-:Y:S02]  /*122a0*/  IMAD R36, R2, 0x100, R3 ;  /* 0x0000010002247824 */ /* 0x002fe400078e0203 */
[----:B------:R-:W-:Y:S01]  /*122b0*/  IMAD R38, R54, 0x100, R55 ;  /* 0x0000010036267824 */ /* 0x000fe200078e0237 */
[----:B------:R-:W4:Y:S01]  /*122c0*/  LDL.LU R6, [R1+0xfac] ;  /* 0x000fac0001067983 */ /* 0x000f220000300800 */
[----:B------:R-:W-:-:S03]  /*122d0*/  IMAD R39, R52, 0x100, R53 ;  /* 0x0000010034277824 */ /* 0x000fc600078e0235 */
[----:B------:R-:W4:Y:S01]  /*122e0*/  LDL.LU R7, [R1+0xfa8] ;  /* 0x000fa80001077983 */ /* 0x000f220000300800 */
[----:B------:R-:W-:Y:S02]  /*122f0*/  F2FP.F16.E5M2.UNPACK_B R36, R36 ;  /* 0x00000024ff24723e */ /* 0x000fe400020004ff */
[----:B------:R-:W-:Y:S01]  /*12300*/  F2FP.F16.E5M2.UNPACK_B R37, R37 ;  /* 0x00000025ff25723e */ /* 0x000fe200020004ff */
[----:B------:R-:W4:Y:S01]  /*12310*/  LDL.LU.64 R48, [R1+0x10] ;  /* 0x0000100001307983 */ /* 0x000f220000300a00 */
[----:B------:R-:W-:Y:S02]  /*12320*/  F2FP.F16.E5M2.UNPACK_B R38, R38 ;  /* 0x00000026ff26723e */ /* 0x000fe400020004ff */
[----:B------:R-:W-:Y:S01]  /*12330*/  F2FP.F16.E5M2.UNPACK_B R39, R39 ;  /* 0x00000027ff27723e */ /* 0x000fe200020004ff */
[----:B------:R-:W4:Y:S04]  /*12340*/  LDL.LU.64 R50, [R1+0x18] ;  /* 0x0000180001327983 */ /* 0x000f280000300a00 */
[----:B--2---:R-:W0:Y:S04]  /*12350*/  LDSM.16.M88.4 R32, [R0] ;  /* 0x000000000020783b */ /* 0x004e280000000200 */
[----:B------:R-:W1:Y:S04]  /*12360*/  LDSM.16.M88.4 R28, [R0+0x200] ;  /* 0x00020000001c783b */ /* 0x000e680000000200 */
[----:B------:R-:W2:Y:S04]  /*12370*/  LDSM.16.M88.4 R24, [R0+0x400] ;  /* 0x000400000018783b */ /* 0x000ea80000000200 */
[----:B------:R-:W1:Y:S01]  /*12380*/  LDSM.16.M88.4 R20, [R0+0x600] ;  /* 0x000600000014783b */ /* 0x000e620000000200 */
[----:B0-----:R-:W-:-:S02]  /*12390*/  F2FP.F16.E5M2.UNPACK_B R16, R32 ;  /* 0x00000020ff10723e */ /* 0x001fc400020004ff */
[----:B------:R-:W-:-:S07]  /*123a0*/  F2FP.F16.E5M2.UNPACK_B R17, R33 ;  /* 0x00000021ff11723e */ /* 0x000fce00020004ff */
[----:B---3--:R-:W-:-:S15]  /*123b0*/  HMMA.16816.F32 R8, R36, R16, R8 ;  /* 0x000000102408723c */ /* 0x008fde0000001808 */
[----:B------:R-:W-:-:S04]  /*123c0*/  NOP ;  /* 0x0000000000007918 */ /* 0x000fc80000000000 */
[----:B------:R-:W-:Y:S02]  /*123d0*/  IMAD.MOV.U32 R54, RZ, RZ, R10 ;  /* 0x000000ffff367224 */ /* 0x000fe400078e000a */
[----:B------:R-:W-:Y:S02]  /*123e0*/  IMAD.MOV.U32 R55, RZ, RZ, R11 ;  /* 0x000000ffff377224 */ /* 0x000fe400078e000b */
[----:B------:R-:W-:Y:S02]  /*123f0*/  IMAD.MOV.U32 R52, RZ, RZ, R8 ;  /* 0x000000ffff347224 */ /* 0x000fe400078e0008 */
[----:B------:R-:W-:Y:S01]  /*12400*/  IMAD.MOV.U32 R53, RZ, RZ, R9 ;  /* 0x000000ffff357224 */ /* 0x000fe200078e0009 */
[----:B------:R-:W-:Y:S04]  /*12410*/  STL.64 [R1+0xef0], R54 ;  /* 0x000ef03601007387 */ /* 0x000fe80000100a00 */
[----:B------:R-:W-:Y:S04]  /*12420*/  STL.64 [R1+0xee8], R52 ;  /* 0x000ee83401007387 */ /* 0x000fe80000100a00 */
[----:B------:R-:W-:Y:S04]  /*12430*/  STL [R1+0xe84], R35 ;  /* 0x000e842301007387 */ /* 0x000fe80000100800 */
[----:B------:R-:W3:Y:S04]  /*12440*/  LDL.LU.64 R44, [R1+0x40] ;  /* 0x00004000012c7983 */ /* 0x000ee80000300a00 */
[----:B------:R-:W3:Y:S01]  /*12450*/  LDL.LU.64 R46, [R1+0x48] ;  /* 0x00004800012e7983 */ /* 0x000ee20000300a00 */
[----:B------:R-:W-:-:S02]  /*12460*/  F2FP.F16.E5M2.UNPACK_B R14, R34 ;  /* 0x00000022ff0e723e */ /* 0x000fc400020004ff */
[----:B------:R-:W-:-:S07]  /*12470*/  F2FP.F16.E5M2.UNPACK_B R15, R35 ;  /* 0x00000023ff0f723e */ /* 0x000fce00020004ff */
[----:B----4-:R-:W-:Y:S01]  /*12480*/  HMMA.16816.F32 R56, R36, R14, R56 ;  /* 0x0000000e2438723c */ /* 0x010fe20000001838 */
[----:B-1----:R-:W-:-:S15]  /*12490*/  STL [R1+0xe78], R28 ;  /* 0x000e781c01007387 */ /* 0x002fde0000100800 */
[----:B------:R-:W-:-:S03]  /*124a0*/  NOP ;  /* 0x0000000000007918 */ /* 0x000fc60000000000 */
[----:B------:R-:W-:Y:S04]  /*124b0*/  STL [R1+0xe88], R56 ;  /* 0x000e883801007387 */ /* 0x000fe80000100800 */
[----:B------:R-:W-:Y:S04]  /*124c0*/  STL [R1+0xe80], R57 ;  /* 0x000e803901007387 */ /* 0x000fe80000100800 */
[----:B------:R-:W-:Y:S04]  /*124d0*/  STL [R1+0xe7c], R58 ;  /* 0x000e7c3a01007387 */ /* 0x000fe80000100800 */
[----:B------:R-:W-:Y:S04]  /*124e0*/  STL [R1+0xe74], R59 ;  /* 0x000e743b01007387 */ /* 0x000fe80000100800 */
[----:B------:R-:W-:Y:S04]  /*124f0*/  STL [R1+0xe68], R29 ;  /* 0x000e681d01007387 */ /* 0x000fe80000100800 */
[----:B------:R-:W4:Y:S04]  /*12500*/  LDL.LU.64 R40, [R1+0x60] ;  /* 0x0000600001287983 */ /* 0x000f280000300a00 */
[----:B------:R-:W4:Y:S01]  /*12510*/  LDL.LU.64 R42, [R1+0x68] ;  /* 0x00006800012a7983 */ /* 0x000f220000300a00 */
[----:B------:R-:W-:-:S02]  /*12520*/  F2FP.F16.E5M2.UNPACK_B R12, R28 ;  /* 0x0000001cff0c723e */ /* 0x000fc400020004ff */
[----:B------:R-:W-:-:S07]  /*12530*/  F2FP.F16.E5M2.UNPACK_B R13, R29 ;  /* 0x0000001dff0d723e */ /* 0x000fce00020004ff */
[----:B------:R-:W-:Y:S01]  /*12540*/  HMMA.16816.F32 R4, R36, R12, R4 ;  /* 0x0000000c2404723c */ /* 0x000fe20000001804 */
[----:B------:R-:W-:Y:S02]  /*12550*/  F2FP.F16.E5M2.UNPACK_B R10, R30 ;  /* 0x0000001eff0a723e */ /* 0x000fe400020004ff */
[----:B------:R-:W-:-:S15]  /*12560*/  F2FP.F16.E5M2.UNPACK_B R11, R31 ;  /* 0x0000001fff0b723e */ /* 0x000fde00020004ff */
[----:B------:R-:W-:Y:S01]  /*12570*/  NOP ;  /* 0x0000000000007918 */ /* 0x000fe20000000000 */
[----:B------:R-:W-:Y:S04]  /*12580*/  STL.64 [R1+0x70], R4 ;  /* 0x0000700401007387 */ /* 0x000fe80000100a00 */
[----:B------:R0:W-:Y:S02]  /*12590*/  STL.64 [R1+0x78], R6 ;  /* 0x0000780601007387 */ /* 0x0001e40000100a00 */
[C---:B0-----:R-:W-:Y:S01]  /*125a0*/  HMMA.16816.F32 R4, R36.reuse, R10, R48 ;  /* 0x0000000a2404723c */ /* 0x041fe20000001830 */
[----:B--2---:R-:W-:Y:S02]  /*125b0*/  F2FP.F16.E5M2.UNPACK_B R8, R24 ;  /* 0x00000018ff08723e */ /* 0x004fe400020004ff */
[----:B------:R-:W-:Y:S01]  /*125c0*/  F2FP.F16.E5M2.UNPACK_B R9, R25 ;  /* 0x00000019ff09723e */ /* 0x000fe200020004ff */
[----:B------:R-:W-:Y:S04]  /*125d0*/  STL [R1+0xe6c], R30 ;  /* 0x000e6c1e01007387 */ /* 0x000fe80000100800 */
[----:B------:R-:W-:Y:S04]  /*125e0*/  STL [R1+0xe70], R31 ;  /* 0x000e701f01007387 */ /* 0x000fe80000100800 */
[----:B------:R-:W-:Y:S07]  /*125f0*/  STL [R1+0xe8c], R24 ;  /* 0x000e8c1801007387 */ /* 0x000fee0000100800 */
[----:B------:R-:W-:Y:S04]  /*12600*/  STL.64 [R1+0x10], R4 ;  /* 0x0000100401007387 */ /* 0x000fe80000100a00 */
[----:B------:R3:W-:Y:S04]  /*12610*/  STL.64 [R1+0x18], R6 ;  /* 0x0000180601007387 */ /* 0x0007e80000100a00 */
[----:B------:R-:W-:Y:S01]  /*12620*/  STL [R1+0xe90], R25 ;  /* 0x000e901901007387 */ /* 0x000fe20000100800 */
[----:B---3--:R-:W-:-:S15]  /*12630*/  HMMA.16816.F32 R4, R36, R8, R44 ;  /* 0x000000082404723c */ /* 0x008fde000000182c */
[----:B------:R-:W-:-:S04]  /*12640*/  NOP ;  /* 0x0000000000007918 */ /* 0x000fc80000000000 */
[----:B------:R-:W-:Y:S02]  /*12650*/  IMAD.MOV.U32 R29, RZ, RZ, R7 ;  /* 0x000000ffff1d7224 */ /* 0x000fe400078e0007 */
[----:B------:R-:W-:Y:S02]  /*12660*/  IMAD.MOV.U32 R30, RZ, RZ, R6 ;  /* 0x000000ffff1e7224 */ /* 0x000fe400078e0006 */
[----:B------:R-:W-:Y:S01]  /*12670*/  IMAD.MOV.U32 R31, RZ, RZ, R5 ;  /* 0x000000ffff1f7224 */ /* 0x000fe200078e0005 */
[----:B------:R0:W-:Y:S04]  /*12680*/  STL [R1+0x40], R4 ;  /* 0x0000400401007387 */ /* 0x0001e80000100800 */
[----:B------:R1:W-:Y:S04]  /*12690*/  STL [R1+0xe9c], R29 ;  /* 0x000e9c1d01007387 */ /* 0x0003e80000100800 */
[----:B------:R2:W-:Y:S04]  /*126a0*/  STL [R1+0xe98], R30 ;  /* 0x000e981e01007387 */ /* 0x0005e80000100800 */
[----:B------:R3:W-:Y:S04]  /*126b0*/  STL [R1+0xe94], R31 ;  /* 0x000e941f01007387 */ /* 0x0007e80000100800 */
[----:B------:R0:W-:Y:S04]  /*126c0*/  STL [R1+0xea0], R26 ;  /* 0x000ea01a01007387 */ /* 0x0001e80000100800 */
[----:B------:R-:W2:Y:S04]  /*126d0*/  LDL.LU.64 R52, [R1+0x3a0] ;  /* 0x0003a00001347983 */ /* 0x000ea80000300a00 */
[----:B------:R-:W2:Y:S04]  /*126e0*/  LDL.LU.64 R54, [R1+0x3a8] ;  /* 0x0003a80001367983 */ /* 0x000ea80000300a00 */
[----:B------:R-:W3:Y:S04]  /*126f0*/  LDL.LU.64 R44, [R1+0xf0] ;  /* 0x0000f000012c7983 */ /* 0x000ee80000300a00 */
[----:B------:R-:W3:Y:S01]  /*12700*/  LDL.LU.64 R46, [R1+0xf8] ;  /* 0x0000f800012e7983 */ /* 0x000ee20000300a00 */
[----:B------:R-:W-:-:S02]  /*12710*/  F2FP.F16.E5M2.UNPACK_B R6, R26 ;  /* 0x0000001aff06723e */ /* 0x000fc400020004ff */
[----:B------:R-:W-:Y:S01]  /*12720*/  F2FP.F16.E5M2.UNPACK_B R7, R27 ;  /* 0x0000001bff07723e */ /* 0x000fe200020004ff */
[----:B------:R-:W3:Y:S04]  /*12730*/  LDL.LU R48, [R1+0x438] ;  /* 0x0004380001307983 */ /* 0x000ee80000300800 */
[----:B------:R-:W3:Y:S02]  /*12740*/  LDL.LU R49, [R1+0x434] ;  /* 0x0004340001317983 */ /* 0x000ee40000300800 */
[----:B----4-:R-:W-:Y:S02]  /*12750*/  HMMA.16816.F32 R40, R36, R6, R40 ;  /* 0x000000062428723c */ /* 0x010fe40000001828 */
[----:B------:R-:W4:Y:S04]  /*12760*/  LDL.LU R50, [R1+0x440] ;  /* 0x0004400001327983 */ /* 0x000f280000300800 */
[----:B------:R-:W4:-:S13]  /*12770*/  LDL.LU R51, [R1+0x43c] ;  /* 0x00043c0001337983 */ /* 0x000f1a0000300800 */
[----:B------:R-:W-:Y:S02]  /*12780*/  IMAD.MOV.U32 R57, RZ, RZ, R40 ;  /* 0x000000ffff397224 */ /* 0x000fe400078e0028 */
[----:B------:R-:W-:Y:S01]  /*12790*/  IMAD.MOV.U32 R58, RZ, RZ, R41 ;  /* 0x000000ffff3a7224 */ /* 0x000fe200078e0029 */
[----:B------:R-:W4:Y:S01]  /*127a0*/  LDL.LU R40, [R1+0x448] ;  /* 0x0004480001287983 */ /* 0x000f220000300800 */
[----:B------:R-:W-:Y:S02]  /*127b0*/  IMAD.MOV.U32 R28, RZ, RZ, R42 ;  /* 0x000000ffff1c7224 */ /* 0x000fe400078e002a */
[----:B------:R-:W-:Y:S01]  /*127c0*/  IMAD.MOV.U32 R59, RZ, RZ, R43 ;  /* 0x000000ffff3b7224 */ /* 0x000fe200078e002b */
[----:B------:R-:W4:Y:S04]  /*127d0*/  LDL.LU R41, [R1+0x444] ;  /* 0x0004440001297983 */ /* 0x000f280000300800 */
[----:B------:R-:W4:Y:S04]  /*127e0*/  LDL.LU R42, [R1+0x450] ;  /* 0x00045000012a7983 */ /* 0x000f280000300800 */
[----:B------:R-:W4:Y:S01]  /*127f0*/  LDL.LU R43, [R1+0x44c] ;  /* 0x00044c00012b7983 */ /* 0x000f220000300800 */
[----:B0-----:R-:W-:-:S02]  /*12800*/  F2FP.F16.E5M2.UNPACK_B R4, R20 ;  /* 0x00000014ff04723e */ /* 0x001fc400020004ff */
[----:B------:R-:W-:Y:S02]  /*12810*/  F2FP.F16.E5M2.UNPACK_B R5, R21 ;  /* 0x00000015ff05723e */ /* 0x000fe400020004ff */
[----:B------:R-:W-:Y:S02]  /*12820*/  F2FP.F16.E5M2.UNPACK_B R2, R22 ;  /* 0x00000016ff02723e */ /* 0x000fe400020004ff */
[----:B------:R-:W-:Y:S01]  /*12830*/  F2FP.F16.E5M2.UNPACK_B R3, R23 ;  /* 0x00000017ff03723e */ /* 0x000fe200020004ff */
[----:B------:R-:W-:Y:S02]  /*12840*/  STL [R1+0xf58], R28 ;  /* 0x000f581c01007387 */ /* 0x000fe40000100800 */
[C---:B--2---:R-:W-:Y:S08]  /*12850*/  HMMA.16816.F32 R52, R36.reuse, R4, R52 ;  /* 0x000000042434723c */ /* 0x044ff00000001834 */
[----:B---3--:R-:W-:Y:S11]  /*12860*/  HMMA.16816.F32 R36, R36, R2, R44 ;  /* 0x000000022424723c */ /* 0x008ff6000000182c */
[----:B------:R-:W-:-:S02]  /*12870*/  IMAD.MOV.U32 R35, RZ, RZ, R55 ;  /* 0x000000ffff237224 */ /* 0x000fc400078e0037 */
[----:B------:R-:W-:-:S03]  /*12880*/  IMAD.MOV.U32 R56, RZ, RZ, R54 ;  /* 0x000000ffff387224 */ /* 0x000fc600078e0036 */
[----:B------:R-:W-:Y:S04]  /*12890*/  STL.64 [R1+0xf30], R34 ;  /* 0x000f302201007387 */ /* 0x000fe80000100a00 */
[----:B------:R-:W-:Y:S01]  /*128a0*/  STL.64 [R1+0xf28], R32 ;  /* 0x000f282001007387 */ /* 0x000fe20000100a00 */
[----:B-1----:R-:W-:-:S03]  /*128b0*/  IMAD.MOV.U32 R29, RZ, RZ, R37 ;  /* 0x000000ffff1d7224 */ /* 0x002fc600078e0025 */
[----:B------:R-:W-:Y:S01]  /*128c0*/  STL.64 [R1+0xf20], R58 ;  /* 0x000f203a01007387 */ /* 0x000fe20000100a00 */
[----:B------:R-:W-:Y:S02]  /*128d0*/  IMAD.MOV.U32 R30, RZ, RZ, R38 ;  /* 0x000000ffff1e7224 */ /* 0x000fe400078e0026 */
[----:B------:R-:W-:Y:S01]  /*128e0*/  IMAD.MOV.U32 R31, RZ, RZ, R39 ;  /* 0x000000ffff1f7224 */ /* 0x000fe200078e0027 */
[----:B------:R0:W-:Y:S01]  /*128f0*/  STL.64 [R1+0xf18], R56 ;  /* 0x000f183801007387 */ /* 0x0001e20000100a00 */
[----:B------:R-:W-:-:S03]  /*12900*/  IMAD.MOV.U32 R26, RZ, RZ, R36 ;  /* 0x000000ffff1a7224 */ /* 0x000fc600078e0024 */
[----:B------:R-:W-:Y:S01]  /*12910*/  STL.64 [R1+0xf40], R22 ;  /* 0x000f401601007387 */ /* 0x000fe20000100a00 */
[----:B------:R-:W-:Y:S02]  /*12920*/  IMAD.MOV.U32 R25, RZ, RZ, R52 ;  /* 0x000000ffff197224 */ /* 0x000fe400078e0034 */
[----:B------:R-:W-:Y:S01]  /*12930*/  IMAD.MOV.U32 R24, RZ, RZ, R53 ;  /* 0x000000ffff187224 */ /* 0x000fe200078e0035 */
[----:B------:R-:W-:Y:S04]  /*12940*/  STL.64 [R1+0xf38], R20 ;  /* 0x000f381401007387 */ /* 0x000fe80000100a00 */
[----:B------:R-:W-:Y:S04]  /*12950*/  STL [R1+0xfa4], R2 ;  /* 0x000fa40201007387 */ /* 0x000fe80000100800 */
[----:B------:R-:W-:Y:S04]  /*12960*/  STL [R1+0xfa0], R3 ;  /* 0x000fa00301007387 */ /* 0x000fe80000100800 */
[----:B------:R1:W-:Y:S04]  /*12970*/  STL [R1+0xf5c], R29 ;  /* 0x000f5c1d01007387 */ /* 0x0003e80000100800 */
[----:B------:R2:W-:Y:S04]  /*12980*/  STL.64 [R1+0xf70], R30 ;  /* 0x000f701e01007387 */ /* 0x0005e80000100a00 */
[----:B------:R-:W-:Y:S04]  /*12990*/  STL.64 [R1+0xf50], R26 ;  /* 0x000f501a01007387 */ /* 0x000fe80000100a00 */
[----:B------:R3:W-:Y:S04]  /*129a0*/  STL.64 [R1+0xf48], R24 ;  /* 0x000f481801007387 */ /* 0x0007e80000100a00 */
[----:B------:R-:W4:Y:S04]  /*129b0*/  LDL.LU R46, [R1+0x458] ;  /* 0x00045800012e7983 */ /* 0x000f280000300800 */
[----:B------:R-:W4:Y:S04]  /*129c0*/  LDL.LU R47, [R1+0x454] ;  /* 0x00045400012f7983 */ /* 0x000f280000300800 */
[----:B0-----:R-:W4:Y:S04]  /*129d0*/  LDL.LU.64 R56, [R1+0x380] ;  /* 0x0003800001387983 */ /* 0x001f280000300a00 */
[----:B------:R-:W4:Y:S04]  /*129e0*/  LDL.LU.64 R58, [R1+0x388] ;  /* 0x00038800013a7983 */ /* 0x000f280000300a00 */
[----:B------:R-:W4:Y:S04]  /*129f0*/  LDL.LU.64 R52, [R1+0x370] ;  /* 0x0003700001347983 */ /* 0x000f280000300a00 */
[----:B------:R-:W4:Y:S04]  /*12a00*/  LDL.LU.64 R54, [R1+0x378] ;  /* 0x0003780001367983 */ /* 0x000f280000300a00 */
[----:B------:R-:W4:Y:S04]  /*12a10*/  LDL.LU.64 R32, [R1+0x360] ;  /* 0x0003600001207983 */ /* 0x000f280000300a00 */
[----:B------:R-:W4:Y:S04]  /*12a20*/  LDL.LU.64 R34, [R1+0x368] ;  /* 0x0003680001227983 */ /* 0x000f280000300a00 */
[----:B-1----:R-:W4:Y:S04]  /*12a30*/  LDL.LU.64 R28, [R1+0x350] ;  /* 0x00035000011c7983 */ /* 0x002f280000300a00 */
[----:B--2---:R-:W2:Y:S04]  /*12a40*/  LDL.LU.64 R30, [R1+0x358] ;  /* 0x00035800011e7983 */ /* 0x004ea80000300a00 */
[----:B---3--:R-:W3:Y:S04]  /*12a50*/  LDL.LU.64 R24, [R1+0x340] ;  /* 0x0003400001187983 */ /* 0x008ee80000300a00 */
[----:B------:R-:W3:Y:S04]  /*12a60*/  LDL.LU.64 R26, [R1+0x348] ;  /* 0x00034800011a7983 */ /* 0x000ee80000300a00 */
[----:B------:R-:W2:Y:S04]  /*12a70*/  LDL.LU.64 R20, [R1+0x330] ;  /* 0x0003300001147983 */ /* 0x000ea80000300a00 */
[----:B------:R-:W2:Y:S04]  /*12a80*/  LDL.LU.64 R22, [R1+0x338] ;  /* 0x0003380001167983 */ /* 0x000ea80000300a00 */
[----:B------:R-:W2:Y:S04]  /*12a90*/  LDL.LU R2, [R1+0x460] ;  /* 0x0004600001027983 */ /* 0x000ea80000300800 */
[----:B------:R-:W2:Y:S01]  /*12aa0*/  LDL.LU R19, [R1+0x45c] ;  /* 0x00045c0001137983 */ /* 0x000ea20000300800 */
[----:B----4-:R-:W-:-:S03]  /*12ab0*/  IMAD R39, R43, 0x100, R42 ;  /* 0x000001002b277824 */ /* 0x010fc600078e022a */
[----:B------:R-:W4:Y:S04]  /*12ac0*/  LDL.LU R3, [R1+0x468] ;  /* 0x0004680001037983 */ /* 0x000f280000300800 */
[----:B------:R-:W4:Y:S01]  /*12ad0*/  LDL.LU R60, [R1+0x464] ;  /* 0x00046400013c7983 */ /* 0x000f220000300800 */
[----:B------:R-:W-:-:S03]  /*12ae0*/  IMAD R36, R49, 0x100, R48 ;  /* 0x0000010031247824 */ /* 0x000fc600078e0230 */
[----:B------:R-:W2:Y:S04]  /*12af0*/  LDL.LU R61, [R1+0x470] ;  /* 0x00047000013d7983 */ /* 0x000ea80000300800 */
[----:B------:R-:W2:Y:S01]  /*12b00*/  LDL.LU R0, [R1+0x46c] ;  /* 0x00046c0001007983 */ /* 0x000ea20000300800 */
[----:B------:R-:W-:-:S03]  /*12b10*/  IMAD R37, R51, 0x100, R50 ;  /* 0x0000010033257824 */ /* 0x000fc600078e0232 */
[----:B------:R-:W2:Y:S04]  /*12b20*/  LDL.LU R42, [R1+0x478] ;  /* 0x00047800012a7983 */ /* 0x000ea80000300800 */
[----:B------:R-:W2:Y:S04]  /*12b30*/  LDL.LU R43, [R1+0x474] ;  /* 0x00047400012b7983 */ /* 0x000ea80000300800 */
[----:B------:R-:W2:Y:S04]  /*12b40*/  LDL.LU R48, [R1+0x480] ;  /* 0x0004800001307983 */ /* 0x000ea80000300800 */
[----:B------:R-:W2:Y:S04]  /*12b50*/  LDL.LU R49, [R1+0x47c] ;  /* 0x00047c0001317983 */ /* 0x000ea80000300800 */
[----:B------:R-:W2:Y:S04]  /*12b60*/  LDL.LU R50, [R1+0x488] ;  /* 0x0004880001327983 */ /* 0x000ea80000300800 */
[----:B------:R-:W2:Y:S01]  /*12b70*/  LDL.LU R51, [R1+0x484] ;  /* 0x0004840001337983 */ /* 0x000ea20000300800 */
[----:B------:R-:W-:Y:S01]  /*12b80*/  IMAD R38, R41, 0x100, R40 ;  /* 0x0000010029267824 */ /* 0x000fe200078e0228 */
[----:B------:R-:W-:-:S02]  /*12b90*/  F2FP.F16.E5M2.UNPACK_B R36, R36 ;  /* 0x00000024ff24723e */ /* 0x000fc400020004ff */
[----:B------:R-:W-:Y:S01]  /*12ba0*/  F2FP.F16.E5M2.UNPACK_B R37, R37 ;  /* 0x00000025ff25723e */ /* 0x000fe200020004ff */
[----:B--2---:R-:W-:Y:S04]  /*12bb0*/  STL.64 [R1+0xf98], R50 ;  /* 0x000f983201007387 */ /* 0x004fe80000100a00 */
[----:B------:R0:W-:Y:S04]  /*12bc0*/  STL.64 [R1+0xf90], R48 ;  /* 0x000f903001007387 */ /* 0x0001e80000100a00 */
[----:B0-----:R-:W2:Y:S04]  /*12bd0*/  LDL.LU.64 R48, [R1+0x390] ;  /* 0x0003900001307983 */ /* 0x001ea80000300a00 */
[----:B------:R-:W2:Y:S01]  /*12be0*/  LDL.LU.64 R50, [R1+0x398] ;  /* 0x0003980001327983 */ /* 0x000ea20000300a00 */
[----:B------:R-:W-:-:S02]  /*12bf0*/  F2FP.F16.E5M2.UNPACK_B R38, R38 ;  /* 0x00000026ff26723e */ /* 0x000fc400020004ff */
[----:B------:R-:W-:Y:S01]  /*12c00*/  F2FP.F16.E5M2.UNPACK_B R39, R39 ;  /* 0x00000027ff27723e */ /* 0x000fe200020004ff */
[----:B------:R-:W3:Y:S04]  /*12c10*/  LDL.LU R40, [R1+0x490] ;  /* 0x0004900001287983 */ /* 0x000ee80000300800 */
[----:B------:R-:W3:Y:S02]  /*12c20*/  LDL.LU R41, [R1+0x48c] ;  /* 0x00048c0001297983 */ /* 0x000ee40000300800 */
[C---:B------:R-:W-:Y:S08]  /*12c30*/  HMMA.16816.F32 R56, R36.reuse, R14, R56 ;  /* 0x0000000e2438723c */ /* 0x040ff00000001838 */
[----:B------:R-:W-:Y:S01]  /*12c40*/  HMMA.16816.F32 R52, R36, R12, R52 ;  /* 0x0000000c2434723c */ /* 0x000fe20000001834 */
[----:B------:R-:W-:-:S02]  /*12c50*/  IMAD R18, R47, 0x100, R46 ;  /* 0x000001002f127824 */ /* 0x000fc400078e022e */
[----:B------:R-:W-:Y:S02]  /*12c60*/  IMAD R19, R19, 0x100, R2 ;  /* 0x0000010013137824 */ /* 0x000fe400078e0202 */
[----:B----4-:R-:W-:-:S03]  /*12c70*/  IMAD R60, R60, 0x100, R3 ;  /* 0x000001003c3c7824 */ /* 0x010fc600078e0203 */
[----:B--2---:R-:W-:-:S15]  /*12c80*/  HMMA.16816.F32 R48, R36, R16, R48 ;  /* 0x000000102430723c */ /* 0x004fde0000001830 */
[----:B------:R-:W-:-:S04]  /*12c90*/  NOP ;  /* 0x0000000000007918 */ /* 0x000fc80000000000 */
[----:B------:R-:W-:Y:S04]  /*12ca0*/  STL.64 [R1+0x390], R48 ;  /* 0x0003903001007387 */ /* 0x000fe80000100a00 */
[----:B------:R0:W-:Y:S02]  /*12cb0*/  STL.64 [R1+0x398], R50 ;  /* 0x0003983201007387 */ /* 0x0001e40000100a00 */
[C---:B0-----:R-:W-:Y:S08]  /*12cc0*/  HMMA.16816.F32 R48, R36.reuse, R10, R32 ;  /* 0x0000000a2430723c */ /* 0x041ff00000001820 */
[C---:B------:R-:W-:Y:S08]  /*12cd0*/  HMMA.16816.F32 R32, R36.reuse, R8, R28 ;  /* 0x000000082420723c */ /* 0x040ff0000000181c */
[C---:B---3--:R-:W-:Y:S08]  /*12ce0*/  HMMA.16816.F32 R28, R36.reuse, R6, R24 ;  /* 0x00000006241c723c */ /* 0x048ff00000001818 */
[C---:B------:R-:W-:Y:S01]  /*12cf0*/  HMMA.16816.F32 R24, R36.reuse, R4, R20 ;  /* 0x000000042418723c */ /* 0x040fe20000001814 */
[----:B------:R-:W-:Y:S04]  /*12d00*/  STL.64 [R1+0x380], R56 ;  /* 0x0003803801007387 */ /* 0x000fe80000100a00 */
[----:B------:R-:W-:Y:S04]  /*12d10*/  STL.64 [R1+0x388], R58 ;  /* 0x0003883a01007387 */ /* 0x000fe80000100a00 */
[----:B------:R-:W-:Y:S04]  /*12d20*/  STL.64 [R1+0x370], R52 ;  /* 0x0003703401007387 */ /* 0x000fe80000100a00 */
[----:B------:R-:W-:Y:S04]  /*12d30*/  STL.64 [R1+0x378], R54 ;  /* 0x0003783601007387 */ /* 0x000fe80000100a00 */
[----:B------:R0:W-:Y:S04]  /*12d40*/  STL.64 [R1+0x360], R48 ;  /* 0x0003603001007387 */ /* 0x0001e80000100a00 */
[----:B------:R1:W-:Y:S04]  /*12d50*/  STL.64 [R1+0x368], R50 ;  /* 0x0003683201007387 */ /* 0x0003e80000100a00 */
[----:B------:R2:W-:Y:S04]  /*12d60*/  STL.64 [R1+0x350], R32 ;  /* 0x0003502001007387 */ /* 0x0005e80000100a00 */
[----:B------:R3:W-:Y:S04]  /*12d70*/  STL.64 [R1+0x358], R34 ;  /* 0x0003582201007387 */ /* 0x0007e80000100a00 */
[----:B------:R4:W-:Y:S04]  /*12d80*/  STL.64 [R1+0x340], R28 ;  /* 0x0003401c01007387 */ /* 0x0009e80000100a00 */
[----:B------:R0:W-:Y:S04]  /*12d90*/  STL.64 [R1+0x348], R30 ;  /* 0x0003481e01007387 */ /* 0x0001e80000100a00 */
[----:B------:R-:W4:Y:S04]  /*12da0*/  LDL.LU.64 R20, [R1+0xe0] ;  /* 0x0000e00001147983 */ /* 0x000f280000300a00 */
[----:B------:R0:W-:Y:S04]  /*12db0*/  STL.64 [R1+0x330], R24 ;  /* 0x0003301801007387 */ /* 0x0001e80000100a00 */
[----:B------:R1:W-:Y:S04]  /*12dc0*/  STL.64 [R1+0x338], R26 ;  /* 0x0003381a01007387 */ /* 0x0003e80000100a00 */
[----:B------:R-:W4:Y:S04]  /*12dd0*/  LDL.LU.64 R22, [R1+0xe8] ;  /* 0x0000e80001167983 */ /* 0x000f280000300a00 */
[----:B0-----:R-:W4:Y:S04]  /*12de0*/  LDL.LU.64 R48, [R1+0x320] ;  /* 0x0003200001307983 */ /* 0x001f280000300a00 */
[----:B-1----:R-:W4:Y:S04]  /*12df0*/  LDL.LU.64 R50, [R1+0x328] ;  /* 0x0003280001327983 */ /* 0x002f280000300a00 */
[----:B------:R-:W4:Y:S04]  /*12e00*/  LDL.LU.64 R56, [R1+0x310] ;  /* 0x0003100001387983 */ /* 0x000f280000300a00 */
[----:B------:R-:W4:Y:S04]  /*12e10*/  LDL.LU.64 R58, [R1+0x318] ;  /* 0x00031800013a7983 */ /* 0x000f280000300a00 */
[----:B------:R-:W4:Y:S04]  /*12e20*/  LDL.LU.64 R52, [R1+0x300] ;  /* 0x0003000001347983 */ /* 0x000f280000300a00 */
[----:B------:R-:W4:Y:S04]  /*12e30*/  LDL.LU.64 R54, [R1+0x308] ;  /* 0x0003080001367983 */ /* 0x000f280000300a00 */
[----:B------:R-:W4:Y:S04]  /*12e40*/  LDL.LU.64 R44, [R1+0x2f0] ;  /* 0x0002f000012c7983 */ /* 0x000f280000300a00 */
[----:B------:R-:W4:Y:S04]  /*12e50*/  LDL.LU.64 R46, [R1+0x2f8] ;  /* 0x0002f800012e7983 */ /* 0x000f280000300a00 */
[----:B--2---:R-:W2:Y:S04]  /*12e60*/  LDL.LU.64 R32, [R1+0x2e0] ;  /* 0x0002e00001207983 */ /* 0x004ea80000300a00 */
[----:B---3--:R-:W2:Y:S04]  /*12e70*/  LDL.LU.64 R34, [R1+0x2e8] ;  /* 0x0002e80001227983 */ /* 0x008ea80000300a00 */
[----:B----4-:R-:W3:Y:S04]  /*12e80*/  LDL.LU.64 R28, [R1+0x2d0] ;  /* 0x0002d000011c7983 */ /* 0x010ee80000300a00 */
[----:B------:R-:W3:Y:S04]  /*12e90*/  LDL.LU.64 R30, [R1+0x2d8] ;  /* 0x0002d800011e7983 */ /* 0x000ee80000300a00 */
[----:B------:R-:W4:Y:S04]  /*12ea0*/  LDL.LU.64 R24, [R1+0x2c0] ;  /* 0x0002c00001187983 */ /* 0x000f280000300a00 */
[----:B------:R-:W4:Y:S04]  /*12eb0*/  LDL.LU.64 R26, [R1+0x2c8] ;  /* 0x0002c800011a7983 */ /* 0x000f280000300a00 */
[----:B------:R-:W2:Y:S04]  /*12ec0*/  LDL.LU R2, [R1+0xfa4] ;  /* 0x000fa40001027983 */ /* 0x000ea80000300800 */
[----:B------:R-:W2:Y:S01]  /*12ed0*/  LDL.LU R3, [R1+0xfa0] ;  /* 0x000fa00001037983 */ /* 0x000ea20000300800 */
[----:B------:R-:W-:Y:S01]  /*12ee0*/  IMAD R61, R0, 0x100, R61 ;  /* 0x00000100003d7824 */ /* 0x000fe200078e023d */
[----:B--2---:R-:W-:Y:S02]  /*12ef0*/  HMMA.16816.F32 R36, R36, R2, R20 ;  /* 0x000000022424723c */ /* 0x004fe40000001814 */
[----:B------:R-:W2:Y:S04]  /*12f00*/  LDL.LU.64 R20, [R1+0xd0] ;  /* 0x0000d00001147983 */ /* 0x000ea80000300a00 */
[----:B------:R-:W2:-:S13]  /*12f10*/  LDL.LU.64 R22, [R1+0xd8] ;  /* 0x0000d80001167983 */ /* 0x000e9a0000300a00 */
[----:B------:R0:W-:Y:S04]  /*12f20*/  STL.64 [R1+0xe0], R36 ;  /* 0x0000e02401007387 */ /* 0x0001e80000100a00 */
[----:B------:R1:W-:Y:S01]  /*12f30*/  STL.64 [R1+0xe8], R38 ;  /* 0x0000e82601007387 */ /* 0x0003e20000100a00 */
[----:B0-----:R-:W-:Y:S02]  /*12f40*/  F2FP.F16.E5M2.UNPACK_B R36, R18 ;  /* 0x00000012ff24723e */ /* 0x001fe400020004ff */
[----:B------:R-:W-:Y:S02]  /*12f50*/  F2FP.F16.E5M2.UNPACK_B R37, R19 ;  /* 0x00000013ff25723e */ /* 0x000fe400020004ff */
[----:B-1----:R-:W-:Y:S02]  /*12f60*/  F2FP.F16.E5M2.UNPACK_B R38, R60 ;  /* 0x0000003cff26723e */ /* 0x002fe400020004ff */
[----:B------:R-:W-:-:S07]  /*12f70*/  F2FP.F16.E5M2.UNPACK_B R39, R61 ;  /* 0x0000003dff27723e */ /* 0x000fce00020004ff */
[C---:B------:R-:W-:Y:S08]  /*12f80*/  HMMA.16816.F32 R48, R36.reuse, R16, R48 ;  /* 0x000000102430723c */ /* 0x040ff00000001830 */
[C---:B------:R-:W-:Y:S08]  /*12f90*/  HMMA.16816.F32 R56, R36.reuse, R14, R56 ;  /* 0x0000000e2438723c */ /* 0x040ff00000001838 */
[C---:B------:R-:W-:Y:S08]  /*12fa0*/  HMMA.16816.F32 R52, R36.reuse, R12, R52 ;  /* 0x0000000c2434723c */ /* 0x040ff00000001834 */
[C---:B------:R-:W-:Y:S08]  /*12fb0*/  HMMA.16816.F32 R44, R36.reuse, R10, R44 ;  /* 0x0000000a242c723c */ /* 0x040ff0000000182c */
[C---:B------:R-:W-:Y:S01]  /*12fc0*/  HMMA.16816.F32 R32, R36.reuse, R8, R32 ;  /* 0x000000082420723c */ /* 0x040fe20000001820 */
[----:B------:R-:W-:Y:S07]  /*12fd0*/  STL.64 [R1+0x320], R48 ;  /* 0x0003203001007387 */ /* 0x000fee0000100a00 */
[C---:B---3--:R-:W-:Y:S01]  /*12fe0*/  HMMA.16816.F32 R28, R36.reuse, R6, R28 ;  /* 0x00000006241c723c */ /* 0x048fe2000000181c */
[----:B------:R0:W-:Y:S07]  /*12ff0*/  STL.64 [R1+0x328], R50 ;  /* 0x0003283201007387 */ /* 0x0001ee0000100a00 */
[----:B----4-:R-:W-:Y:S01]  /*13000*/  HMMA.16816.F32 R24, R36, R4, R24 ;  /* 0x000000042418723c */ /* 0x010fe20000001818 */
[----:B0-----:R-:W3:Y:S04]  /*13010*/  LDL.LU.64 R50, [R1+0xf98] ;  /* 0x000f980001327983 */ /* 0x001ee80000300a00 */
[----:B------:R-:W4:Y:S04]  /*13020*/  LDL.LU.64 R48, [R1+0xf90] ;  /* 0x000f900001307983 */ /* 0x000f280000300a00 */
[----:B------:R0:W-:Y:S04]  /*13030*/  STL.64 [R1+0x310], R56 ;  /* 0x0003103801007387 */ /* 0x0001e80000100a00 */
[----:B------:R1:W-:Y:S04]  /*13040*/  STL.64 [R1+0x318], R58 ;  /* 0x0003183a01007387 */ /* 0x0003e80000100a00 */
[----:B------:R0:W-:Y:S04]  /*13050*/  STL.64 [R1+0x300], R52 ;  /* 0x0003003401007387 */ /* 0x0001e80000100a00 */
[----:B------:R0:W-:Y:S04]  /*13060*/  STL.64 [R1+0x308], R54 ;  /* 0x0003083601007387 */ /* 0x0001e80000100a00 */
[----:B------:R-:W-:Y:S04]  /*13070*/  STL.64 [R1+0x2f0], R44 ;  /* 0x0002f02c01007387 */ /* 0x000fe80000100a00 */
[----:B------:R-:W-:Y:S01]  /*13080*/  STL.64 [R1+0x2f8], R46 ;  /* 0x0002f82e01007387 */ /* 0x000fe20000100a00 */
[----:B------:R-:W-:-:S03]  /*13090*/  IMAD R18, R43, 0x100, R42 ;  /* 0x000001002b127824 */ /* 0x000fc600078e022a */
[----:B------:R0:W-:Y:S04]  /*130a0*/  STL.64 [R1+0x2e0], R32 ;  /* 0x0002e02001007387 */ /* 0x0001e80000100a00 */
[----:B------:R0:W-:Y:S04]  /*130b0*/  STL.64 [R1+0x2e8], R34 ;  /* 0x0002e82201007387 */ /* 0x0001e80000100a00 */
[----:B------:R0:W-:Y:S04]  /*130c0*/  STL.64 [R1+0x2d0], R28 ;  /* 0x0002d01c01007387 */ /* 0x0001e80000100a00 */
[----:B------:R0:W-:Y:S04]  /*130d0*/  STL.64 [R1+0x2d8], R30 ;  /* 0x0002d81e01007387 */ /* 0x0001e80000100a00 */
[----:B------:R-:W4:Y:S04]  /*130e0*/  LDL.LU R42, [R1+0x498] ;  /* 0x00049800012a7983 */ /* 0x000f280000300800 */
[----:B------:R0:W-:Y:S04]  /*130f0*/  STL.64 [R1+0x2c0], R24 ;  /* 0x0002c01801007387 */ /* 0x0001e80000100a00 */
[----:B------:R1:W-:Y:S04]  /*13100*/  STL.64 [R1+0x2c8], R26 ;  /* 0x0002c81a01007387 */ /* 0x0003e80000100a00 */
[----:B------:R-:W4:Y:S04]  /*13110*/  LDL.LU R43, [R1+0x494] ;  /* 0x00049400012b7983 */ /* 0x000f280000300800 */
[----:B0-----:R-:W4:Y:S04]  /*13120*/  LDL.LU.64 R56, [R1+0x290] ;  /* 0x0002900001387983 */ /* 0x001f280000300a00 */
[----:B-1----:R-:W4:Y:S01]  /*13130*/  LDL.LU.64 R58, [R1+0x298] ;  /* 0x00029800013a7983 */ /* 0x002f220000300a00 */
[----:B--2---:R-:W-:-:S15]  /*13140*/  HMMA.16816.F32 R20, R36, R2, R20 ;  /* 0x000000022414723c */ /* 0x004fde0000001814 */
[----:B------:R-:W-:-:S04]  /*13150*/  NOP ;  /* 0x0000000000007918 */ /* 0x000fc80000000000 */
[----:B------:R0:W-:Y:S04]  /*13160*/  STL.64 [R1+0xd0], R20 ;  /* 0x0000d01401007387 */ /* 0x0001e80000100a00 */
[----:B------:R1:W-:Y:S04]  /*13170*/  STL.64 [R1+0xd8], R22 ;  /* 0x0000d81601007387 */ /* 0x0003e80000100a00 */
[----:B------:R-:W2:Y:S04]  /*13180*/  LDL.LU.64 R52, [R1+0x280] ;  /* 0x0002800001347983 */ /* 0x000ea80000300a00 */
[----:B------:R-:W2:Y:S04]  /*13190*/  LDL.LU.64 R54, [R1+0x288] ;  /* 0x0002880001367983 */ /* 0x000ea80000300a00 */
[----:B------:R-:W2:Y:S04]  /*131a0*/  LDL.LU.64 R32, [R1+0x270] ;  /* 0x0002700001207983 */ /* 0x000ea80000300a00 */
[----:B------:R-:W2:Y:S04]  /*131b0*/  LDL.LU.64 R34, [R1+0x278] ;  /* 0x0002780001227983 */ /* 0x000ea80000300a00 */
[----:B------:R-:W2:Y:S04]  /*131c0*/  LDL.LU.64 R28, [R1+0x260] ;  /* 0x00026000011c7983 */ /* 0x000ea80000300a00 */
[----:B------:R-:W2:Y:S04]  /*131d0*/  LDL.LU.64 R30, [R1+0x268] ;  /* 0x00026800011e7983 */ /* 0x000ea80000300a00 */
[----:B------:R-:W2:Y:S04]  /*131e0*/  LDL.LU.64 R24, [R1+0x250] ;  /* 0x0002500001187983 */ /* 0x000ea80000300a00 */
[----:B------:R-:W2:Y:S04]  /*131f0*/  LDL.LU.64 R26, [R1+0x258] ;  /* 0x00025800011a7983 */ /* 0x000ea80000300a00 */
[----:B0-----:R-:W2:Y:S04]  /*13200*/  LDL.LU R20, [R1+0x49c] ;  /* 0x00049c0001147983 */ /* 0x001ea80000300800 */
[----:B------:R-:W2:Y:S04]  /*13210*/  LDL.LU R21, [R1+0x4a8] ;  /* 0x0004a80001157983 */ /* 0x000ea80000300800 */
[----:B-1----:R-:W2:Y:S04]  /*13220*/  LDL.LU R22, [R1+0x4a4] ;  /* 0x0004a40001167983 */ /* 0x002ea80000300800 */
[----:B------:R-:W2:Y:S04]  /*13230*/  LDL.LU R23, [R1+0x4b0] ;  /* 0x0004b00001177983 */ /* 0x000ea80000300800 */
[----:B------:R-:W2:Y:S04]  /*13240*/  LDL.LU R0, [R1+0x4ac] ;  /* 0x0004ac0001007983 */ /* 0x000ea80000300800 */
[----:B------:R-:W2:Y:S04]  /*13250*/  LDL.LU R46, [R1+0x4b8] ;  /* 0x0004b800012e7983 */ /* 0x000ea80000300800 */
[----:B------:R-:W2:Y:S01]  /*13260*/  LDL.LU R47, [R1+0x4b4] ;  /* 0x0004b400012f7983 */ /* 0x000ea20000300800 */
[----:B---3--:R-:W-:-:S02]  /*13270*/  IMAD R60, R51, 0x100, R50 ;  /* 0x00000100333c7824 */ /* 0x008fc400078e0232 */
[----:B----4-:R-:W-:Y:S01]  /*13280*/  IMAD R19, R49, 0x100, R48 ;  /* 0x0000010031137824 */ /* 0x010fe200078e0230 */
[----:B--2---:R0:W-:Y:S04]  /*13290*/  STL.64 [R1+0xf78], R46 ;  /* 0x000f782e01007387 */ /* 0x0041e80000100a00 */
[----:B------:R-:W2:Y:S04]  /*132a0*/  LDL.LU.64 R44, [R1+0x2a0] ;  /* 0x0002a000012c7983 */ /* 0x000ea80000300a00 */
[----:B0-----:R-:W2:Y:S04]  /*132b0*/  LDL.LU.64 R46, [R1+0x2a8] ;  /* 0x0002a800012e7983 */ /* 0x001ea80000300a00 */
[----:B------:R-:W3:Y:S04]  /*132c0*/  LDL.LU R48, [R1+0x4c0] ;  /* 0x0004c00001307983 */ /* 0x000ee80000300800 */
[----:B------:R-:W3:Y:S04]  /*132d0*/  LDL.LU R49, [R1+0x4bc] ;  /* 0x0004bc0001317983 */ /* 0x000ee80000300800 */
[----:B------:R-:W4:Y:S04]  /*132e0*/  LDL.LU R50, [R1+0x4c8] ;  /* 0x0004c80001327983 */ /* 0x000f280000300800 */
[----:B------:R-:W4:Y:S01]  /*132f0*/  LDL.LU R51, [R1+0x4c4] ;  /* 0x0004c40001337983 */ /* 0x000f220000300800 */
[----:B------:R-:W-:Y:S01]  /*13300*/  IMAD R61, R41, 0x100, R40 ;  /* 0x00000100293d7824 */ /* 0x000fe200078e0228 */
[----:B------:R-:W-:-:S02]  /*13310*/  F2FP.F16.E5M2.UNPACK_B R36, R18 ;  /* 0x00000012ff24723e */ /* 0x000fc400020004ff */
[----:B------:R-:W-:Y:S01]  /*13320*/  F2FP.F16.E5M2.UNPACK_B R37, R19 ;  /* 0x00000013ff25723e */ /* 0x000fe200020004ff */
[----:B----4-:R-:W-:Y:S04]  /*13330*/  STL.64 [R1+0xf88], R50 ;  /* 0x000f883201007387 */ /* 0x010fe80000100a00 */
[----:B---3--:R0:W-:Y:S04]  /*13340*/  STL.64 [R1+0xf80], R48 ;  /* 0x000f803001007387 */ /* 0x0081e80000100a00 */
[----:B0-----:R-:W3:Y:S04]  /*13350*/  LDL.LU.64 R48, [R1+0x2b0] ;  /* 0x0002b00001307983 */ /* 0x001ee80000300a00 */
[----:B------:R-:W3:Y:S01]  /*13360*/  LDL.LU.64 R50, [R1+0x2b8] ;  /* 0x0002b80001327983 */ /* 0x000ee20000300a00 */
[----:B------:R-:W-:-:S02]  /*13370*/  F2FP.F16.E5M2.UNPACK_B R38, R60 ;  /* 0x0000003cff26723e */ /* 0x000fc400020004ff */
[----:B------:R-:W-:Y:S01]  /*13380*/  F2FP.F16.E5M2.UNPACK_B R39, R61 ;  /* 0x0000003dff27723e */ /* 0x000fe200020004ff */
[----:B------:R-:W4:Y:S06]  /*13390*/  LDL.LU R19, [R1+0x4a0] ;  /* 0x0004a00001137983 */ /* 0x000f2c0000300800 */
[C---:B--2---:R-:W-:Y:S08]  /*133a0*/  HMMA.16816.F32 R44, R36.reuse, R14, R44 ;  /* 0x0000000e242c723c */ /* 0x044ff0000000182c */
[C---:B------:R-:W-:Y:S08]  /*133b0*/  HMMA.16816.F32 R32, R36.reuse, R8, R32 ;  /* 0x000000082420723c */ /* 0x040ff00000001820 */
[C---:B------:R-:W-:Y:S08]  /*133c0*/  HMMA.16816.F32 R28, R36.reuse, R6, R28 ;  /* 0x00000006241c723c */ /* 0x040ff0000000181c */
[C---:B------:R-:W-:Y:S08]  /*133d0*/  HMMA.16816.F32 R24, R36.reuse, R4, R24 ;  /* 0x000000042418723c */ /* 0x040ff00000001818 */
[----:B---3--:R-:W-:-:S15]  /*133e0*/  HMMA.16816.F32 R48, R36, R16, R48 ;  /* 0x000000102430723c */ /* 0x008fde0000001830 */
[----:B------:R-:W-:-:S04]  /*133f0*/  NOP ;  /* 0x0000000000007918 */ /* 0x000fc80000000000 */
[----:B------:R-:W-:Y:S04]  /*13400*/  STL.64 [R1+0x2b0], R48 ;  /* 0x0002b03001007387 */ /* 0x000fe80000100a00 */
[----:B------:R0:W-:Y:S04]  /*13410*/  STL.64 [R1+0x2b8], R50 ;  /* 0x0002b83201007387 */ /* 0x0001e80000100a00 */
[----:B------:R-:W-:Y:S04]  /*13420*/  STL.64 [R1+0x2a0], R44 ;  /* 0x0002a02c01007387 */ /* 0x000fe80000100a00 */
[----:B------:R1:W-:Y:S01]  /*13430*/  STL.64 [R1+0x2a8], R46 ;  /* 0x0002a82e01007387 */ /* 0x0003e20000100a00 */
[C---:B0-----:R-:W-:Y:S08]  /*13440*/  HMMA.16816.F32 R48, R36.reuse, R12, R56 ;  /* 0x0000000c2430723c */ /* 0x041ff00000001838 */
[----:B-1----:R-:W-:Y:S11]  /*13450*/  HMMA.16816.F32 R44, R36, R10, R52 ;  /* 0x0000000a242c723c */ /* 0x002ff60000001834 */
[----:B------:R0:W-:Y:S04]  /*13460*/  STL.64 [R1+0x290], R48 ;  /* 0x0002903001007387 */ /* 0x0001e80000100a00 */
[----:B------:R1:W-:Y:S04]  /*13470*/  STL.64 [R1+0x298], R50 ;  /* 0x0002983201007387 */ /* 0x0003e80000100a00 */
[----:B------:R2:W-:Y:S04]  /*13480*/  STL.64 [R1+0x280], R44 ;  /* 0x0002802c01007387 */ /* 0x0005e80000100a00 */
[----:B------:R3:W-:Y:S04]  /*13490*/  STL.64 [R1+0x288], R46 ;  /* 0x0002882e01007387 */ /* 0x0007e80000100a00 */
[----:B------:R-:W-:Y:S04]  /*134a0*/  STL.64 [R1+0x270], R32 ;  /* 0x0002702001007387 */ /* 0x000fe80000100a00 */
[----:B------:R-:W-:Y:S04]  /*134b0*/  STL.64 [R1+0x278], R34 ;  /* 0x0002782201007387 */ /* 0x000fe80000100a00 */
[----:B------:R1:W-:Y:S04]  /*134c0*/  STL.64 [R1+0x260], R28 ;  /* 0x0002601c01007387 */ /* 0x0003e80000100a00 */
[----:B------:R1:W-:Y:S04]  /*134d0*/  STL.64 [R1+0x268], R30 ;  /* 0x0002681e01007387 */ /* 0x0003e80000100a00 */
[----:B0-----:R-:W4:Y:S04]  /*134e0*/  LDL.LU.64 R48, [R1+0xc0] ;  /* 0x0000c00001307983 */ /* 0x001f280000300a00 */
[----:B------:R0:W-:Y:S04]  /*134f0*/  STL.64 [R1+0x250], R24 ;  /* 0x0002501801007387 */ /* 0x0001e80000100a00 */
[----:B------:R0:W-:Y:S04]  /*13500*/  STL.64 [R1+0x258], R26 ;  /* 0x0002581a01007387 */ /* 0x0001e80000100a00 */
[----:B-1----:R-:W4:Y:S04]  /*13510*/  LDL.LU.64 R50, [R1+0xc8] ;  /* 0x0000c80001327983 */ /* 0x002f280000300a00 */
[----:B--2---:R-:W2:Y:S04]  /*13520*/  LDL.LU.64 R44, [R1+0x240] ;  /* 0x00024000012c7983 */ /* 0x004ea80000300a00 */
[----:B---3--:R-:W2:Y:S01]  /*13530*/  LDL.LU.64 R46, [R1+0x248] ;  /* 0x00024800012e7983 */ /* 0x008ea20000300a00 */
[----:B------:R-:W-:-:S03]  /*13540*/  IMAD R18, R43, 0x100, R42 ;  /* 0x000001002b127824 */ /* 0x000fc600078e022a */
[----:B------:R-:W3:Y:S04]  /*13550*/  LDL.LU.64 R28, [R1+0x230] ;  /* 0x00023000011c7983 */ /* 0x000ee80000300a00 */
[----:B------:R-:W3:Y:S04]  /*13560*/  LDL.LU.64 R30, [R1+0x238] ;  /* 0x00023800011e7983 */ /* 0x000ee80000300a00 */
[----:B------:R-:W2:Y:S04]  /*13570*/  LDL.LU.64 R40, [R1+0x220] ;  /* 0x0002200001287983 */ /* 0x000ea80000300a00 */
[----:B------:R-:W2:Y:S04]  /*13580*/  LDL.LU.64 R42, [R1+0x228] ;  /* 0x00022800012a7983 */ /* 0x000ea80000300a00 */
[----:B------:R-:W2:Y:S04]  /*13590*/  LDL.LU.64 R56, [R1+0x210] ;  /* 0x0002100001387983 */ /* 0x000ea80000300a00 */
[----:B------:R-:W2:Y:S04]  /*135a0*/  LDL.LU.64 R58, [R1+0x218] ;  /* 0x00021800013a7983 */ /* 0x000ea80000300a00 */
[----:B------:R-:W2:Y:S04]  /*135b0*/  LDL.LU.64 R52, [R1+0x200] ;  /* 0x0002000001347983 */ /* 0x000ea80000300a00 */
[----:B------:R-:W2:Y:S01]  /*135c0*/  LDL.LU.64 R54, [R1+0x208] ;  /* 0x0002080001367983 */ /* 0x000ea20000300a00 */
[----:B----4-:R-:W-:-:S03]  /*135d0*/  IMAD R19, R20, 0x100, R19 ;  /* 0x0000010014137824 */ /* 0x010fc600078e0213 */
[----:B------:R-:W4:Y:S01]  /*135e0*/  LDL.LU.64 R32, [R1+0x1f0] ;  /* 0x0001f00001207983 */ /* 0x000f220000300a00 */
[----:B------:R-:W-:-:S03]  /*135f0*/  IMAD R60, R22, 0x100, R21 ;  /* 0x00000100163c7824 */ /* 0x000fc600078e0215 */
[----:B------:R-:W4:Y:S01]  /*13600*/  LDL.LU.64 R34, [R1+0x1f8] ;  /* 0x0001f80001227983 */ /* 0x000f220000300a00 */
[----:B------:R-:W-:-:S03]  /*13610*/  IMAD R61, R0, 0x100, R23 ;  /* 0x00000100003d7824 */ /* 0x000fc600078e0217 */
[----:B0-----:R-:W3:Y:S04]  /*13620*/  LDL.LU.64 R24, [R1+0x1e0] ;  /* 0x0001e00001187983 */ /* 0x001ee80000300a00 */
[----:B------:R-:W3:Y:S04]  /*13630*/  LDL.LU.64 R26, [R1+0x1e8] ;  /* 0x0001e800011a7983 */ /* 0x000ee80000300a00 */
[----:B------:R-:W3:Y:S04]  /*13640*/  LDL.LU.64 R20, [R1+0xb0] ;  /* 0x0000b00001147983 */ /* 0x000ee80000300a00 */
[----:B------:R-:W3:Y:S01]  /*13650*/  LDL.LU.64 R22, [R1+0xb8] ;  /* 0x0000b80001167983 */ /* 0x000ee20000300a00 */
[----:B------:R-:W-:Y:S03]  /*13660*/  HMMA.16816.F32 R36, R36, R2, R48 ;  /* 0x000000022424723c */ /* 0x000fe60000001830 */
[----:B------:R-:W4:Y:S04]  /*13670*/  LDL.LU.64 R50, [R1+0xf88] ;  /* 0x000f880001327983 */ /* 0x000f280000300a00 */
[----:B------:R-:W4:-:S12]  /*13680*/  LDL.LU.64 R48, [R1+0xf80] ;  /* 0x000f800001307983 */ /* 0x000f180000300a00 */
[----:B------:R0:W-:Y:S04]  /*13690*/  STL.64 [R1+0xc0], R36 ;  /* 0x0000c02401007387 */ /* 0x0001e80000100a00 */
[----:B------:R1:W-:Y:S01]  /*136a0*/  STL.64 [R1+0xc8], R38 ;  /* 0x0000c82601007387 */ /* 0x0003e20000100a00 */
[----:B0-----:R-:W-:Y:S02]  /*136b0*/  F2FP.F16.E5M2.UNPACK_B R36, R18 ;  /* 0x00000012ff24723e */ /* 0x001fe400020004ff */
[----:B------:R-:W-:Y:S02]  /*136c0*/  F2FP.F16.E5M2.UNPACK_B R37, R19 ;  /* 0x00000013ff25723e */ /* 0x000fe400020004ff */
[----:B-1----:R-:W-:Y:S02]  /*136d0*/  F2FP.F16.E5M2.UNPACK_B R38, R60 ;  /* 0x0000003cff26723e */ /* 0x002fe400020004ff */
[----:B------:R-:W-:-:S07]  /*136e0*/  F2FP.F16.E5M2.UNPACK_B R39, R61 ;  /* 0x0000003dff27723e */ /* 0x000fce00020004ff */
[----:B--2---:R-:W-:-:S15]  /*136f0*/  HMMA.16816.F32 R44, R36, R16, R44 ;  /* 0x00000010242c723c */ /* 0x004fde000000182c */
[----:B------:R-:W-:-:S04]  /*13700*/  NOP ;  /* 0x0000000000007918 */ /* 0x000fc80000000000 */
[----:B------:R-:W-:Y:S04]  /*13710*/  STL.64 [R1+0x240], R44 ;  /* 0x0002402c01007387 */ /* 0x000fe80000100a00 */
[----:B------:R0:W-:Y:S04]  /*13720*/  STL.64 [R1+0x248], R46 ;  /* 0x0002482e01007387 */ /* 0x0001e80000100a00 */
[----:B0-----:R-:W2:Y:S01]  /*13730*/  LDL.LU.64 R46, [R1+0xf78] ;  /* 0x000f7800012e7983 */ /* 0x001ea20000300a00 */
[C---:B---3--:R-:W-:Y:S08]  /*13740*/  HMMA.16816.F32 R28, R36.reuse, R14, R28 ;  /* 0x0000000e241c723c */ /* 0x048ff0000000181c */
[C---:B------:R-:W-:Y:S08]  /*13750*/  HMMA.16816.F32 R40, R36.reuse, R12, R40 ;  /* 0x0000000c2428723c */ /* 0x040ff00000001828 */
[C---:B------:R-:W-:Y:S08]  /*13760*/  HMMA.16816.F32 R56, R36.reuse, R10, R56 ;  /* 0x0000000a2438723c */ /* 0x040ff00000001838 */
[C---:B------:R-:W-:Y:S08]  /*13770*/  HMMA.16816.F32 R52, R36.reuse, R8, R52 ;  /* 0x000000082434723c */ /* 0x040ff00000001834 */
[C---:B----4-:R-:W-:Y:S01]  /*13780*/  HMMA.16816.F32 R32, R36.reuse, R6, R32 ;  /* 0x000000062420723c */ /* 0x050fe20000001820 */
[----:B------:R-:W-:Y:S07]  /*13790*/  STL.64 [R1+0x230], R28 ;  /* 0x0002301c01007387 */ /* 0x000fee0000100a00 */
[C---:B------:R-:W-:Y:S01]  /*137a0*/  HMMA.16816.F32 R24, R36.reuse, R4, R24 ;  /* 0x000000042418723c */ /* 0x040fe20000001818 */
[----:B------:R0:W-:Y:S07]  /*137b0*/  STL.64 [R1+0x238], R30 ;  /* 0x0002381e01007387 */ /* 0x0001ee0000100a00 */
[----:B------:R-:W-:Y:S01]  /*137c0*/  HMMA.16816.F32 R20, R36, R2, R20 ;  /* 0x000000022414723c */ /* 0x000fe20000001814 */
[----:B0-----:R-:W3:Y:S04]  /*137d0*/  LDL.LU.64 R30, [R1+0xf70] ;  /* 0x000f7000011e7983 */ /* 0x001ee80000300a00 */
[----:B------:R-:W-:Y:S04]  /*137e0*/  STL.64 [R1+0x220], R40 ;  /* 0x0002202801007387 */ /* 0x000fe80000100a00 */
[----:B------:R0:W-:Y:S04]  /*137f0*/  STL.64 [R1+0x228], R42 ;  /* 0x0002282a01007387 */ /* 0x0001e80000100a00 */
[----:B0-----:R-:W4:Y:S04]  /*13800*/  LDL.LU.64 R42, [R1+0xf68] ;  /* 0x000f6800012a7983 */ /* 0x001f280000300a00 */
[----:B------:R-:W3:Y:S04]  /*13810*/  LDL.LU.64 R40, [R1+0xf60] ;  /* 0x000f600001287983 */ /* 0x000ee80000300a00 */
[----:B------:R0:W-:Y:S04]  /*13820*/  STL.64 [R1+0x210], R56 ;  /* 0x0002103801007387 */ /* 0x0001e80000100a00 */
[----:B------:R1:W-:Y:S04]  /*13830*/  STL.64 [R1+0x218], R58 ;  /* 0x0002183a01007387 */ /* 0x0003e80000100a00 */
[----:B------:R0:W-:Y:S04]  /*13840*/  STL.64 [R1+0x200], R52 ;  /* 0x0002003401007387 */ /* 0x0001e80000100a00 */
[----:B------:R0:W-:Y:S04]  /*13850*/  STL.64 [R1+0x208], R54 ;  /* 0x0002083601007387 */ /* 0x0001e80000100a00 */
[----:B------:R0:W-:Y:S04]  /*13860*/  STL.64 [R1+0x1f0], R32 ;  /* 0x0001f02001007387 */ /* 0x0001e80000100a00 */
[----:B------:R0:W-:Y:S04]  /*13870*/  STL.64 [R1+0x1f8], R34 ;  /* 0x0001f82201007387 */ /* 0x0001e80000100a00 */
[----:B------:R1:W-:Y:S04]  /*13880*/  STL.64 [R1+0x1e0], R24 ;  /* 0x0001e01801007387 */ /* 0x0003e80000100a00 */
[----:B------:R2:W-:Y:S04]  /*13890*/  STL.64 [R1+0x1e8], R26 ;  /* 0x0001e81a01007387 */ /* 0x0005e80000100a00 */
[----:B0-----:R-:W3:Y:S04]  /*138a0*/  LDL.LU.64 R56, [R1+0x1d0] ;  /* 0x0001d00001387983 */ /* 0x001ee80000300a00 */
[----:B-1----:R-:W3:Y:S04]  /*138b0*/  LDL.LU.64 R58, [R1+0x1d8] ;  /* 0x0001d800013a7983 */ /* 0x002ee80000300a00 */
[----:B------:R0:W-:Y:S04]  /*138c0*/  STL.64 [R1+0xb0], R20 ;  /* 0x0000b01401007387 */ /* 0x0001e80000100a00 */
[----:B------:R1:W-:Y:S04]  /*138d0*/  STL.64 [R1+0xb8], R22 ;  /* 0x0000b81601007387 */ /* 0x0003e80000100a00 */
[----:B------:R-:W3:Y:S04]  /*138e0*/  LDL.LU.64 R52, [R1+0x1c0] ;  /* 0x0001c00001347983 */ /* 0x000ee80000300a00 */
[----:B------:R-:W3:Y:S01]  /*138f0*/  LDL.LU.64 R54, [R1+0x1c8] ;  /* 0x0001c80001367983 */ /* 0x000ee20000300a00 */
[----:B------:R-:W-:-:S02]  /*13900*/  IMAD R60, R51, 0x100, R50 ;  /* 0x00000100333c7824 */ /* 0x000fc400078e0232 */
[----:B------:R-:W-:Y:S02]  /*13910*/  IMAD R19, R49, 0x100, R48 ;  /* 0x0000010031137824 */ /* 0x000fe400078e0230 */
[----:B------:R-:W3:Y:S04]  /*13920*/  LDL.LU.64 R48, [R1+0x1b0] ;  /* 0x0001b00001307983 */ /* 0x000ee80000300a00 */
[----:B------:R-:W3:Y:S04]  /*13930*/  LDL.LU.64 R50, [R1+0x1b8] ;  /* 0x0001b80001327983 */ /* 0x000ee80000300a00 */
[----:B------:R-:W3:Y:S01]  /*13940*/  LDL.LU.64 R44, [R1+0x1a0] ;  /* 0x0001a000012c7983 */ /* 0x000ee20000300a00 */
[----:B--2---:R-:W-:-:S03]  /*13950*/  IMAD R18, R47, 0x100, R46 ;  /* 0x000001002f127824 */ /* 0x004fc600078e022e */
[----:B------:R-:W2:Y:S04]  /*13960*/  LDL.LU.64 R46, [R1+0x1a8] ;  /* 0x0001a800012e7983 */ /* 0x000ea80000300a00 */
[----:B------:R-:W2:Y:S04]  /*13970*/  LDL.LU.64 R32, [R1+0x190] ;  /* 0x0001900001207983 */ /* 0x000ea80000300a00 */
[----:B------:R-:W2:Y:S04]  /*13980*/  LDL.LU.64 R34, [R1+0x198] ;  /* 0x0001980001227983 */ /* 0x000ea80000300a00 */
[----:B------:R-:W2:Y:S04]  /*13990*/  LDL.LU.64 R24, [R1+0x180] ;  /* 0x0001800001187983 */ /* 0x000ea80000300a00 */
[----:B------:R-:W2:Y:S04]  /*139a0*/  LDL.LU.64 R26, [R1+0x188] ;  /* 0x00018800011a7983 */ /* 0x000ea80000300a00 */
[----:B0-----:R-:W2:Y:S04]  /*139b0*/  LDL.LU.64 R20, [R1+0x170] ;  /* 0x0001700001147983 */ /* 0x001ea80000300a00 */
[----:B-1----:R-:W2:Y:S01]  /*139c0*/  LDL.LU.64 R22, [R1+0x178] ;  /* 0x0001780001167983 */ /* 0x002ea20000300a00 */
[----:B------:R-:W-:-:S02]  /*139d0*/  F2FP.F16.E5M2.UNPACK_B R36, R18 ;  /* 0x00000012ff24723e */ /* 0x000fc400020004ff */
[----:B------:R-:W-:Y:S01]  /*139e0*/  F2FP.F16.E5M2.UNPACK_B R37, R19 ;  /* 0x00000013ff25723e */ /* 0x000fe200020004ff */
[----:B------:R-:W2:Y:S01]  /*139f0*/  LDL.LU R29, [R1+0x4e4] ;  /* 0x0004e400011d7983 */ /* 0x000ea20000300800 */
[----:B------:R-:W-:-:S03]  /*13a00*/  F2FP.F16.E5M2.UNPACK_B R38, R60 ;  /* 0x0000003cff26723e */ /* 0x000fc600020004ff */
[----:B------:R-:W2:Y:S04]  /*13a10*/  LDL.LU R28, [R1+0x4ec] ;  /* 0x0004ec00011c7983 */ /* 0x000ea80000300800 */
[----:B------:R-:W2:Y:S04]  /*13a20*/  LDL.LU R0, [R1+0x4f0] ;  /* 0x0004f00001007983 */ /* 0x000ea80000300800 */
[----:B------:R-:W2:Y:S04]  /*13a30*/  LDL.LU R19, [R1+0x4e0] ;  /* 0x0004e00001137983 */ /* 0x000ea80000300800 */
[----:B------:R-:W2:Y:S01]  /*13a40*/  LDL.LU R60, [R1+0x4e8] ;  /* 0x0004e800013c7983 */ /* 0x000ea20000300800 */
[----:B----4-:R-:W-:-:S05]  /*13a50*/  IMAD R61, R42, 0x100, R43 ;  /* 0x000001002a3d7824 */ /* 0x010fca00078e022b */
[----:B------:R-:W-:Y:S02]  /*13a60*/  F2FP.F16.E5M2.UNPACK_B R39, R61 ;  /* 0x0000003dff27723e */ /* 0x000fe400020004ff */
[----:B------:R-:W4:Y:S01]  /*13a70*/  LDL.LU R61, [R1+0x4f4] ;  /* 0x0004f400013d7983 */ /* 0x000f220000300800 */
[----:B---3--:R-:W-:-:S04]  /*13a80*/  IMAD R18, R40, 0x100, R41 ;  /* 0x0000010028127824 */ /* 0x008fc800078e0229 */
[C---:B------:R-:W-:Y:S08]  /*13a90*/  HMMA.16816.F32 R56, R36.reuse, R16, R56 ;  /* 0x000000102438723c */ /* 0x040ff00000001838 */
[C---:B------:R-:W-:Y:S11]  /*13aa0*/  HMMA.16816.F32 R52, R36.reuse, R14, R52 ;  /* 0x0000000e2434723c */ /* 0x040ff60000001834 */
[----:B------:R-:W-:Y:S04]  /*13ab0*/  STL.64 [R1+0x1d0], R56 ;  /* 0x0001d03801007387 */ /* 0x000fe80000100a00 */
[----:B------:R-:W-:Y:S04]  /*13ac0*/  STL.64 [R1+0x1d8], R58 ;  /* 0x0001d83a01007387 */ /* 0x000fe80000100a00 */
[----:B------:R-:W-:Y:S04]  /*13ad0*/  STL.64 [R1+0x1c0], R52 ;  /* 0x0001c03401007387 */ /* 0x000fe80000100a00 */
[----:B------:R-:W-:Y:S01]  /*13ae0*/  STL.64 [R1+0x1c8], R54 ;  /* 0x0001c83601007387 */ /* 0x000fe20000100a00 */
[----:B------:R-:W-:-:S15]  /*13af0*/  HMMA.16816.F32 R48, R36, R12, R48 ;  /* 0x0000000c2430723c */ /* 0x000fde0000001830 */
[----:B------:R-:W-:-:S04]  /*13b00*/  NOP ;  /* 0x0000000000007918 */ /* 0x000fc80000000000 */
[----:B------:R-:W-:Y:S04]  /*13b10*/  STL.64 [R1+0x1b0], R48 ;  /* 0x0001b03001007387 */ /* 0x000fe80000100a00 */
[----:B------:R-:W-:Y:S01]  /*13b20*/  STL.64 [R1+0x1b8], R50 ;  /* 0x0001b83201007387 */ /* 0x000fe20000100a00 */
[C---:B--2---:R-:W-:Y:S08]  /*13b30*/  HMMA.16816.F32 R44, R36.reuse, R10, R44 ;  /* 0x0000000a242c723c */ /* 0x044ff0000000182c */
[C---:B------:R-:W-:Y:S08]  /*13b40*/  HMMA.16816.F32 R32, R36.reuse, R8, R32 ;  /* 0x000000082420723c */ /* 0x040ff00000001820 */
[C---:B------:R-:W-:Y:S08]  /*13b50*/  HMMA.16816.F32 R24, R36.reuse, R6, R24 ;  /* 0x000000062418723c */ /* 0x040ff00000001818 */
[----:B------:R-:W-:Y:S01]  /*13b60*/  HMMA.16816.F32 R20, R36, R4, R20 ;  /* 0x000000042414723c */ /* 0x000fe20000001814 */
[----:B------:R-:W-:Y:S04]  /*13b70*/  STL.64 [R1+0x1a0], R44 ;  /* 0x0001a02c01007387 */ /* 0x000fe80000100a00 */
[----:B------:R-:W-:Y:S04]  /*13b80*/  STL.64 [R1+0x1a8], R46 ;  /* 0x0001a82e01007387 */ /* 0x000fe80000100a00 */
[----:B------:R-:W-:Y:S04]  /*13b90*/  STL.64 [R1+0x190], R32 ;  /* 0x0001902001007387 */ /* 0x000fe80000100a00 */
[----:B------:R-:W-:Y:S04]  /*13ba0*/  STL.64 [R1+0x198], R34 ;  /* 0x0001982201007387 */ /* 0x000fe80000100a00 */
[----:B------:R0:W-:Y:S04]  /*13bb0*/  STL.64 [R1+0x180], R24 ;  /* 0x0001801801007387 */ /* 0x0001e80000100a00 */
[----:B------:R1:W-:Y:S04]  /*13bc0*/  STL.64 [R1+0x188], R26 ;  /* 0x0001881a01007387 */ /* 0x0003e80000100a00 */
[----:B------:R-:W2:Y:S04]  /*13bd0*/  LDL.LU.64 R40, [R1+0xa0] ;  /* 0x0000a00001287983 */ /* 0x000ea80000300a00 */
[----:B------:R3:W-:Y:S04]  /*13be0*/  STL.64 [R1+0x170], R20 ;  /* 0x0001701401007387 */ /* 0x0007e80000100a00 */
[----:B------:R1:W-:Y:S04]  /*13bf0*/  STL.64 [R1+0x178], R22 ;  /* 0x0001781601007387 */ /* 0x0003e80000100a00 */
[----:B------:R-:W2:Y:S04]  /*13c00*/  LDL.LU.64 R42, [R1+0xa8] ;  /* 0x0000a800012a7983 */ /* 0x000ea80000300a00 */
[----:B0-----:R-:W2:Y:S04]  /*13c10*/  LDL.LU.64 R24, [R1+0x160] ;  /* 0x0001600001187983 */ /* 0x001ea80000300a00 */
[----:B-1----:R-:W2:Y:S04]  /*13c20*/  LDL.LU.64 R26, [R1+0x168] ;  /* 0x00016800011a7983 */ /* 0x002ea80000300a00 */
[----:B---3--:R-:W3:Y:S04]  /*13c30*/  LDL.LU.64 R20, [R1+0x150] ;  /* 0x0001500001147983 */ /* 0x008ee80000300a00 */
[----:B------:R-:W3:Y:S04]  /*13c40*/  LDL.LU.64 R22, [R1+0x158] ;  /* 0x0001580001167983 */ /* 0x000ee80000300a00 */
        /* <DEDUP_REMOVED lines=9> */
[----:B------:R-:W3:Y:S01]  /*13ce0*/  LDL.LU.64 R54, [R1+0x108] ;  /* 0x0001080001367983 */ /* 0x000ee20000300a00 */
[----:B------:R-:W-:-:S02]  /*13cf0*/  IMAD R19, R19, 0x100, R29 ;  /* 0x0000010013137824 */ /* 0x000fc400078e021d */
[----:B------:R-:W-:Y:S01]  /*13d00*/  IMAD R60, R60, 0x100, R28 ;  /* 0x000001003c3c7824 */ /* 0x000fe200078e021c */
[----:B------:R-:W3:Y:S01]  /*13d10*/  LDL.LU R29, [R1+0xf5c] ;  /* 0x000f5c00011d7983 */ /* 0x000ee20000300800 */
[----:B----4-:R-:W-:-:S03]  /*13d20*/  IMAD R61, R0, 0x100, R61 ;  /* 0x00000100003d7824 */ /* 0x010fc600078e023d */
[----:B------:R-:W4:Y:S01]  /*13d30*/  LDL.LU R28, [R1+0xf58] ;  /* 0x000f5800011c7983 */ /* 0x000f220000300800 */
[----:B--2---:R-:W-:Y:S03]  /*13d40*/  HMMA.16816.F32 R36, R36, R2, R40 ;  /* 0x000000022424723c */ /* 0x004fe60000001828 */
[----:B------:R-:W2:Y:S04]  /*13d50*/  LDL.LU.64 R40, [R1+0x90] ;  /* 0x0000900001287983 */ /* 0x000ea80000300a00 */
[----:B------:R-:W2:-:S12]  /*13d60*/  LDL.LU.64 R42, [R1+0x98] ;  /* 0x00009800012a7983 */ /* 0x000e980000300a00 */
[----:B------:R0:W-:Y:S04]  /*13d70*/  STL.64 [R1+0xa0], R36 ;  /* 0x0000a02401007387 */ /* 0x0001e80000100a00 */
[----:B------:R1:W-:Y:S01]  /*13d80*/  STL.64 [R1+0xa8], R38 ;  /* 0x0000a82601007387 */ /* 0x0003e20000100a00 */
[----:B0-----:R-:W-:Y:S02]  /*13d90*/  F2FP.F16.E5M2.UNPACK_B R36, R18 ;  /* 0x00000012ff24723e */ /* 0x001fe400020004ff */
[----:B------:R-:W-:Y:S02]  /*13da0*/  F2FP.F16.E5M2.UNPACK_B R37, R19 ;  /* 0x00000013ff25723e */ /* 0x000fe400020004ff */
[----:B-1----:R-:W-:Y:S02]  /*13db0*/  F2FP.F16.E5M2.UNPACK_B R38, R60 ;  /* 0x0000003cff26723e */ /* 0x002fe400020004ff */
[----:B------:R-:W-:-:S07]  /*13dc0*/  F2FP.F16.E5M2.UNPACK_B R39, R61 ;  /* 0x0000003dff27723e */ /* 0x000fce00020004ff */
[C---:B------:R-:W-:Y:S08]  /*13dd0*/  HMMA.16816.F32 R24, R36.reuse, R16, R24 ;  /* 0x000000102418723c */ /* 0x040ff00000001818 */
[C---:B---3--:R-:W-:Y:S08]  /*13de0*/  HMMA.16816.F32 R20, R36.reuse, R14, R20 ;  /* 0x0000000e2414723c */ /* 0x048ff00000001814 */
[C---:B------:R-:W-:Y:S08]  /*13df0*/  HMMA.16816.F32 R32, R36.reuse, R12, R32 ;  /* 0x0000000c2420723c */ /* 0x040ff00000001820 */
[C---:B------:R-:W-:Y:S01]  /*13e00*/  HMMA.16816.F32 R56, R36.reuse, R10, R56 ;  /* 0x0000000a2438723c */ /* 0x040fe20000001838 */
[----:B------:R-:W-:Y:S07]  /*13e10*/  STL.64 [R1+0x160], R24 ;  /* 0x0001601801007387 */ /* 0x000fee0000100a00 */
[C---:B------:R-:W-:Y:S01]  /*13e20*/  HMMA.16816.F32 R44, R36.reuse, R8, R44 ;  /* 0x00000008242c723c */ /* 0x040fe2000000182c */
[----:B------:R0:W-:Y:S07]  /*13e30*/  STL.64 [R1+0x168], R26 ;  /* 0x0001681a01007387 */ /* 0x0001ee0000100a00 */
[C---:B------:R-:W-:Y:S01]  /*13e40*/  HMMA.16816.F32 R48, R36.reuse, R6, R48 ;  /* 0x000000062430723c */ /* 0x040fe20000001830 */
[----:B0-----:R-:W3:Y:S04]  /*13e50*/  LDL.LU.64 R26, [R1+0xf50] ;  /* 0x000f5000011a7983 */ /* 0x001ee80000300a00 */
[----:B------:R-:W3:Y:S04]  /*13e60*/  LDL.LU.64 R24, [R1+0xf48] ;  /* 0x000f480001187983 */ /* 0x000ee80000300a00 */
[----:B------:R-:W-:Y:S04]  /*13e70*/  STL.64 [R1+0x150], R20 ;  /* 0x0001501401007387 */ /* 0x000fe80000100a00 */
[----:B------:R0:W-:Y:S01]  /*13e80*/  STL.64 [R1+0x158], R22 ;  /* 0x0001581601007387 */ /* 0x0001e20000100a00 */
[C---:B------:R-:W-:Y:S03]  /*13e90*/  HMMA.16816.F32 R52, R36.reuse, R4, R52 ;  /* 0x000000042434723c */ /* 0x040fe60000001834 */
[----:B0-----:R-:W3:Y:S04]  /*13ea0*/  LDL.LU.64 R22, [R1+0xf40] ;  /* 0x000f400001167983 */ /* 0x001ee80000300a00 */
[----:B------:R-:W3:Y:S04]  /*13eb0*/  LDL.LU.64 R20, [R1+0xf38] ;  /* 0x000f380001147983 */ /* 0x000ee80000300a00 */
[----:B------:R-:W-:Y:S04]  /*13ec0*/  STL.64 [R1+0x140], R32 ;  /* 0x0001402001007387 */ /* 0x000fe80000100a00 */
[----:B------:R0:W-:Y:S04]  /*13ed0*/  STL.64 [R1+0x148], R34 ;  /* 0x0001482201007387 */ /* 0x0001e80000100a00 */
        /* <DEDUP_REMOVED lines=9> */
[----:B------:R-:W4:Y:S04]  /*13f70*/  LDL.LU.64 R44, [R1+0xf08] ;  /* 0x000f0800012c7983 */ /* 0x000f280000300a00 */
[----:B------:R-:W-:Y:S04]  /*13f80*/  STL.64 [R1+0x110], R48 ;  /* 0x0001103001007387 */ /* 0x000fe80000100a00 */
[----:B------:R0:W-:Y:S04]  /*13f90*/  STL.64 [R1+0x118], R50 ;  /* 0x0001183201007387 */ /* 0x0001e80000100a00 */
[----:B0-----:R-:W4:Y:S04]  /*13fa0*/  LDL.LU.64 R50, [R1+0xf00] ;  /* 0x000f000001327983 */ /* 0x001f280000300a00 */
[----:B------:R-:W4:Y:S04]  /*13fb0*/  LDL.LU.64 R48, [R1+0xef8] ;  /* 0x000ef80001307983 */ /* 0x000f280000300a00 */
[----:B------:R0:W-:Y:S04]  /*13fc0*/  STL.64 [R1+0x100], R52 ;  /* 0x0001003401007387 */ /* 0x0001e80000100a00 */
[----:B------:R1:W-:Y:S04]  /*13fd0*/  STL.64 [R1+0x108], R54 ;  /* 0x0001083601007387 */ /* 0x0003e80000100a00 */
[----:B0-----:R-:W4:Y:S04]  /*13fe0*/  LDL.LU.64 R52, [R1+0x80] ;  /* 0x0000800001347983 */ /* 0x001f280000300a00 */
[----:B-1----:R-:W4:Y:S01]  /*13ff0*/  LDL.LU.64 R54, [R1+0x88] ;  /* 0x0000880001367983 */ /* 0x002f220000300a00 */
[----:B--2---:R-:W-:-:S15]  /*14000*/  HMMA.16816.F32 R36, R36, R2, R40 ;  /* 0x000000022424723c */ /* 0x004fde0000001828 */
[----:B------:R-:W-:-:S04]  /*14010*/  NOP ;  /* 0x0000000000007918 */ /* 0x000fc80000000000 */
[----:B------:R-:W-:Y:S04]  /*14020*/  STL.64 [R1+0x90], R36 ;  /* 0x0000902401007387 */ /* 0x000fe80000100a00 */
[----:B------:R0:W-:Y:S01]  /*14030*/  STL [R1+0x98], R38 ;  /* 0x0000982601007387 */ /* 0x0001e20000100800 */
[----:B------:R-:W-:Y:S02]  /*14040*/  IMAD.MOV.U32 R0, RZ, RZ, R39 ;  /* 0x000000ffff007224 */ /* 0x000fe400078e0027 */
[----:B---3--:R-:W-:Y:S02]  /*14050*/  IMAD R60, R46, 0x100, R47 ;  /* 0x000001002e3c7824 */ /* 0x008fe400078e022f */
[----:B----4-:R-:W-:-:S03]  /*14060*/  IMAD R61, R44, 0x100, R45 ;  /* 0x000001002c3d7824 */ /* 0x010fc600078e022d */
[----:B0-----:R-:W-:Y:S02]  /*14070*/  F2FP.F16.E5M2.UNPACK_B R38, R60 ;  /* 0x0000003cff26723e */ /* 0x001fe400020004ff */
[----:B------:R-:W-:Y:S01]  /*14080*/  F2FP.F16.E5M2.UNPACK_B R39, R61 ;  /* 0x0000003dff27723e */ /* 0x000fe200020004ff */
[----:B------:R-:W-:Y:S02]  /*14090*/  IMAD R18, R50, 0x100, R51 ;  /* 0x0000010032127824 */ /* 0x000fe400078e0233 */
[----:B------:R-:W-:Y:S02]  /*140a0*/  IMAD R19, R48, 0x100, R49 ;  /* 0x0000010030137824 */ /* 0x000fe400078e0231 */
[----:B------:R-:W2:Y:S04]  /*140b0*/  LDL.LU.64 R48, [R1+0x50] ;  /* 0x0000500001307983 */ /* 0x000ea80000300a00 */
[----:B------:R-:W2:Y:S01]  /*140c0*/  LDL.LU.64 R50, [R1+0x58] ;  /* 0x0000580001327983 */ /* 0x000ea20000300a00 */
[----:B------:R-:W-:-:S02]  /*140d0*/  F2FP.F16.E5M2.UNPACK_B R36, R18 ;  /* 0x00000012ff24723e */ /* 0x000fc400020004ff */
[----:B------:R-:W-:Y:S01]  /*140e0*/  F2FP.F16.E5M2.UNPACK_B R37, R19 ;  /* 0x00000013ff25723e */ /* 0x000fe200020004ff */
[----:B------:R-:W3:Y:S04]  /*140f0*/  LDL.LU.64 R44, [R1+0x30] ;  /* 0x00003000012c7983 */ /* 0x000ee80000300a00 */
[----:B------:R-:W3:Y:S04]  /*14100*/  LDL.LU.64 R46, [R1+0x38] ;  /* 0x00003800012e7983 */ /* 0x000ee80000300a00 */
[----:B------:R-:W4:Y:S01]  /*14110*/  LDL.LU.64 R40, [R1] ;  /* 0x0000000001287983 */ /* 0x000f220000300a00 */
[C---:B------:R-:W-:Y:S03]  /*14120*/  HMMA.16816.F32 R16, R36.reuse, R16, R52 ;  /* 0x000000102410723c */ /* 0x040fe60000001834 */
[----:B------:R-:W4:Y:S04]  /*14130*/  LDL.LU.64 R42, [R1+0x8] ;  /* 0x00000800012a7983 */ /* 0x000f280000300a00 */
[----:B------:R0:W-:Y:S04]  /*14140*/  STL [R1+0xd40], R0 ;  /* 0x000d400001007387 */ /* 0x0001e80000100800 */
[----:B0-----:R-:W4:Y:S04]  /*14150*/  LDL.LU R0, [R1+0xb54] ;  /* 0x000b540001007983 */ /* 0x001f280000300800 */
[----:B------:R-:W4:Y:S04]  /*14160*/  LDL.LU.64 R54, [R1+0xef0] ;  /* 0x000ef00001367983 */ /* 0x000f280000300a00 */
[----:B------:R-:W4:Y:S04]  /*14170*/  LDL.LU.64 R52, [R1+0xee8] ;  /* 0x000ee80001347983 */ /* 0x000f280000300a00 */
[----:B------:R-:W-:Y:S04]  /*14180*/  STL.64 [R1+0x80], R16 ;  /* 0x0000801001007387 */ /* 0x000fe80000100a00 */
[----:B------:R0:W-:Y:S01]  /*14190*/  STL.64 [R1+0x88], R18 ;  /* 0x0000881201007387 */ /* 0x0001e20000100a00 */
[C---:B--2---:R-:W-:Y:S08]  /*141a0*/  HMMA.16816.F32 R48, R36.reuse, R14, R48 ;  /* 0x0000000e2430723c */ /* 0x044ff00000001830 */
[C---:B---3--:R-:W-:Y:S08]  /*141b0*/  HMMA.16816.F32 R44, R36.reuse, R12, R44 ;  /* 0x0000000c242c723c */ /* 0x048ff0000000182c */
[----:B----4-:R-:W-:Y:S01]  /*141c0*/  HMMA.16816.F32 R40, R36, R10, R40 ;  /* 0x0000000a2428723c */ /* 0x010fe20000001828 */
[----:B0-----:R-:W-:-:S02]  /*141d0*/  IMAD.MOV.U32 R18, RZ, RZ, R54 ;  /* 0x000000ffff127224 */ /* 0x001fc400078e0036 */
[----:B------:R-:W-:Y:S02]  /*141e0*/  IMAD.MOV.U32 R16, RZ, RZ, R52 ;  /* 0x000000ffff107224 */ /* 0x000fe400078e0034 */
[----:B------:R-:W2:Y:S01]  /*141f0*/  LDL.LU R52, [R1+0xee4] ;  /* 0x000ee40001347983 */ /* 0x000ea20000300800 */
[----:B------:R-:W-:Y:S02]  /*14200*/  IMAD.MOV.U32 R17, RZ, RZ, R53 ;  /* 0x000000ffff117224 */ /* 0x000fe400078e0035 */
[----:B------:R-:W-:Y:S01]  /*14210*/  IMAD.MOV.U32 R19, RZ, RZ, R55 ;  /* 0x000000ffff137224 */ /* 0x000fe200078e0037 */
[----:B------:R-:W2:Y:S04]  /*14220*/  LDL.LU R53, [R1+0xee0] ;  /* 0x000ee00001357983 */ /* 0x000ea80000300800 */
[----:B------:R-:W2:Y:S04]  /*14230*/  LDL.LU R54, [R1+0xedc] ;  /* 0x000edc0001367983 */ /* 0x000ea80000300800 */
[----:B------:R-:W2:Y:S04]  /*14240*/  LDL.LU R55, [R1+0xed8] ;  /* 0x000ed80001377983 */ /* 0x000ea80000300800 */
[----:B------:R-:W-:Y:S04]  /*14250*/  STL.64 [R1+0x50], R48 ;  /* 0x0000503001007387 */ /* 0x000fe80000100a00 */
[----:B------:R0:W-:Y:S01]  /*14260*/  STL.64 [R1+0x58], R50 ;  /* 0x0000583201007387 */ /* 0x0001e20000100a00 */
[----:B------:R-:W-:-:S03]  /*14270*/  IMAD.MOV.U32 R61, RZ, RZ, R42 ;  /* 0x000000ffff3d7224 */ /* 0x000fc600078e002a */
[----:B0-----:R-:W3:Y:S04]  /*14280*/  LDL.LU.64 R50, [R1+0xed0] ;  /* 0x000ed00001327983 */ /* 0x001ee80000300a00 */
[----:B------:R-:W3:Y:S04]  /*14290*/  LDL.LU.64 R48, [R1+0xec8] ;  /* 0x000ec80001307983 */ /* 0x000ee80000300a00 */
[----:B------:R-:W4:Y:S04]  /*142a0*/  LDL.LU R14, [R1+0xb4c] ;  /* 0x000b4c00010e7983 */ /* 0x000f280000300800 */
[----:B------:R-:W4:Y:S04]  /*142b0*/  LDL.LU R15, [R1+0xb58] ;  /* 0x000b5800010f7983 */ /* 0x000f280000300800 */
[----:B------:R-:W-:Y:S04]  /*142c0*/  STL.64 [R1+0x30], R44 ;  /* 0x0000302c01007387 */ /* 0x000fe80000100a00 */
[----:B------:R0:W-:Y:S01]  /*142d0*/  STL.64 [R1+0x38], R46 ;  /* 0x0000382e01007387 */ /* 0x0001e20000100a00 */
[----:B------:R-:W-:-:S03]  /*142e0*/  IMAD.MOV.U32 R60, RZ, RZ, R43 ;  /* 0x000000ffff3c7224 */ /* 0x000fc600078e002b */
[----:B0-----:R-:W4:Y:S04]  /*142f0*/  LDL.LU.64 R46, [R1+0xec0] ;  /* 0x000ec000012e7983 */ /* 0x001f280000300a00 */
[----:B------:R-:W4:Y:S04]  /*14300*/  LDL.LU.64 R44, [R1+0xeb8] ;  /* 0x000eb800012c7983 */ /* 0x000f280000300a00 */
[----:B------:R-:W4:Y:S04]  /*14310*/  LDL.LU R12, [R1+0x520] ;  /* 0x00052000010c7983 */ /* 0x000f280000300800 */
[----:B------:R-:W4:Y:S04]  /*14320*/  LDL.LU R13, [R1+0xb50] ;  /* 0x000b5000010d7983 */ /* 0x000f280000300800 */
[----:B------:R0:W-:Y:S04]  /*14330*/  STL.64 [R1], R40 ;  /* 0x0000002801007387 */ /* 0x0001e80000100a00 */
[----:B------:R-:W4:Y:S04]  /*14340*/  LDL.LU.64 R42, [R1+0xeb0] ;  /* 0x000eb000012a7983 */ /* 0x000f280000300a00 */
[----:B0-----:R-:W4:Y:S04]  /*14350*/  LDL.LU.64 R40, [R1+0xea8] ;  /* 0x000ea80001287983 */ /* 0x001f280000300a00 */
[----:B------:R-:W4:Y:S04]  /*14360*/  LDL.LU R10, [R1+0x518] ;  /* 0x00051800010a7983 */ /* 0x000f280000300800 */
[----:B------:R-:W4:Y:S04]  /*14370*/  LDL.LU R11, [R1+0xb48] ;  /* 0x000b4800010b7983 */ /* 0x000f280000300800 */
[----:B------:R0:W-:Y:S04]  /*14380*/  STL [R1+0xdd8], R60 ;  /* 0x000dd83c01007387 */ /* 0x0001e80000100800 */
[----:B0-----:R-:W4:Y:S04]  /*14390*/  LDL.LU R60, [R1+0x51c] ;  /* 0x00051c00013c7983 */ /* 0x001f280000300800 */
[----:B------:R-:W-:Y:S01]  /*143a0*/  STL [R1+0xd44], R61 ;  /* 0x000d443d01007387 */ /* 0x000fe20000100800 */
[C---:B--2---:R-:W-:Y:S08]  /*143b0*/  HMMA.16816.F32 R52, R36.reuse, R8, R52 ;  /* 0x000000082434723c */ /* 0x044ff00000001834 */
[----:B---3--:R-:W-:Y:S11]  /*143c0*/  HMMA.16816.F32 R48, R36, R6, R48 ;  /* 0x000000062430723c */ /* 0x008ff60000001830 */
[----:B------:R-:W-:Y:S01]  /*143d0*/  STL.64 [R1+0xc50], R54 ;  /* 0x000c503601007387 */ /* 0x000fe20000100a00 */
[----:B----4-:R-:W-:-:S03]  /*143e0*/  IMAD R7, R0, 0x100, R15 ;  /* 0x0000010000077824 */ /* 0x010fc600078e020f */
[----:B------:R0:W-:Y:S01]  /*143f0*/  STL.64 [R1+0xc48], R52 ;  /* 0x000c483401007387 */ /* 0x0001e20000100a00 */
[----:B------:R-:W-:Y:S03]  /*14400*/  HMMA.16816.F32 R44, R36, R4, R44 ;  /* 0x00000004242c723c */ /* 0x000fe6000000182c */
[----:B------:R-:W-:Y:S01]  /*14410*/  STL.64 [R1+0xc60], R50 ;  /* 0x000c603201007387 */ /* 0x000fe20000100a00 */
[----:B------:R-:W-:-:S04]  /*14420*/  IMAD R6, R14, 0x100, R13 ;  /* 0x000001000e067824 */ /* 0x000fc800078e020d */
[----:B------:R-:W-:Y:S01]  /*14430*/  HMMA.16816.F32 R40, R36, R2, R40 ;  /* 0x000000022428723c */ /* 0x000fe20000001828 */
[----:B------:R-:W-:Y:S01]  /*14440*/  F2FP.F16.E5M2.UNPACK_B R38, R6 ;  /* 0x00000006ff26723e */ /* 0x000fe200020004ff */
[----:B------:R-:W-:Y:S01]  /*14450*/  STL.64 [R1+0xc58], R48 ;  /* 0x000c583001007387 */ /* 0x000fe20000100a00 */
[----:B------:R-:W-:Y:S01]  /*14460*/  F2FP.F16.E5M2.UNPACK_B R39, R7 ;  /* 0x00000007ff27723e */ /* 0x000fe200020004ff */
[----:B------:R-:W-:Y:S01]  /*14470*/  IMAD R5, R12, 0x100, R11 ;  /* 0x000001000c057824 */ /* 0x000fe200078e020b */
[----:B------:R-:W-:Y:S02]  /*14480*/  F2FP.F16.E5M2.UNPACK_B R2, R32.H1 ;  /* 0x00000020ff02723e */ /* 0x000fe400030004ff */
[----:B------:R-:W-:Y:S02]  /*14490*/  F2FP.F16.E5M2.UNPACK_B R3, R33.H1 ;  /* 0x00000021ff03723e */ /* 0x000fe400030004ff */
[----:B------:R-:W-:Y:S02]  /*144a0*/  F2FP.F16.E5M2.UNPACK_B R37, R5 ;  /* 0x00000005ff25723e */ /* 0x000fe400020004ff */
[----:B------:R-:W-:Y:S01]  /*144b0*/  STL.64 [R1+0xc70], R46 ;  /* 0x000c702e01007387 */ /* 0x000fe20000100a00 */
[----:B------:R-:W-:-:S03]  /*144c0*/  IMAD R4, R10, 0x100, R60 ;  /* 0x000001000a047824 */ /* 0x000fc600078e023c */
[----:B------:R-:W-:Y:S02]  /*144d0*/  STL.64 [R1+0xc68], R44 ;  /* 0x000c682c01007387 */ /* 0x000fe40000100a00 */
[----:B------:R-:W-:Y:S02]  /*144e0*/  F2FP.F16.E5M2.UNPACK_B R36, R4 ;  /* 0x00000004ff24723e */ /* 0x000fe400020004ff */
[----:B------:R1:W-:Y:S01]  /*144f0*/  STL.64 [R1+0xc80], R42 ;  /* 0x000c802a01007387 */ /* 0x0003e20000100a00 */
[----:B0-----:R-:W-:Y:S02]  /*14500*/  IMAD.MOV.U32 R52, RZ, RZ, R26 ;  /* 0x000000ffff347224 */ /* 0x001fe400078e001a */
[----:B------:R-:W-:Y:S01]  /*14510*/  IMAD.MOV.U32 R53, RZ, RZ, R29 ;  /* 0x000000ffff357224 */ /* 0x000fe200078e001d */
[----:B------:R0:W-:Y:S01]  /*14520*/  STL.64 [R1+0xc78], R40 ;  /* 0x000c782801007387 */ /* 0x0001e20000100a00 */
[----:B------:R-:W-:Y:S01]  /*14530*/  IMAD.MOV.U32 R54, RZ, RZ, R30 ;  /* 0x000000ffff367224 */ /* 0x000fe200078e001e */
[----:B------:R-:W-:Y:S02]  /*14540*/  HMMA.16816.F32 R8, R36, R2, R16 ;  /* 0x000000022408723c */ /* 0x000fe40000001810 */
[----:B------:R-:W2:Y:S01]  /*14550*/  LDL.LU R26, [R1+0xea0] ;  /* 0x000ea000011a7983 */ /* 0x000ea20000300800 */
[----:B------:R-:W-:-:S03]  /*14560*/  IMAD.MOV.U32 R55, RZ, RZ, R31 ;  /* 0x000000ffff377224 */ /* 0x000fc600078e001f */
[----:B------:R-:W3:Y:S01]  /*14570*/  LDL.LU R29, [R1+0xe9c] ;  /* 0x000e9c00011d7983 */ /* 0x000ee20000300800 */
[----:B-1----:R-:W-:-:S03]  /*14580*/  IMAD.MOV.U32 R42, RZ, RZ, R56 ;  /* 0x000000ffff2a7224 */ /* 0x002fc600078e0038 */
[----:B------:R-:W4:Y:S01]  /*14590*/  LDL.LU R30, [R1+0xe98] ;  /* 0x000e9800011e7983 */ /* 0x000f220000300800 */
[----:B0-----:R-:W-:Y:S02]  /*145a0*/  IMAD.MOV.U32 R40, RZ, RZ, R25 ;  /* 0x000000ffff287224 */ /* 0x001fe400078e0019 */
[----:B------:R-:W-:Y:S01]  /*145b0*/  IMAD.MOV.U32 R41, RZ, RZ, R24 ;  /* 0x000000ffff297224 */ /* 0x000fe200078e0018 */
[----:B------:R-:W2:Y:S01]  /*145c0*/  LDL.LU R31, [R1+0xe94] ;  /* 0x000e9400011f7983 */ /* 0x000ea20000300800 */
[----:B------:R-:W-:-:S03]  /*145d0*/  IMAD.MOV.U32 R43, RZ, RZ, R35 ;  /* 0x000000ffff2b7224 */ /* 0x000fc600078e0023 */
[----:B------:R-:W3:Y:S04]  /*145e0*/  LDL.LU R25, [R1+0xe90] ;  /* 0x000e900001197983 */ /* 0x000ee80000300800 */
        /* <DEDUP_REMOVED lines=15> */
[----:B------:R0:W-:Y:S04]  /*146e0*/  STL.64 [R1+0xc90], R10 ;  /* 0x000c900a01007387 */ /* 0x0001e80000100a00 */
[----:B------:R1:W-:Y:S01]  /*146f0*/  STL.64 [R1+0xc88], R8 ;  /* 0x000c880801007387 */ /* 0x0003e20000100a00 */
[----:B0-----:R-:W-:-:S02]  /*14700*/  IMAD.MOV.U32 R10, RZ, RZ, R28 ;  /* 0x000000ffff0a7224 */ /* 0x001fc400078e001c */
[----:B-1----:R-:W-:Y:S02]  /*14710*/  IMAD.MOV.U32 R8, RZ, RZ, R57 ;  /* 0x000000ffff087224 */ /* 0x002fe400078e0039 */
[----:B------:R-:W3:Y:S01]  /*14720*/  LDL.LU R57, [R1+0xe80] ;  /* 0x000e800001397983 */ /* 0x000ee20000300800 */
[----:B------:R-:W-:Y:S02]  /*14730*/  IMAD.MOV.U32 R9, RZ, RZ, R58 ;  /* 0x000000ffff097224 */ /* 0x000fe400078e003a */
[----:B------:R-:W-:Y:S01]  /*14740*/  IMAD.MOV.U32 R11, RZ, RZ, R59 ;  /* 0x000000ffff0b7224 */ /* 0x000fe200078e003b */
[----:B------:R-:W3:Y:S04]  /*14750*/  LDL.LU R58, [R1+0xe7c] ;  /* 0x000e7c00013a7983 */ /* 0x000ee80000300800 */
[----:B------:R-:W3:Y:S04]  /*14760*/  LDL.LU R28, [R1+0xe78] ;  /* 0x000e7800011c7983 */ /* 0x000ee80000300800 */
[----:B------:R-:W3:Y:S01]  /*14770*/  LDL.LU R59, [R1+0xe74] ;  /* 0x000e7400013b7983 */ /* 0x000ee20000300800 */
[----:B------:R-:W-:-:S03]  /*14780*/  F2FP.F16.E5M2.UNPACK_B R14, R34.H1 ;  /* 0x00000022ff0e723e */ /* 0x000fc600030004ff */
[----:B------:R-:W3:Y:S01]  /*14790*/  LDL.LU R32, [R1+0x40] ;  /* 0x0000400001207983 */ /* 0x000ee20000300800 */
[----:B----4-:R-:W-:Y:S02]  /*147a0*/  IMAD.MOV.U32 R34, RZ, RZ, R30 ;  /* 0x000000ffff227224 */ /* 0x010fe400078e001e */
[----:B--2---:R-:W-:Y:S02]  /*147b0*/  IMAD.MOV.U32 R33, RZ, RZ, R31 ;  /* 0x000000ffff217224 */ /* 0x004fe400078e001f */
[----:B------:R-:W2:Y:S04]  /*147c0*/  LDL.LU R31, [R1+0xe70] ;  /* 0x000e7000011f7983 */ /* 0x000ea80000300800 */
[----:B------:R-:W4:Y:S01]  /*147d0*/  LDL.LU R30, [R1+0xe6c] ;  /* 0x000e6c00011e7983 */ /* 0x000f220000300800 */
[----:B---3--:R-:W-:Y:S01]  /*147e0*/  F2FP.F16.E5M2.UNPACK_B R15, R35.H1 ;  /* 0x00000023ff0f723e */ /* 0x008fe200030004ff */
[----:B------:R-:W-:-:S02]  /*147f0*/  IMAD.MOV.U32 R35, RZ, RZ, R29 ;  /* 0x000000ffff237224 */ /* 0x000fc400078e001d */
[----:B------:R-:W3:Y:S04]  /*14800*/  LDL.LU R29, [R1+0xe68] ;  /* 0x000e6800011d7983 */ /* 0x000ee80000300800 */
[----:B------:R-:W-:-:S15]  /*14810*/  HMMA.16816.F32 R56, R36, R14, R56 ;  /* 0x0000000e2438723c */ /* 0x000fde0000001838 */
[----:B------:R-:W-:-:S04]  /*14820*/  NOP ;  /* 0x0000000000007918 */ /* 0x000fc80000000000 */
[----:B------:R-:W-:Y:S04]  /*14830*/  STL [R1+0xca4], R58 ;  /* 0x000ca43a01007387 */ /* 0x000fe80000100800 */
[----:B------:R-:W-:Y:S04]  /*14840*/  STL [R1+0xca0], R59 ;  /* 0x000ca03b01007387 */ /* 0x000fe80000100800 */
[----:B------:R0:W-:Y:S04]  /*14850*/  STL.64 [R1+0xce8], R56 ;  /* 0x000ce83801007387 */ /* 0x0001e80000100a00 */
[----:B0-----:R-:W2:Y:S04]  /*14860*/  LDL.LU R56, [R1+0x10] ;  /* 0x0000100001387983 */ /* 0x001ea80000300800 */
[----:B------:R-:W2:Y:S04]  /*14870*/  LDL.LU R57, [R1+0x14] ;  /* 0x0000140001397983 */ /* 0x000ea80000300800 */
[----:B------:R-:W2:Y:S04]  /*14880*/  LDL.LU R58, [R1+0x18] ;  /* 0x00001800013a7983 */ /* 0x000ea80000300800 */
[----:B------:R-:W2:Y:S01]  /*14890*/  LDL.LU R59, [R1+0x1c] ;  /* 0x00001c00013b7983 */ /* 0x000ea20000300800 */
[----:B------:R-:W-:-:S02]  /*148a0*/  F2FP.F16.E5M2.UNPACK_B R18, R28.H1 ;  /* 0x0000001cff12723e */ /* 0x000fc400030004ff */
[----:B------:R-:W-:Y:S02]  /*148b0*/  F2FP.F16.E5M2.UNPACK_B R24, R24.H1 ;  /* 0x00000018ff18723e */ /* 0x000fe400030004ff */
[----:B------:R-:W-:Y:S02]  /*148c0*/  F2FP.F16.E5M2.UNPACK_B R25, R25.H1 ;  /* 0x00000019ff19723e */ /* 0x000fe400030004ff */
[----:B------:R-:W-:Y:S02]  /*148d0*/  F2FP.F16.E5M2.UNPACK_B R26, R26.H1 ;  /* 0x0000001aff1a723e */ /* 0x000fe400030004ff */
[----:B------:R-:W-:Y:S02]  /*148e0*/  F2FP.F16.E5M2.UNPACK_B R27, R27.H1 ;  /* 0x0000001bff1b723e */ /* 0x000fe400030004ff */
[----:B------:R-:W-:Y:S02]  /*148f0*/  F2FP.F16.E5M2.UNPACK_B R16, R20.H1 ;  /* 0x00000014ff10723e */ /* 0x000fe400030004ff */
[----:B------:R-:W-:-:S02]  /*14900*/  F2FP.F16.E5M2.UNPACK_B R17, R21.H1 ;  /* 0x00000015ff11723e */ /* 0x000fc400030004ff */
[----:B------:R-:W-:Y:S02]  /*14910*/  F2FP.F16.E5M2.UNPACK_B R12, R22.H1 ;  /* 0x00000016ff0c723e */ /* 0x000fe400030004ff */
[----:B------:R-:W-:Y:S01]  /*14920*/  F2FP.F16.E5M2.UNPACK_B R13, R23.H1 ;  /* 0x00000017ff0d723e */ /* 0x000fe200030004ff */
[----:B------:R-:W-:Y:S02]  /*14930*/  IMAD R20, R48, 0x100, R47 ;  /* 0x0000010030147824 */ /* 0x000fe400078e022f */
[----:B------:R-:W-:Y:S02]  /*14940*/  IMAD R21, R50, 0x100, R49 ;  /* 0x0000010032157824 */ /* 0x000fe400078e0231 */
[----:B------:R-:W-:Y:S01]  /*14950*/  IMAD R22, R61, 0x100, R51 ;  /* 0x000001003d167824 */ /* 0x000fe200078e0233 */
[----:B---3--:R-:W-:-:S07]  /*14960*/  F2FP.F16.E5M2.UNPACK_B R19, R29.H1 ;  /* 0x0000001dff13723e */ /* 0x008fce00030004ff */
[----:B------:R-:W-:Y:S01]  /*14970*/  HMMA.16816.F32 R4, R36, R18, R4 ;  /* 0x000000122404723c */ /* 0x000fe20000001804 */
[----:B----4-:R-:W-:Y:S02]  /*14980*/  F2FP.F16.E5M2.UNPACK_B R30, R30.H1 ;  /* 0x0000001eff1e723e */ /* 0x010fe400030004ff */
[----:B--2---:R-:W-:-:S15]  /*14990*/  F2FP.F16.E5M2.UNPACK_B R31, R31.H1 ;  /* 0x0000001fff1f723e */ /* 0x004fde00030004ff */
[----:B------:R-:W-:Y:S01]  /*149a0*/  NOP ;  /* 0x0000000000007918 */ /* 0x000fe20000000000 */
[----:B------:R-:W-:Y:S04]  /*149b0*/  STL.64 [R1+0xcb0], R6 ;  /* 0x000cb00601007387 */ /* 0x000fe80000100a00 */
[----:B------:R0:W-:Y:S02]  /*149c0*/  STL.64 [R1+0xca8], R4 ;  /* 0x000ca80401007387 */ /* 0x0001e40000100a00 */
[----:B0-----:R-:W-:-:S15]  /*149d0*/  HMMA.16816.F32 R4, R36, R30, R56 ;  /* 0x0000001e2404723c */ /* 0x001fde0000001838 */
[----:B------:R-:W-:-:S04]  /*149e0*/  NOP ;  /* 0x0000000000007918 */ /* 0x000fc80000000000 */
[----:B------:R-:W-:Y:S04]  /*149f0*/  STL.64 [R1+0x10], R4 ;  /* 0x0000100401007387 */ /* 0x000fe80000100a00 */
[----:B------:R0:W-:Y:S02]  /*14a00*/  STL.64 [R1+0x18], R6 ;  /* 0x0000180601007387 */ /* 0x0001e40000100a00 */
[----:B0-----:R-:W-:-:S15]  /*14a10*/  HMMA.16816.F32 R4, R36, R24, R32 ;  /* 0x000000182404723c */ /* 0x001fde0000001820 */
[----:B------:R-:W-:-:S04]  /*14a20*/  NOP ;  /* 0x0000000000007918 */ /* 0x000fc80000000000 */
[----:B------:R-:W-:Y:S04]  /*14a30*/  STL.64 [R1+0x40], R4 ;  /* 0x0000400401007387 */ /* 0x000fe80000100a00 */
[----:B------:R0:W-:Y:S02]  /*14a40*/  STL.64 [R1+0x48], R6 ;  /* 0x0000480601007387 */ /* 0x0001e40000100a00 */
[----:B0-----:R-:W-:Y:S02]  /*14a50*/  HMMA.16816.F32 R4, R36, R26, R8 ;  /* 0x0000001a2404723c */ /* 0x001fe40000001808 */
[----:B------:R-:W-:Y:S04]  /*14a60*/  STL.64 [R1+0xe30], R26 ;  /* 0x000e301a01007387 */ /* 0x000fe80000100a00 */
[----:B------:R-:W-:-:S13]  /*14a70*/  STL.64 [R1+0xe28], R24 ;  /* 0x000e281801007387 */ /* 0x000fda0000100a00 */
        /* <DEDUP_REMOVED lines=8> */
[----:B------:R-:W-:Y:S04]  /*14b00*/  STL [R1+0xdf0], R13 ;  /* 0x000df00d01007387 */ /* 0x000fe80000100800 */
[----:B------:R-:W2:-:S13]  /*14b10*/  LDL.LU R48, [R1+0x2c0] ;  /* 0x0002c00001307983 */ /* 0x000e9a0000300800 */
[----:B------:R-:W-:Y:S04]  /*14b20*/  STL.64 [R1+0xf0], R4 ;  /* 0x0000f00401007387 */ /* 0x000fe80000100a00 */
[----:B------:R-:W-:Y:S04]  /*14b30*/  STL.64 [R1+0xf8], R6 ;  /* 0x0000f80601007387 */ /* 0x000fe80000100a00 */
[----:B------:R-:W2:Y:S04]  /*14b40*/  LDL.LU R49, [R1+0x2c4] ;  /* 0x0002c40001317983 */ /* 0x000ea80000300800 */
[----:B------:R-:W3:Y:S04]  /*14b50*/  LDL.LU R50, [R1+0x2c8] ;  /* 0x0002c80001327983 */ /* 0x000ee80000300800 */
[----:B------:R-:W3:Y:S04]  /*14b60*/  LDL.LU R51, [R1+0x2cc] ;  /* 0x0002cc0001337983 */ /* 0x000ee80000300800 */
[----:B---3--:R-:W-:Y:S04]  /*14b70*/  STL.64 [R1+0xde8], R50 ;  /* 0x000de83201007387 */ /* 0x008fe80000100a00 */
[----:B--2---:R0:W-:Y:S04]  /*14b80*/  STL.64 [R1+0xde0], R48 ;  /* 0x000de03001007387 */ /* 0x0041e80000100a00 */
[----:B------:R-:W2:Y:S04]  /*14b90*/  LDL.LU R44, [R1+0x2d0] ;  /* 0x0002d000012c7983 */ /* 0x000ea80000300800 */
        /* <DEDUP_REMOVED lines=11> */
[----:B------:R-:W3:Y:S04]  /*14c50*/  LDL.LU R56, [R1+0x300] ;  /* 0x0003000001387983 */ /* 0x000ee80000300800 */
[----:B------:R-:W3:Y:S04]  /*14c60*/  LDL.LU R57, [R1+0x304] ;  /* 0x0003040001397983 */ /* 0x000ee80000300800 */
[----:B------:R-:W4:Y:S04]  /*14c70*/  LDL.LU R58, [R1+0x308] ;  /* 0x00030800013a7983 */ /* 0x000f280000300800 */
[----:B------:R-:W4:Y:S04]  /*14c80*/  LDL.LU R59, [R1+0x30c] ;  /* 0x00030c00013b7983 */ /* 0x000f280000300800 */
[----:B----4-:R-:W-:Y:S04]  /*14c90*/  STL.64 [R1+0xe20], R58 ;  /* 0x000e203a01007387 */ /* 0x010fe80000100a00 */
[----:B---3--:R3:W-:Y:S04]  /*14ca0*/  STL.64 [R1+0xe18], R56 ;  /* 0x000e183801007387 */ /* 0x0087e80000100a00 */
[----:B0-----:R-:W4:Y:S04]  /*14cb0*/  LDL.LU R48, [R1+0xe0] ;  /* 0x0000e00001307983 */ /* 0x001f280000300800 */
[----:B------:R-:W4:Y:S04]  /*14cc0*/  LDL.LU R49, [R1+0xe4] ;  /* 0x0000e40001317983 */ /* 0x000f280000300800 */
[----:B------:R-:W2:Y:S04]  /*14cd0*/  LDL.LU R50, [R1+0xe8] ;  /* 0x0000e80001327983 */ /* 0x000ea80000300800 */
[----:B------:R-:W2:Y:S04]  /*14ce0*/  LDL.LU R51, [R1+0xec] ;  /* 0x0000ec0001337983 */ /* 0x000ea80000300800 */
[----:B--2---:R-:W-:Y:S04]  /*14cf0*/  STL.64 [R1+0xe40], R50 ;  /* 0x000e403201007387 */ /* 0x004fe80000100a00 */
[----:B----4-:R0:W-:Y:S04]  /*14d00*/  STL.64 [R1+0xe38], R48 ;  /* 0x000e383001007387 */ /* 0x0101e80000100a00 */
[----:B-1----:R-:W2:Y:S04]  /*14d10*/  LDL.LU R44, [R1+0x330] ;  /* 0x00033000012c7983 */ /* 0x002ea80000300800 */
[----:B------:R-:W2:Y:S04]  /*14d20*/  LDL.LU R45, [R1+0x334] ;  /* 0x00033400012d7983 */ /* 0x000ea80000300800 */
[----:B------:R-:W4:Y:S04]  /*14d30*/  LDL.LU R46, [R1+0x338] ;  /* 0x00033800012e7983 */ /* 0x000f280000300800 */
[----:B------:R-:W4:Y:S04]  /*14d40*/  LDL.LU R47, [R1+0x33c] ;  /* 0x00033c00012f7983 */ /* 0x000f280000300800 */
[----:B----4-:R-:W-:Y:S04]  /*14d50*/  STL.64 [R1+0xe60], R46 ;  /* 0x000e602e01007387 */ /* 0x010fe80000100a00 */
[----:B--2---:R1:W-:Y:S04]  /*14d60*/  STL.64 [R1+0xe58], R44 ;  /* 0x000e582c01007387 */ /* 0x0043e80000100a00 */
[----:B------:R-:W2:Y:S04]  /*14d70*/  LDL.LU R8, [R1+0x340] ;  /* 0x0003400001087983 */ /* 0x000ea80000300800 */
[----:B------:R-:W2:Y:S04]  /*14d80*/  LDL.LU R9, [R1+0x344] ;  /* 0x0003440001097983 */ /* 0x000ea80000300800 */
[----:B------:R-:W2:Y:S04]  /*14d90*/  LDL.LU R10, [R1+0x348] ;  /* 0x00034800010a7983 */ /* 0x000ea80000300800 */
[----:B------:R-:W2:Y:S04]  /*14da0*/  LDL.LU R11, [R1+0x34c] ;  /* 0x00034c00010b7983 */ /* 0x000ea80000300800 */
[----:B---3--:R-:W3:Y:S04]  /*14db0*/  LDL.LU R56, [R1+0x350] ;  /* 0x0003500001387983 */ /* 0x008ee80000300800 */
[----:B------:R-:W3:Y:S04]  /*14dc0*/  LDL.LU R57, [R1+0x354] ;  /* 0x0003540001397983 */ /* 0x000ee80000300800 */
[----:B------:R-:W3:Y:S04]  /*14dd0*/  LDL.LU R58, [R1+0x358] ;  /* 0x00035800013a7983 */ /* 0x000ee80000300800 */
[----:B------:R-:W3:Y:S04]  /*14de0*/  LDL.LU R59, [R1+0x35c] ;  /* 0x00035c00013b7983 */ /* 0x000ee80000300800 */
[----:B------:R-:W4:Y:S04]  /*14df0*/  LDL.LU R24, [R1+0x360] ;  /* 0x0003600001187983 */ /* 0x000f280000300800 */
[----:B------:R-:W4:Y:S04]  /*14e00*/  LDL.LU R25, [R1+0x364] ;  /* 0x0003640001197983 */ /* 0x000f280000300800 */
[----:B------:R-:W4:Y:S04]  /*14e10*/  LDL.LU R26, [R1+0x368] ;  /* 0x00036800011a7983 */ /* 0x000f280000300800 */
[----:B------:R-:W4:Y:S04]  /*14e20*/  LDL.LU R27, [R1+0x36c] ;  /* 0x00036c00011b7983 */ /* 0x000f280000300800 */
[----:B0-----:R-:W2:Y:S04]  /*14e30*/  LDL.LU R48, [R1+0x370] ;  /* 0x0003700001307983 */ /* 0x001ea80000300800 */
[----:B------:R-:W2:Y:S04]  /*14e40*/  LDL.LU R49, [R1+0x374] ;  /* 0x0003740001317983 */ /* 0x000ea80000300800 */
[----:B------:R-:W2:Y:S04]  /*14e50*/  LDL.LU R50, [R1+0x378] ;  /* 0x0003780001327983 */ /* 0x000ea80000300800 */
[----:B------:R-:W2:Y:S04]  /*14e60*/  LDL.LU R51, [R1+0x37c] ;  /* 0x00037c0001337983 */ /* 0x000ea80000300800 */
[----:B-1----:R-:W2:Y:S04]  /*14e70*/  LDL.LU R44, [R1+0x390] ;  /* 0x00039000012c7983 */ /* 0x002ea80000300800 */
[----:B------:R-:W2:Y:S04]  /*14e80*/  LDL.LU R45, [R1+0x394] ;  /* 0x00039400012d7983 */ /* 0x000ea80000300800 */
[----:B------:R-:W2:Y:S04]  /*14e90*/  LDL.LU R46, [R1+0x398] ;  /* 0x00039800012e7983 */ /* 0x000ea80000300800 */
[----:B------:R-:W2:Y:S04]  /*14ea0*/  LDL.LU R47, [R1+0x39c] ;  /* 0x00039c00012f7983 */ /* 0x000ea80000300800 */
[----:B------:R-:W3:Y:S04]  /*14eb0*/  LDL.LU R16, [R1+0x380] ;  /* 0x0003800001107983 */ /* 0x000ee80000300800 */
[----:B------:R-:W3:Y:S04]  /*14ec0*/  LDL.LU R17, [R1+0x384] ;  /* 0x0003840001117983 */ /* 0x000ee80000300800 */
[----:B------:R-:W3:Y:S04]  /*14ed0*/  LDL.LU R18, [R1+0x388] ;  /* 0x0003880001127983 */ /* 0x000ee80000300800 */
[----:B------:R-:W3:Y:S01]  /*14ee0*/  LDL.LU R19, [R1+0x38c] ;  /* 0x00038c0001137983 */ /* 0x000ee20000300800 */
[----:B------:R-:W-:Y:S01]  /*14ef0*/  IMAD R23, R0, 0x100, R60 ;  /* 0x0000010000177824 */ /* 0x000fe200078e023c */
[----:B------:R-:W-:-:S02]  /*14f00*/  F2FP.F16.E5M2.UNPACK_B R20, R20 ;  /* 0x00000014ff14723e */ /* 0x000fc400020004ff */
[----:B------:R-:W-:Y:S01]  /*14f10*/  F2FP.F16.E5M2.UNPACK_B R21, R21 ;  /* 0x00000015ff15723e */ /* 0x000fe200020004ff */
[----:B------:R-:W4:Y:S01]  /*14f20*/  LDL.LU R13, [R1+0xb80] ;  /* 0x000b8000010d7983 */ /* 0x000f220000300800 */
[----:B------:R-:W-:Y:S02]  /*14f30*/  F2FP.F16.E5M2.UNPACK_B R22, R22 ;  /* 0x00000016ff16723e */ /* 0x000fe400020004ff */
[----:B------:R-:W-:Y:S01]  /*14f40*/  F2FP.F16.E5M2.UNPACK_B R23, R23 ;  /* 0x00000017ff17723e */ /* 0x000fe200020004ff */
[----:B------:R-:W4:Y:S04]  /*14f50*/  LDL.LU R28, [R1+0xb7c] ;  /* 0x000b7c00011c7983 */ /* 0x000f280000300800 */
        /* <DEDUP_REMOVED lines=21> */
[----:B------:R-:W4:Y:S01]  /*150b0*/  LDL.LU R61, [R1+0xba4] ;  /* 0x000ba400013d7983 */ /* 0x000f220000300800 */
[C---:B--2---:R-:W-:Y:S08]  /*150c0*/  HMMA.16816.F32 R44, R20.reuse, R2, R44 ;  /* 0x00000002142c723c */ /* 0x044ff0000000182c */
[C---:B---3--:R-:W-:Y:S11]  /*150d0*/  HMMA.16816.F32 R16, R20.reuse, R14, R16 ;  /* 0x0000000e1410723c */ /* 0x048ff60000001810 */
[----:B------:R-:W-:Y:S04]  /*150e0*/  STL.64 [R1+0x390], R44 ;  /* 0x0003902c01007387 */ /* 0x000fe80000100a00 */
[----:B------:R0:W-:Y:S04]  /*150f0*/  STL.64 [R1+0x398], R46 ;  /* 0x0003982e01007387 */ /* 0x0001e80000100a00 */
[----:B0-----:R-:W2:Y:S04]  /*15100*/  LDL.LU.64 R46, [R1+0xe60] ;  /* 0x000e6000012e7983 */ /* 0x001ea80000300a00 */
[----:B------:R-:W2:Y:S04]  /*15110*/  LDL.LU.64 R44, [R1+0xe58] ;  /* 0x000e5800012c7983 */ /* 0x000ea80000300a00 */
[----:B------:R-:W3:Y:S04]  /*15120*/  LDL.LU R60, [R1+0xbb0] ;  /* 0x000bb000013c7983 */ /* 0x000ee80000300800 */
[----:B------:R-:W3:Y:S04]  /*15130*/  LDL.LU R0, [R1+0xbac] ;  /* 0x000bac0001007983 */ /* 0x000ee80000300800 */
[----:B------:R-:W-:Y:S04]  /*15140*/  STL.64 [R1+0x380], R16 ;  /* 0x0003801001007387 */ /* 0x000fe80000100a00 */
[----:B------:R0:W-:Y:S04]  /*15150*/  STL.64 [R1+0x388], R18 ;  /* 0x0003881201007387 */ /* 0x0001e80000100a00 */
[----:B0-----:R-:W2:Y:S01]  /*15160*/  LDL.LU.64 R18, [R1+0xe50] ;  /* 0x000e500001127983 */ /* 0x001ea20000300a00 */
[C---:B----4-:R-:W-:Y:S03]  /*15170*/  HMMA.16816.F32 R24, R20.reuse, R30, R24 ;  /* 0x0000001e1418723c */ /* 0x050fe60000001818 */
[----:B------:R-:W4:Y:S05]  /*15180*/  LDL.LU.64 R16, [R1+0xe48] ;  /* 0x000e480001107983 */ /* 0x000f2a0000300a00 */
[----:B--2---:R-:W-:-:S15]  /*15190*/  HMMA.16816.F32 R48, R20, R18, R48 ;  /* 0x000000121430723c */ /* 0x004fde0000001830 */
[----:B------:R-:W-:-:S04]  /*151a0*/  NOP ;  /* 0x0000000000007918 */ /* 0x000fc80000000000 */
[----:B------:R-:W-:Y:S04]  /*151b0*/  STL.64 [R1+0x370], R48 ;  /* 0x0003703001007387 */ /* 0x000fe80000100a00 */
[----:B------:R0:W-:Y:S04]  /*151c0*/  STL.64 [R1+0x378], R50 ;  /* 0x0003783201007387 */ /* 0x0001e80000100a00 */
[----:B0-----:R-:W2:Y:S04]  /*151d0*/  LDL.LU.64 R50, [R1+0xe40] ;  /* 0x000e400001327983 */ /* 0x001ea80000300a00 */
[----:B------:R-:W2:Y:S04]  /*151e0*/  LDL.LU.64 R48, [R1+0xe38] ;  /* 0x000e380001307983 */ /* 0x000ea80000300a00 */
[----:B------:R-:W-:Y:S04]  /*151f0*/  STL.64 [R1+0x360], R24 ;  /* 0x0003601801007387 */ /* 0x000fe80000100a00 */
[----:B------:R0:W-:Y:S04]  /*15200*/  STL.64 [R1+0x368], R26 ;  /* 0x0003681a01007387 */ /* 0x0001e80000100a00 */
[----:B0-----:R-:W2:Y:S04]  /*15210*/  LDL.LU.64 R26, [R1+0xe30] ;  /* 0x000e3000011a7983 */ /* 0x001ea80000300a00 */
[----:B------:R-:W3:Y:S01]  /*15220*/  LDL.LU.64 R24, [R1+0xe28] ;  /* 0x000e280001187983 */ /* 0x000ee20000300a00 */
[----:B----4-:R-:W-:Y:S01]  /*15230*/  HMMA.16816.F32 R44, R20, R16, R44 ;  /* 0x00000010142c723c */ /* 0x010fe2000000182c */
[----:B------:R-:W-:-:S07]  /*15240*/  IMAD R28, R28, 0x100, R13 ;  /* 0x000001001c1c7824 */ /* 0x000fce00078e020d */
[C---:B--2---:R-:W-:Y:S08]  /*15250*/  HMMA.16816.F32 R8, R20.reuse, R26, R8 ;  /* 0x0000001a1408723c */ /* 0x044ff00000001808 */
[----:B---3--:R-:W-:-:S15]  /*15260*/  HMMA.16816.F32 R56, R20, R24, R56 ;  /* 0x000000181438723c */ /* 0x008fde0000001838 */
[----:B------:R-:W-:-:S04]  /*15270*/  NOP ;  /* 0x0000000000007918 */ /* 0x000fc80000000000 */
[----:B------:R-:W-:Y:S04]  /*15280*/  STL.64 [R1+0x350], R56 ;  /* 0x0003503801007387 */ /* 0x000fe80000100a00 */
[----:B------:R0:W-:Y:S04]  /*15290*/  STL.64 [R1+0x358], R58 ;  /* 0x0003583a01007387 */ /* 0x0001e80000100a00 */
[----:B0-----:R-:W2:Y:S04]  /*152a0*/  LDL.LU.64 R58, [R1+0xe20] ;  /* 0x000e2000013a7983 */ /* 0x001ea80000300a00 */
[----:B------:R-:W2:Y:S04]  /*152b0*/  LDL.LU.64 R56, [R1+0xe18] ;  /* 0x000e180001387983 */ /* 0x000ea80000300a00 */
[----:B------:R-:W-:Y:S04]  /*152c0*/  STL.64 [R1+0x340], R8 ;  /* 0x0003400801007387 */ /* 0x000fe80000100a00 */
[----:B------:R0:W-:Y:S04]  /*152d0*/  STL.64 [R1+0x348], R10 ;  /* 0x0003480a01007387 */ /* 0x0001e80000100a00 */
[----:B0-----:R-:W3:Y:S04]  /*152e0*/  LDL.LU.64 R10, [R1+0xe10] ;  /* 0x000e1000010a7983 */ /* 0x001ee80000300a00 */
[----:B------:R-:W3:Y:S04]  /*152f0*/  LDL.LU.64 R8, [R1+0xe08] ;  /* 0x000e080001087983 */ /* 0x000ee80000300a00 */
[----:B------:R-:W-:Y:S04]  /*15300*/  STL.64 [R1+0x330], R44 ;  /* 0x0003302c01007387 */ /* 0x000fe80000100a00 */
[----:B------:R0:W-:Y:S04]  /*15310*/  STL.64 [R1+0x338], R46 ;  /* 0x0003382e01007387 */ /* 0x0001e80000100a00 */
[----:B0-----:R-:W4:Y:S04]  /*15320*/  LDL.LU.64 R46, [R1+0xe00] ;  /* 0x000e0000012e7983 */ /* 0x001f280000300a00 */
[----:B------:R-:W4:Y:S04]  /*15330*/  LDL.LU.64 R44, [R1+0xdf8] ;  /* 0x000df800012c7983 */ /* 0x000f280000300a00 */
[----:B------:R-:W2:Y:S01]  /*15340*/  LDL.LU R13, [R1+0xdf0] ;  /* 0x000df000010d7983 */ /* 0x000ea20000300800 */
[----:B------:R-:W-:-:S02]  /*15350*/  IMAD R29, R35, 0x100, R29 ;  /* 0x00000100231d7824 */ /* 0x000fc400078e021d */
[----:B------:R-:W-:Y:S02]  /*15360*/  IMAD R32, R32, 0x100, R34 ;  /* 0x0000010020207824 */ /* 0x000fe400078e0222 */
[----:B------:R-:W-:Y:S01]  /*15370*/  IMAD R33, R52, 0x100, R33 ;  /* 0x0000010034217824 */ /* 0x000fe200078e0221 */
[----:B--2---:R-:W-:Y:S01]  /*15380*/  HMMA.16816.F32 R20, R20, R12, R48 ;  /* 0x0000000c1414723c */ /* 0x004fe20000001830 */
[----:B------:R-:W2:Y:S04]  /*15390*/  LDL.LU.64 R50, [R1+0xde8] ;  /* 0x000de80001327983 */ /* 0x000ea80000300a00 */
[----:B------:R-:W2:-:S14]  /*153a0*/  LDL.LU.64 R48, [R1+0xde0] ;  /* 0x000de00001307983 */ /* 0x000e9c0000300a00 */
        /* <DEDUP_REMOVED lines=8> */
[C---:B------:R-:W-:Y:S03]  /*15430*/  HMMA.16816.F32 R4, R20.reuse, R18, R56 ;  /* 0x000000121404723c */ /* 0x040fe60000001838 */
[----:B------:R-:W-:Y:S04]  /*15440*/  STL.64 [R1+0x320], R32 ;  /* 0x0003202001007387 */ /* 0x000fe80000100a00 */
[----:B------:R3:W-:Y:S04]  /*15450*/  STL.64 [R1+0x328], R34 ;  /* 0x0003282201007387 */ /* 0x0007e80000100a00 */
[----:B------:R-:W-:Y:S04]  /*15460*/  STL.64 [R1+0x310], R36 ;  /* 0x0003102401007387 */ /* 0x000fe80000100a00 */
[----:B------:R-:W-:Y:S01]  /*15470*/  STL.64 [R1+0x318], R38 ;  /* 0x0003182601007387 */ /* 0x000fe20000100a00 */
[C---:B---3--:R-:W-:Y:S03]  /*15480*/  HMMA.16816.F32 R32, R20.reuse, R30, R8 ;  /* 0x0000001e1420723c */ /* 0x048fe60000001808 */
[----:B------:R-:W-:Y:S04]  /*15490*/  STL.64 [R1+0x300], R4 ;  /* 0x0003000401007387 */ /* 0x000fe80000100a00 */
[----:B------:R4:W-:Y:S01]  /*154a0*/  STL.64 [R1+0x308], R6 ;  /* 0x0003080601007387 */ /* 0x0009e20000100a00 */
[C---:B------:R-:W-:Y:S08]  /*154b0*/  HMMA.16816.F32 R8, R20.reuse, R24, R40 ;  /* 0x000000181408723c */ /* 0x040ff00000001828 */
[----:B----4-:R-:W-:Y:S03]  /*154c0*/  HMMA.16816.F32 R4, R20, R26, R44 ;  /* 0x0000001a1404723c */ /* 0x010fe6000000182c */
[----:B------:R-:W-:Y:S04]  /*154d0*/  STL.64 [R1+0x2f0], R32 ;  /* 0x0002f02001007387 */ /* 0x000fe80000100a00 */
[----:B------:R-:W-:Y:S04]  /*154e0*/  STL.64 [R1+0x2f8], R34 ;  /* 0x0002f82201007387 */ /* 0x000fe80000100a00 */
[----:B------:R-:W-:Y:S04]  /*154f0*/  STL.64 [R1+0xd90], R26 ;  /* 0x000d901a01007387 */ /* 0x000fe80000100a00 */
[----:B------:R-:W-:Y:S04]  /*15500*/  STL.64 [R1+0x2e0], R8 ;  /* 0x0002e00801007387 */ /* 0x000fe80000100a00 */
[----:B------:R-:W-:Y:S04]  /*15510*/  STL.64 [R1+0x2e8], R10 ;  /* 0x0002e80a01007387 */ /* 0x000fe80000100a00 */
[----:B------:R-:W-:Y:S04]  /*15520*/  STL.64 [R1+0xd88], R24 ;  /* 0x000d881801007387 */ /* 0x000fe80000100a00 */
[----:B------:R-:W-:Y:S04]  /*15530*/  STL.64 [R1+0x2d0], R4 ;  /* 0x0002d00401007387 */ /* 0x000fe80000100a00 */
[----:B------:R2:W-:Y:S01]  /*15540*/  STL.64 [R1+0x2d8], R6 ;  /* 0x0002d80601007387 */ /* 0x0005e20000100a00 */
[----:B------:R-:W-:-:S02]  /*15550*/  IMAD R28, R54, 0x100, R53 ;  /* 0x00000100361c7824 */ /* 0x000fc400078e0235 */
[----:B------:R-:W-:Y:S01]  /*15560*/  IMAD R29, R61, 0x100, R55 ;  /* 0x000001003d1d7824 */ /* 0x000fe200078e0237 */
[----:B------:R-:W-:Y:S04]  /*15570*/  STL.64 [R1+0xdb0], R18 ;  /* 0x000db01201007387 */ /* 0x000fe80000100a00 */
[----:B------:R-:W-:Y:S01]  /*15580*/  STL.64 [R1+0xda8], R16 ;  /* 0x000da81001007387 */ /* 0x000fe20000100a00 */
[----:B--2---:R-:W-:-:S15]  /*15590*/  HMMA.16816.F32 R4, R20, R16, R48 ;  /* 0x000000101404723c */ /* 0x004fde0000001830 */
[----:B------:R-:W-:-:S04]  /*155a0*/  NOP ;  /* 0x0000000000007918 */ /* 0x000fc80000000000 */
[----:B------:R-:W-:Y:S04]  /*155b0*/  STL.64 [R1+0x2c0], R4 ;  /* 0x0002c00401007387 */ /* 0x000fe80000100a00 */
[----:B------:R-:W-:Y:S04]  /*155c0*/  STL.64 [R1+0x2c8], R6 ;  /* 0x0002c80601007387 */ /* 0x000fe80000100a00 */
[----:B------:R-:W-:Y:S04]  /*155d0*/  STL.64 [R1+0xdd0], R30 ;  /* 0x000dd01e01007387 */ /* 0x000fe80000100a00 */
[----:B------:R-:W-:Y:S04]  /*155e0*/  STL.64 [R1+0xdc8], R28 ;  /* 0x000dc81c01007387 */ /* 0x000fe80000100a00 */
        /* <DEDUP_REMOVED lines=18> */
[----:B0-----:R-:W3:Y:S04]  /*15710*/  LDL.LU R48, [R1+0x260] ;  /* 0x0002600001307983 */ /* 0x001ee80000300800 */
[----:B------:R-:W3:Y:S04]  /*15720*/  LDL.LU R49, [R1+0x264] ;  /* 0x0002640001317983 */ /* 0x000ee80000300800 */
[----:B------:R-:W4:Y:S04]  /*15730*/  LDL.LU R50, [R1+0x268] ;  /* 0x0002680001327983 */ /* 0x000f280000300800 */
[----:B------:R-:W4:Y:S01]  /*15740*/  LDL.LU R51, [R1+0x26c] ;  /* 0x00026c0001337983 */ /* 0x000f220000300800 */
[----:B------:R-:W-:-:S03]  /*15750*/  IMAD R32, R0, 0x100, R60 ;  /* 0x0000010000207824 */ /* 0x000fc600078e023c */
[----:B----4-:R-:W-:Y:S04]  /*15760*/  STL.64 [R1+0xdc0], R50 ;  /* 0x000dc03201007387 */ /* 0x010fe80000100a00 */
[----:B---3--:R0:W-:Y:S04]  /*15770*/  STL.64 [R1+0xdb8], R48 ;  /* 0x000db83001007387 */ /* 0x0081e80000100a00 */
[----:B-1----:R-:W3:Y:S04]  /*15780*/  LDL.LU R56, [R1+0x270] ;  /* 0x0002700001387983 */ /* 0x002ee80000300800 */
[----:B------:R-:W3:Y:S04]  /*15790*/  LDL.LU R57, [R1+0x274] ;  /* 0x0002740001397983 */ /* 0x000ee80000300800 */
[----:B------:R-:W3:Y:S04]  /*157a0*/  LDL.LU R58, [R1+0x278] ;  /* 0x00027800013a7983 */ /* 0x000ee80000300800 */
[----:B------:R-:W3:Y:S04]  /*157b0*/  LDL.LU R59, [R1+0x27c] ;  /* 0x00027c00013b7983 */ /* 0x000ee80000300800 */
[----:B------:R-:W4:Y:S04]  /*157c0*/  LDL.LU R24, [R1+0x280] ;  /* 0x0002800001187983 */ /* 0x000f280000300800 */
[----:B------:R-:W4:Y:S04]  /*157d0*/  LDL.LU R25, [R1+0x284] ;  /* 0x0002840001197983 */ /* 0x000f280000300800 */
[----:B------:R-:W4:Y:S04]  /*157e0*/  LDL.LU R26, [R1+0x288] ;  /* 0x00028800011a7983 */ /* 0x000f280000300800 */
[----:B------:R-:W4:Y:S04]  /*157f0*/  LDL.LU R27, [R1+0x28c] ;  /* 0x00028c00011b7983 */ /* 0x000f280000300800 */
[----:B--2---:R-:W2:Y:S04]  /*15800*/  LDL.LU R36, [R1+0x290] ;  /* 0x0002900001247983 */ /* 0x004ea80000300800 */
[----:B------:R-:W2:Y:S04]  /*15810*/  LDL.LU R37, [R1+0x294] ;  /* 0x0002940001257983 */ /* 0x000ea80000300800 */
[----:B------:R-:W2:Y:S04]  /*15820*/  LDL.LU R38, [R1+0x298] ;  /* 0x0002980001267983 */ /* 0x000ea80000300800 */
[----:B------:R-:W2:Y:S04]  /*15830*/  LDL.LU R39, [R1+0x29c] ;  /* 0x00029c0001277983 */ /* 0x000ea80000300800 */
[----:B------:R-:W2:Y:S04]  /*15840*/  LDL.LU R28, [R1+0xd0] ;  /* 0x0000d000011c7983 */ /* 0x000ea80000300800 */
[----:B------:R-:W2:Y:S04]  /*15850*/  LDL.LU R29, [R1+0xd4] ;  /* 0x0000d400011d7983 */ /* 0x000ea80000300800 */
[----:B------:R-:W2:Y:S04]  /*15860*/  LDL.LU R30, [R1+0xd8] ;  /* 0x0000d800011e7983 */ /* 0x000ea80000300800 */
[----:B------:R-:W2:Y:S04]  /*15870*/  LDL.LU R31, [R1+0xdc] ;  /* 0x0000dc00011f7983 */ /* 0x000ea80000300800 */
[----:B------:R-:W3:Y:S04]  /*15880*/  LDL.LU R60, [R1+0xbb8] ;  /* 0x000bb800013c7983 */ /* 0x000ee80000300800 */
[----:B------:R-:W3:Y:S04]  /*15890*/  LDL.LU R33, [R1+0xbb4] ;  /* 0x000bb40001217983 */ /* 0x000ee80000300800 */
[----:B------:R-:W4:Y:S04]  /*158a0*/  LDL.LU R16, [R1+0x2a0] ;  /* 0x0002a00001107983 */ /* 0x000f280000300800 */
[----:B------:R-:W4:Y:S04]  /*158b0*/  LDL.LU R17, [R1+0x2a4] ;  /* 0x0002a40001117983 */ /* 0x000f280000300800 */
[----:B------:R-:W4:Y:S04]  /*158c0*/  LDL.LU R18, [R1+0x2a8] ;  /* 0x0002a80001127983 */ /* 0x000f280000300800 */
[----:B------:R-:W4:Y:S04]  /*158d0*/  LDL.LU R19, [R1+0x2ac] ;  /* 0x0002ac0001137983 */ /* 0x000f280000300800 */
[----:B0-----:R-:W4:Y:S04]  /*158e0*/  LDL.LU R48, [R1+0x2b0] ;  /* 0x0002b00001307983 */ /* 0x001f280000300800 */
        /* <DEDUP_REMOVED lines=27> */
[----:B--2---:R-:W-:Y:S01]  /*15aa0*/  HMMA.16816.F32 R20, R20, R12, R28 ;  /* 0x0000000c1414723c */ /* 0x004fe2000000181c */
[----:B---3--:R-:W-:-:S02]  /*15ab0*/  IMAD R33, R33, 0x100, R60 ;  /* 0x0000010021217824 */ /* 0x008fc400078e023c */
[----:B------:R-:W2:Y:S04]  /*15ac0*/  LDL.LU R60, [R1+0xdd8] ;  /* 0x000dd800013c7983 */ /* 0x000ea80000300800 */
[----:B------:R-:W3:Y:S04]  /*15ad0*/  LDL.LU.64 R30, [R1+0xdd0] ;  /* 0x000dd000011e7983 */ /* 0x000ee80000300a00 */
[----:B------:R-:W2:Y:S08]  /*15ae0*/  LDL.LU.64 R28, [R1+0xdc8] ;  /* 0x000dc800011c7983 */ /* 0x000eb00000300a00 */
[----:B------:R-:W-:Y:S04]  /*15af0*/  STL.64 [R1+0xd0], R20 ;  /* 0x0000d01401007387 */ /* 0x000fe80000100a00 */
[----:B------:R0:W-:Y:S02]  /*15b00*/  STL.64 [R1+0xd8], R22 ;  /* 0x0000d81601007387 */ /* 0x0001e40000100a00 */
[----:B0-----:R-:W-:-:S02]  /*15b10*/  F2FP.F16.E5M2.UNPACK_B R22, R32 ;  /* 0x00000020ff16723e */ /* 0x001fc400020004ff */
[----:B------:R-:W-:Y:S02]  /*15b20*/  F2FP.F16.E5M2.UNPACK_B R23, R33 ;  /* 0x00000021ff17723e */ /* 0x000fe400020004ff */
[----:B--2---:R-:W-:Y:S02]  /*15b30*/  F2FP.F16.E5M2.UNPACK_B R20, R28 ;  /* 0x0000001cff14723e */ /* 0x004fe400020004ff */
[----:B------:R-:W-:-:S07]  /*15b40*/  F2FP.F16.E5M2.UNPACK_B R21, R29 ;  /* 0x0000001dff15723e */ /* 0x000fce00020004ff */
[C---:B----4-:R-:W-:Y:S08]  /*15b50*/  HMMA.16816.F32 R48, R20.reuse, R2, R48 ;  /* 0x000000021430723c */ /* 0x050ff00000001830 */
[C---:B------:R-:W-:Y:S11]  /*15b60*/  HMMA.16816.F32 R16, R20.reuse, R14, R16 ;  /* 0x0000000e1410723c */ /* 0x040ff60000001810 */
[----:B------:R-:W-:Y:S04]  /*15b70*/  STL.64 [R1+0x2b0], R48 ;  /* 0x0002b03001007387 */ /* 0x000fe80000100a00 */
[----:B------:R0:W-:Y:S04]  /*15b80*/  STL.64 [R1+0x2b8], R50 ;  /* 0x0002b83201007387 */ /* 0x0001e80000100a00 */
[----:B0-----:R-:W2:Y:S04]  /*15b90*/  LDL.LU.64 R50, [R1+0xdc0] ;  /* 0x000dc00001327983 */ /* 0x001ea80000300a00 */
[----:B------:R-:W2:Y:S04]  /*15ba0*/  LDL.LU.64 R48, [R1+0xdb8] ;  /* 0x000db80001307983 */ /* 0x000ea80000300a00 */
[----:B------:R-:W-:Y:S04]  /*15bb0*/  STL.64 [R1+0x2a0], R16 ;  /* 0x0002a01001007387 */ /* 0x000fe80000100a00 */
[----:B------:R0:W-:Y:S04]  /*15bc0*/  STL.64 [R1+0x2a8], R18 ;  /* 0x0002a81201007387 */ /* 0x0001e80000100a00 */
[----:B0-----:R-:W4:Y:S01]  /*15bd0*/  LDL.LU.64 R18, [R1+0xdb0] ;  /* 0x000db00001127983 */ /* 0x001f220000300a00 */
[C---:B---3--:R-:W-:Y:S03]  /*15be0*/  HMMA.16816.F32 R24, R20.reuse, R30, R24 ;  /* 0x0000001e1418723c */ /* 0x048fe60000001818 */
[----:B------:R-:W3:Y:S05]  /*15bf0*/  LDL.LU.64 R16, [R1+0xda8] ;  /* 0x000da80001107983 */ /* 0x000eea0000300a00 */
[----:B----4-:R-:W-:-:S15]  /*15c00*/  HMMA.16816.F32 R36, R20, R18, R36 ;  /* 0x000000121424723c */ /* 0x010fde0000001824 */
[----:B------:R-:W-:-:S04]  /*15c10*/  NOP ;  /* 0x0000000000007918 */ /* 0x000fc80000000000 */
[----:B------:R-:W-:Y:S04]  /*15c20*/  STL.64 [R1+0x290], R36 ;  /* 0x0002902401007387 */ /* 0x000fe80000100a00 */
[----:B------:R0:W-:Y:S04]  /*15c30*/  STL.64 [R1+0x298], R38 ;  /* 0x0002982601007387 */ /* 0x0001e80000100a00 */
[----:B0-----:R-:W3:Y:S04]  /*15c40*/  LDL.LU.64 R38, [R1+0xda0] ;  /* 0x000da00001267983 */ /* 0x001ee80000300a00 */
[----:B------:R-:W3:Y:S04]  /*15c50*/  LDL.LU.64 R36, [R1+0xd98] ;  /* 0x000d980001247983 */ /* 0x000ee80000300a00 */
[----:B------:R-:W-:Y:S04]  /*15c60*/  STL.64 [R1+0x280], R24 ;  /* 0x0002801801007387 */ /* 0x000fe80000100a00 */
[----:B------:R0:W-:Y:S04]  /*15c70*/  STL.64 [R1+0x288], R26 ;  /* 0x0002881a01007387 */ /* 0x0001e80000100a00 */
[----:B0-----:R-:W2:Y:S04]  /*15c80*/  LDL.LU.64 R26, [R1+0xd90] ;  /* 0x000d9000011a7983 */ /* 0x001ea80000300a00 */
[----:B------:R-:W4:Y:S02]  /*15c90*/  LDL.LU.64 R24, [R1+0xd88] ;  /* 0x000d880001187983 */ /* 0x000f240000300a00 */
[----:B----4-:R-:W-:-:S15]  /*15ca0*/  HMMA.16816.F32 R56, R20, R24, R56 ;  /* 0x000000181438723c */ /* 0x010fde0000001838 */
[----:B------:R-:W-:-:S04]  /*15cb0*/  NOP ;  /* 0x0000000000007918 */ /* 0x000fc80000000000 */
[----:B------:R-:W-:Y:S04]  /*15cc0*/  STL.64 [R1+0x270], R56 ;  /* 0x0002703801007387 */ /* 0x000fe80000100a00 */
[----:B------:R0:W-:Y:S04]  /*15cd0*/  STL.64 [R1+0x278], R58 ;  /* 0x0002783a01007387 */ /* 0x0001e80000100a00 */
[----:B0-----:R-:W4:Y:S04]  /*15ce0*/  LDL.LU.64 R58, [R1+0xd80] ;  /* 0x000d8000013a7983 */ /* 0x001f280000300a00 */
[----:B------:R-:W4:Y:S01]  /*15cf0*/  LDL.LU.64 R56, [R1+0xd78] ;  /* 0x000d780001387983 */ /* 0x000f220000300a00 */
[----:B--2---:R-:W-:-:S15]  /*15d00*/  HMMA.16816.F32 R48, R20, R26, R48 ;  /* 0x0000001a1430723c */ /* 0x004fde0000001830 */
[----:B------:R-:W-:-:S04]  /*15d10*/  NOP ;  /* 0x0000000000007918 */ /* 0x000fc80000000000 */
[----:B------:R-:W-:Y:S04]  /*15d20*/  STL.64 [R1+0x260], R48 ;  /* 0x0002603001007387 */ /* 0x000fe80000100a00 */
[----:B------:R0:W-:Y:S04]  /*15d30*/  STL.64 [R1+0x268], R50 ;  /* 0x0002683201007387 */ /* 0x0001e80000100a00 */
[----:B0-----:R-:W2:Y:S04]  /*15d40*/  LDL.LU.64 R50, [R1+0xd70] ;  /* 0x000d700001327983 */ /* 0x001ea80000300a00 */
[----:B------:R-:W2:Y:S01]  /*15d50*/  LDL.LU.64 R48, [R1+0xd68] ;  /* 0x000d680001307983 */ /* 0x000ea20000300a00 */
[----:B---3--:R-:W-:Y:S01]  /*15d60*/  HMMA.16816.F32 R36, R20, R16, R36 ;  /* 0x000000101424723c */ /* 0x008fe20000001824 */
[----:B------:R-:W-:-:S02]  /*15d70*/  IMAD R28, R5, 0x100, R4 ;  /* 0x00000100051c7824 */ /* 0x000fc400078e0204 */
[----:B------:R-:W-:Y:S02]  /*15d80*/  IMAD R29, R7, 0x100, R6 ;  /* 0x00000100071d7824 */ /* 0x000fe400078e0206 */
[----:B------:R-:W-:Y:S02]  /*15d90*/  IMAD R32, R34, 0x100, R35 ;  /* 0x0000010022207824 */ /* 0x000fe400078e0223 */
[----:B------:R-:W-:-:S12]  /*15da0*/  IMAD R33, R0, 0x100, R61 ;  /* 0x0000010000217824 */ /* 0x000fd800078e023d */
[----:B------:R-:W-:Y:S04]  /*15db0*/  STL.64 [R1+0x250], R36 ;  /* 0x0002502401007387 */ /* 0x000fe80000100a00 */
[----:B------:R-:W-:Y:S01]  /*15dc0*/  STL.64 [R1+0x258], R38 ;  /* 0x0002582601007387 */ /* 0x000fe20000100a00 */
[----:B----4-:R-:W-:Y:S01]  /*15dd0*/  HMMA.16816.F32 R4, R20, R12, R56 ;  /* 0x0000000c1404723c */ /* 0x010fe20000001838 */
[----:B------:R-:W-:Y:S02]  /*15de0*/  F2FP.F16.E5M2.UNPACK_B R20, R28 ;  /* 0x0000001cff14723e */ /* 0x000fe400020004ff */
[----:B------:R-:W-:Y:S02]  /*15df0*/  F2FP.F16.E5M2.UNPACK_B R21, R29 ;  /* 0x0000001dff15723e */ /* 0x000fe400020004ff */
[----:B------:R-:W-:-:S02]  /*15e00*/  F2FP.F16.E5M2.UNPACK_B R22, R32 ;  /* 0x00000020ff16723e */ /* 0x000fc400020004ff */
[----:B------:R-:W-:-:S07]  /*15e10*/  F2FP.F16.E5M2.UNPACK_B R23, R33 ;  /* 0x00000021ff17723e */ /* 0x000fce00020004ff */
[C---:B------:R-:W-:Y:S05]  /*15e20*/  HMMA.16816.F32 R8, R20.reuse, R2, R8 ;  /* 0x000000021408723c */ /* 0x040fea0000001808 */
[----:B------:R-:W-:Y:S04]  /*15e30*/  STL.64 [R1+0xc0], R4 ;  /* 0x0000c00401007387 */ /* 0x000fe80000100a00 */
[----:B------:R0:W-:Y:S02]  /*15e40*/  STL.64 [R1+0xc8], R6 ;  /* 0x0000c80601007387 */ /* 0x0001e40000100a00 */
[C---:B0-----:R-:W-:Y:S02]  /*15e50*/  HMMA.16816.F32 R4, R20.reuse, R14, R40 ;  /* 0x0000000e1404723c */ /* 0x041fe40000001828 */
[----:B------:R-:W-:Y:S06]  /*15e60*/  STL.64 [R1+0xd50], R14 ;  /* 0x000d500e01007387 */ /* 0x000fec0000100a00 */
[----:B------:R-:W-:Y:S04]  /*15e70*/  STL.64 [R1+0x240], R8 ;  /* 0x0002400801007387 */ /* 0x000fe80000100a00 */
[----:B------:R-:W-:Y:S04]  /*15e80*/  STL.64 [R1+0x248], R10 ;  /* 0x0002480a01007387 */ /* 0x000fe80000100a00 */
[----:B------:R-:W-:Y:S04]  /*15e90*/  STL.64 [R1+0xd48], R12 ;  /* 0x000d480c01007387 */ /* 0x000fe80000100a00 */
[----:B------:R-:W-:Y:S04]  /*15ea0*/  STL.64 [R1+0x230], R4 ;  /* 0x0002300401007387 */ /* 0x000fe80000100a00 */
[----:B------:R0:W-:Y:S02]  /*15eb0*/  STL.64 [R1+0x238], R6 ;  /* 0x0002380601007387 */ /* 0x0001e40000100a00 */
[C---:B0-----:R-:W-:Y:S02]  /*15ec0*/  HMMA.16816.F32 R4, R20.reuse, R18, R44 ;  /* 0x000000121404723c */ /* 0x041fe4000000182c */
[----:B------:R-:W-:Y:S04]  /*15ed0*/  STL.64 [R1+0xd60], R18 ;  /* 0x000d601201007387 */ /* 0x000fe80000100a00 */
[----:B------:R-:W-:Y:S02]  /*15ee0*/  STL.64 [R1+0xd58], R16 ;  /* 0x000d581001007387 */ /* 0x000fe40000100a00 */
[C---:B--2---:R-:W-:Y:S11]  /*15ef0*/  HMMA.16816.F32 R8, R20.reuse, R30, R48 ;  /* 0x0000001e1408723c */ /* 0x044ff60000001830 */
[----:B------:R-:W-:Y:S04]  /*15f00*/  STL.64 [R1+0x220], R4 ;  /* 0x0002200401007387 */ /* 0x000fe80000100a00 */
[----:B------:R0:W-:Y:S04]  /*15f10*/  STL.64 [R1+0x228], R6 ;  /* 0x0002280601007387 */ /* 0x0001e80000100a00 */
[----:B------:R-:W2:Y:S01]  /*15f20*/  LDL.LU R44, [R1+0xa0] ;  /* 0x0000a000012c7983 */ /* 0x000ea20000300800 */
[----:B0-----:R-:W-:Y:S03]  /*15f30*/  HMMA.16816.F32 R4, R20, R24, R52 ;  /* 0x000000181404723c */ /* 0x001fe60000001834 */
[----:B------:R-:W-:Y:S04]  /*15f40*/  STL.64 [R1+0x210], R8 ;  /* 0x0002100801007387 */ /* 0x000fe80000100a00 */
[----:B------:R-:W-:-:S12]  /*15f50*/  STL.64 [R1+0x218], R10 ;  /* 0x0002180a01007387 */ /* 0x000fd80000100a00 */
[----:B------:R0:W-:Y:S04]  /*15f60*/  STL.64 [R1+0x200], R4 ;  /* 0x0002000401007387 */ /* 0x0001e80000100a00 */
[----:B------:R1:W-:Y:S04]  /*15f70*/  STL.64 [R1+0x208], R6 ;  /* 0x0002080601007387 */ /* 0x0003e80000100a00 */
[----:B------:R-:W2:Y:S04]  /*15f80*/  LDL.LU R45, [R1+0xa4] ;  /* 0x0000a400012d7983 */ /* 0x000ea80000300800 */
[----:B------:R-:W3:Y:S04]  /*15f90*/  LDL.LU R46, [R1+0xa8] ;  /* 0x0000a800012e7983 */ /* 0x000ee80000300800 */
[----:B------:R-:W3:Y:S04]  /*15fa0*/  LDL.LU R47, [R1+0xac] ;  /* 0x0000ac00012f7983 */ /* 0x000ee80000300800 */
[----:B---3--:R-:W-:Y:S04]  /*15fb0*/  STL.64 [R1+0xcf8], R46 ;  /* 0x000cf82e01007387 */ /* 0x008fe80000100a00 */
[----:B--2---:R-:W-:Y:S04]  /*15fc0*/  STL.64 [R1+0xcf0], R44 ;  /* 0x000cf02c01007387 */ /* 0x004fe80000100a00 */
[----:B0-----:R-:W2:Y:S04]  /*15fd0*/  LDL.LU R4, [R1+0x170] ;  /* 0x0001700001047983 */ /* 0x001ea80000300800 */
[----:B------:R-:W2:Y:S04]  /*15fe0*/  LDL.LU R5, [R1+0x174] ;  /* 0x0001740001057983 */ /* 0x000ea80000300800 */
[----:B-1----:R-:W3:Y:S04]  /*15ff0*/  LDL.LU R6, [R1+0x178] ;  /* 0x0001780001067983 */ /* 0x002ee80000300800 */
        /* <DEDUP_REMOVED lines=14> */
[----:B--2---:R-:W-:Y:S04]  /*160e0*/  STL.64 [R1+0xd20], R56 ;  /* 0x000d203801007387 */ /* 0x004fe80000100a00 */
[----:B0-----:R-:W2:Y:S04]  /*160f0*/  LDL.LU R4, [R1+0x1b0] ;  /* 0x0001b00001047983 */ /* 0x001ea80000300800 */
[----:B------:R-:W2:Y:S04]  /*16100*/  LDL.LU R5, [R1+0x1b4] ;  /* 0x0001b40001057983 */ /* 0x000ea80000300800 */
[----:B------:R-:W3:Y:S04]  /*16110*/  LDL.LU R6, [R1+0x1b8] ;  /* 0x0001b80001067983 */ /* 0x000ee80000300800 */
[----:B------:R-:W3:Y:S04]  /*16120*/  LDL.LU R7, [R1+0x1bc] ;  /* 0x0001bc0001077983 */ /* 0x000ee80000300800 */
[----:B---3--:R-:W-:Y:S04]  /*16130*/  STL.64 [R1+0xd38], R6 ;  /* 0x000d380601007387 */ /* 0x008fe80000100a00 */
[----:B--2---:R0:W-:Y:S04]  /*16140*/  STL.64 [R1+0xd30], R4 ;  /* 0x000d300401007387 */ /* 0x0041e80000100a00 */
[----:B-1----:R-:W2:Y:S04]  /*16150*/  LDL.LU R36, [R1+0x1c0] ;  /* 0x0001c00001247983 */ /* 0x002ea80000300800 */
[----:B------:R-:W2:Y:S04]  /*16160*/  LDL.LU R37, [R1+0x1c4] ;  /* 0x0001c40001257983 */ /* 0x000ea80000300800 */
[----:B------:R-:W2:Y:S04]  /*16170*/  LDL.LU R38, [R1+0x1c8] ;  /* 0x0001c80001267983 */ /* 0x000ea80000300800 */
[----:B------:R-:W2:Y:S04]  /*16180*/  LDL.LU R39, [R1+0x1cc] ;  /* 0x0001cc0001277983 */ /* 0x000ea80000300800 */
[----:B------:R-:W3:Y:S04]  /*16190*/  LDL.LU R12, [R1+0x1e0] ;  /* 0x0001e000010c7983 */ /* 0x000ee80000300800 */
[----:B------:R-:W3:Y:S04]  /*161a0*/  LDL.LU R13, [R1+0x1e4] ;  /* 0x0001e400010d7983 */ /* 0x000ee80000300800 */
[----:B------:R-:W3:Y:S04]  /*161b0*/  LDL.LU R14, [R1+0x1e8] ;  /* 0x0001e800010e7983 */ /* 0x000ee80000300800 */
[----:B------:R-:W3:Y:S04]  /*161c0*/  LDL.LU R15, [R1+0x1ec] ;  /* 0x0001ec00010f7983 */ /* 0x000ee80000300800 */
[----:B------:R-:W4:Y:S04]  /*161d0*/  LDL.LU R16, [R1+0x1f0] ;  /* 0x0001f00001107983 */ /* 0x000f280000300800 */
[----:B------:R-:W4:Y:S04]  /*161e0*/  LDL.LU R17, [R1+0x1f4] ;  /* 0x0001f40001117983 */ /* 0x000f280000300800 */
[----:B------:R-:W4:Y:S04]  /*161f0*/  LDL.LU R18, [R1+0x1f8] ;  /* 0x0001f80001127983 */ /* 0x000f280000300800 */
        /* <DEDUP_REMOVED lines=9> */
[----:B0-----:R-:W2:Y:S04]  /*16290*/  LDL.LU R4, [R1+0xb0] ;  /* 0x0000b00001047983 */ /* 0x001ea80000300800 */
        /* <DEDUP_REMOVED lines=26> */
[----:B------:R-:W2:Y:S01]  /*16440*/  LDL.LU R55, [R1+0x15c] ;  /* 0x00015c0001377983 */ /* 0x000ea20000300800 */
[----:B----4-:R-:W-:-:S15]  /*16450*/  HMMA.16816.F32 R16, R20, R26, R16 ;  /* 0x0000001a1410723c */ /* 0x010fde0000001810 */
[----:B------:R-:W-:-:S04]  /*16460*/  NOP ;  /* 0x0000000000007918 */ /* 0x000fc80000000000 */
[----:B------:R-:W-:Y:S04]  /*16470*/  STL.64 [R1+0x1f0], R16 ;  /* 0x0001f01001007387 */ /* 0x000fe80000100a00 */
[----:B------:R0:W-:Y:S04]  /*16480*/  STL.64 [R1+0x1f8], R18 ;  /* 0x0001f81201007387 */ /* 0x0001e80000100a00 */
[----:B0-----:R-:W4:Y:S04]  /*16490*/  LDL.LU.64 R18, [R1+0xd60] ;  /* 0x000d600001127983 */ /* 0x001f280000300a00 */
[----:B------:R-:W3:Y:S02]  /*164a0*/  LDL.LU.64 R16, [R1+0xd58] ;  /* 0x000d580001107983 */ /* 0x000ee40000300a00 */
[----:B---3--:R-:W-:-:S15]  /*164b0*/  HMMA.16816.F32 R12, R20, R16, R12 ;  /* 0x00000010140c723c */ /* 0x008fde000000180c */
[----:B------:R-:W-:-:S04]  /*164c0*/  NOP ;  /* 0x0000000000007918 */ /* 0x000fc80000000000 */
[----:B------:R-:W-:Y:S04]  /*164d0*/  STL.64 [R1+0x1e0], R12 ;  /* 0x0001e00c01007387 */ /* 0x000fe80000100a00 */
[----:B------:R0:W-:Y:S04]  /*164e0*/  STL.64 [R1+0x1e8], R14 ;  /* 0x0001e80e01007387 */ /* 0x0001e80000100a00 */
[----:B0-----:R-:W3:Y:S04]  /*164f0*/  LDL.LU.64 R14, [R1+0xd50] ;  /* 0x000d5000010e7983 */ /* 0x001ee80000300a00 */
[----:B------:R-:W3:Y:S01]  /*16500*/  LDL.LU.64 R12, [R1+0xd48] ;  /* 0x000d4800010c7983 */ /* 0x000ee20000300a00 */
[----:B--2---:R-:W-:-:S02]  /*16510*/  IMAD R28, R28, 0x100, R61 ;  /* 0x000001001c1c7824 */ /* 0x004fc400078e023d */
[----:B------:R-:W-:Y:S01]  /*16520*/  IMAD R29, R29, 0x100, R0 ;  /* 0x000001001d1d7824 */ /* 0x000fe200078e0200 */
[----:B------:R-:W2:Y:S04]  /*16530*/  LDL.LU R61, [R1+0xd44] ;  /* 0x000d4400013d7983 */ /* 0x000ea80000300800 */
[----:B------:R-:W2:Y:S01]  /*16540*/  LDL.LU R0, [R1+0xd40] ;  /* 0x000d400001007983 */ /* 0x000ea20000300800 */
[----:B------:R-:W-:Y:S02]  /*16550*/  IMAD R32, R32, 0x100, R33 ;  /* 0x0000010020207824 */ /* 0x000fe400078e0221 */
[----:B------:R-:W-:Y:S01]  /*16560*/  IMAD R33, R8, 0x100, R35 ;  /* 0x0000010008217824 */ /* 0x000fe200078e0223 */
[----:B---3--:R-:W-:Y:S01]  /*16570*/  HMMA.16816.F32 R20, R20, R12, R4 ;  /* 0x0000000c1414723c */ /* 0x008fe20000001804 */
[----:B------:R-:W4:Y:S04]  /*16580*/  LDL.LU.64 R6, [R1+0xd38] ;  /* 0x000d380001067983 */ /* 0x000f280000300a00 */
[----:B------:R-:W4:-:S14]  /*16590*/  LDL.LU.64 R4, [R1+0xd30] ;  /* 0x000d300001047983 */ /* 0x000f1c0000300a00 */
[----:B------:R0:W-:Y:S04]  /*165a0*/  STL.64 [R1+0xb0], R20 ;  /* 0x0000b01401007387 */ /* 0x0001e80000100a00 */
[----:B------:R1:W-:Y:S01]  /*165b0*/  STL.64 [R1+0xb8], R22 ;  /* 0x0000b81601007387 */ /* 0x0003e20000100a00 */
[----:B0-----:R-:W-:Y:S02]  /*165c0*/  F2FP.F16.E5M2.UNPACK_B R20, R28 ;  /* 0x0000001cff14723e */ /* 0x001fe400020004ff */
[----:B------:R-:W-:Y:S02]  /*165d0*/  F2FP.F16.E5M2.UNPACK_B R21, R29 ;  /* 0x0000001dff15723e */ /* 0x000fe400020004ff */
[----:B-1----:R-:W-:Y:S02]  /*165e0*/  F2FP.F16.E5M2.UNPACK_B R22, R32 ;  /* 0x00000020ff16723e */ /* 0x002fe400020004ff */
[----:B------:R-:W-:-:S07]  /*165f0*/  F2FP.F16.E5M2.UNPACK_B R23, R33 ;  /* 0x00000021ff17723e */ /* 0x000fce00020004ff */
[C---:B------:R-:W-:Y:S08]  /*16600*/  HMMA.16816.F32 R56, R20.reuse, R2, R56 ;  /* 0x000000021438723c */ /* 0x040ff00000001838 */
[C---:B------:R-:W-:Y:S11]  /*16610*/  HMMA.16816.F32 R36, R20.reuse, R14, R36 ;  /* 0x0000000e1424723c */ /* 0x040ff60000001824 */
[----:B------:R-:W-:Y:S04]  /*16620*/  STL.64 [R1+0x1d0], R56 ;  /* 0x0001d03801007387 */ /* 0x000fe80000100a00 */
[----:B------:R0:W-:Y:S01]  /*16630*/  STL.64 [R1+0x1d8], R58 ;  /* 0x0001d83a01007387 */ /* 0x0001e20000100a00 */
[C---:B------:R-:W-:Y:S03]  /*16640*/  HMMA.16816.F32 R44, R20.reuse, R30, R44 ;  /* 0x0000001e142c723c */ /* 0x040fe6000000182c */
[----:B0-----:R-:W3:Y:S04]  /*16650*/  LDL.LU.64 R58, [R1+0xd28] ;  /* 0x000d2800013a7983 */ /* 0x001ee80000300a00 */
[----:B------:R-:W3:Y:S04]  /*16660*/  LDL.LU.64 R56, [R1+0xd20] ;  /* 0x000d200001387983 */ /* 0x000ee80000300a00 */
[----:B------:R-:W-:Y:S04]  /*16670*/  STL.64 [R1+0x1c0], R36 ;  /* 0x0001c02401007387 */ /* 0x000fe80000100a00 */
[----:B------:R0:W-:Y:S04]  /*16680*/  STL.64 [R1+0x1c8], R38 ;  /* 0x0001c82601007387 */ /* 0x0001e80000100a00 */
[----:B0-----:R-:W2:Y:S04]  /*16690*/  LDL.LU.64 R38, [R1+0xd18] ;  /* 0x000d180001267983 */ /* 0x001ea80000300a00 */
[----:B------:R-:W2:Y:S01]  /*166a0*/  LDL.LU.64 R36, [R1+0xd10] ;  /* 0x000d100001247983 */ /* 0x000ea20000300a00 */
[----:B----4-:R-:W-:-:S15]  /*166b0*/  HMMA.16816.F32 R4, R20, R18, R4 ;  /* 0x000000121404723c */ /* 0x010fde0000001804 */
[----:B------:R-:W-:-:S04]  /*166c0*/  NOP ;  /* 0x0000000000007918 */ /* 0x000fc80000000000 */
[----:B------:R-:W-:Y:S04]  /*166d0*/  STL.64 [R1+0x1b0], R4 ;  /* 0x0001b00401007387 */ /* 0x000fe80000100a00 */
[----:B------:R0:W-:Y:S04]  /*166e0*/  STL.64 [R1+0x1b8], R6 ;  /* 0x0001b80601007387 */ /* 0x0001e80000100a00 */
[----:B0-----:R-:W4:Y:S04]  /*166f0*/  LDL.LU.64 R6, [R1+0xd08] ;  /* 0x000d080001067983 */ /* 0x001f280000300a00 */
[----:B------:R-:W4:Y:S04]  /*16700*/  LDL.LU.64 R4, [R1+0xd00] ;  /* 0x000d000001047983 */ /* 0x000f280000300a00 */
[----:B------:R-:W-:Y:S04]  /*16710*/  STL.64 [R1+0x1a0], R44 ;  /* 0x0001a02c01007387 */ /* 0x000fe80000100a00 */
[----:B------:R0:W-:Y:S04]  /*16720*/  STL.64 [R1+0x1a8], R46 ;  /* 0x0001a82e01007387 */ /* 0x0001e80000100a00 */
[----:B0-----:R-:W4:Y:S04]  /*16730*/  LDL.LU.64 R46, [R1+0xcf8] ;  /* 0x000cf800012e7983 */ /* 0x001f280000300a00 */
[----:B------:R-:W4:Y:S01]  /*16740*/  LDL.LU.64 R44, [R1+0xcf0] ;  /* 0x000cf000012c7983 */ /* 0x000f220000300a00 */
[C---:B---3--:R-:W-:Y:S08]  /*16750*/  HMMA.16816.F32 R56, R20.reuse, R24, R56 ;  /* 0x000000181438723c */ /* 0x048ff00000001838 */
[----:B--2---:R-:W-:Y:S11]  /*16760*/  HMMA.16816.F32 R36, R20, R26, R36 ;  /* 0x0000001a1424723c */ /* 0x004ff60000001824 */
[----:B------:R0:W-:Y:S04]  /*16770*/  STL.64 [R1+0x190], R56 ;  /* 0x0001903801007387 */ /* 0x0001e80000100a00 */
[----:B------:R-:W-:Y:S04]  /*16780*/  STL.64 [R1+0x198], R58 ;  /* 0x0001983a01007387 */ /* 0x000fe80000100a00 */
[----:B0-----:R0:W5:Y:S04]  /*16790*/  LDL.LU.64 R56, [R1+0xce8] ;  /* 0x000ce80001387983 */ /* 0x0011680000300a00 */
[----:B------:R-:W-:Y:S04]  /*167a0*/  STL.64 [R1+0xcd0], R26 ;  /* 0x000cd01a01007387 */ /* 0x000fe80000100a00 */
[----:B------:R-:W-:Y:S04]  /*167b0*/  STL.64 [R1+0xcc8], R24 ;  /* 0x000cc81801007387 */ /* 0x000fe80000100a00 */
[----:B------:R-:W-:Y:S04]  /*167c0*/  STL.64 [R1+0x180], R36 ;  /* 0x0001802401007387 */ /* 0x000fe80000100a00 */
[----:B------:R-:W-:Y:S01]  /*167d0*/  STL.64 [R1+0x188], R38 ;  /* 0x0001882601007387 */ /* 0x000fe20000100a00 */
[----:B------:R-:W-:-:S02]  /*167e0*/  IMAD R28, R10, 0x100, R9 ;  /* 0x000001000a1c7824 */ /* 0x000fc400078e0209 */
[----:B------:R-:W-:Y:S02]  /*167f0*/  IMAD R29, R34, 0x100, R11 ;  /* 0x00000100221d7824 */ /* 0x000fe400078e020b */
[----:B------:R-:W-:Y:S02]  /*16800*/  IMAD R32, R41, 0x100, R40 ;  /* 0x0000010029207824 */ /* 0x000fe400078e0228 */
[----:B------:R-:W-:Y:S01]  /*16810*/  IMAD R33, R43, 0x100, R42 ;  /* 0x000001002b217824 */ /* 0x000fe200078e022a */
[----:B----4-:R-:W-:-:S15]  /*16820*/  HMMA.16816.F32 R4, R20, R16, R4 ;  /* 0x000000101404723c */ /* 0x010fde0000001804 */
[----:B------:R-:W-:-:S04]  /*16830*/  NOP ;  /* 0x0000000000007918 */ /* 0x000fc80000000000 */
[----:B------:R-:W-:Y:S04]  /*16840*/  STL.64 [R1+0x170], R4 ;  /* 0x0001700401007387 */ /* 0x000fe80000100a00 */
[----:B------:R1:W-:Y:S02]  /*16850*/  STL.64 [R1+0x178], R6 ;  /* 0x0001780601007387 */ /* 0x0003e40000100a00 */
[----:B-1----:R-:W-:Y:S01]  /*16860*/  HMMA.16816.F32 R4, R20, R12, R44 ;  /* 0x0000000c1404723c */ /* 0x002fe2000000182c */
[----:B------:R-:W-:Y:S02]  /*16870*/  F2FP.F16.E5M2.UNPACK_B R20, R28 ;  /* 0x0000001cff14723e */ /* 0x000fe400020004ff */
[----:B------:R-:W-:Y:S02]  /*16880*/  F2FP.F16.E5M2.UNPACK_B R21, R29 ;  /* 0x0000001dff15723e */ /* 0x000fe400020004ff */
[----:B------:R-:W-:-:S02]  /*16890*/  F2FP.F16.E5M2.UNPACK_B R22, R32 ;  /* 0x00000020ff16723e */ /* 0x000fc400020004ff */
[----:B------:R-:W-:-:S07]  /*168a0*/  F2FP.F16.E5M2.UNPACK_B R23, R33 ;  /* 0x00000021ff17723e */ /* 0x000fce00020004ff */
[C---:B------:R-:W-:Y:S05]  /*168b0*/  HMMA.16816.F32 R8, R20.reuse, R2, R48 ;  /* 0x000000021408723c */ /* 0x040fea0000001830 */
[----:B------:R-:W-:Y:S04]  /*168c0*/  STL.64 [R1+0xa0], R4 ;  /* 0x0000a00401007387 */ /* 0x000fe80000100a00 */
[----:B------:R1:W-:Y:S02]  /*168d0*/  STL.64 [R1+0xa8], R6 ;  /* 0x0000a80601007387 */ /* 0x0003e40000100a00 */
[----:B-1----:R-:W-:Y:S02]  /*168e0*/  HMMA.16816.F32 R4, R20, R14, R52 ;  /* 0x0000000e1404723c */ /* 0x002fe40000001834 */
[----:B------:R-:W-:Y:S06]  /*168f0*/  STL.64 [R1+0xcc0], R14 ;  /* 0x000cc00e01007387 */ /* 0x000fec0000100a00 */
[----:B------:R-:W-:Y:S04]  /*16900*/  STL.64 [R1+0x160], R8 ;  /* 0x0001600801007387 */ /* 0x000fe80000100a00 */
[----:B------:R-:W-:Y:S04]  /*16910*/  STL.64 [R1+0x168], R10 ;  /* 0x0001680a01007387 */ /* 0x000fe80000100a00 */
[----:B------:R1:W-:Y:S04]  /*16920*/  STL.64 [R1+0xcb8], R12 ;  /* 0x000cb80c01007387 */ /* 0x0003e80000100a00 */
        /* <DEDUP_REMOVED lines=20> */
[----:B------:R-:W3:Y:S04]  /*16a70*/  LDL.LU R4, [R1+0x110] ;  /* 0x0001100001047983 */ /* 0x000ee80000300800 */
[----:B------:R-:W3:Y:S04]  /*16a80*/  LDL.LU R5, [R1+0x114] ;  /* 0x0001140001057983 */ /* 0x000ee80000300800 */
[----:B------:R-:W3:Y:S04]  /*16a90*/  LDL.LU R6, [R1+0x118] ;  /* 0x0001180001067983 */ /* 0x000ee80000300800 */
[----:B------:R-:W3:Y:S04]  /*16aa0*/  LDL.LU R7, [R1+0x11c] ;  /* 0x00011c0001077983 */ /* 0x000ee80000300800 */
[----:B------:R-:W3:Y:S04]  /*16ab0*/  LDL.LU R8, [R1+0x90] ;  /* 0x0000900001087983 */ /* 0x000ee80000300800 */
[----:B------:R-:W3:Y:S04]  /*16ac0*/  LDL.LU R9, [R1+0x94] ;  /* 0x0000940001097983 */ /* 0x000ee80000300800 */
[----:B------:R-:W3:Y:S01]  /*16ad0*/  LDL.LU R10, [R1+0x98] ;  /* 0x00009800010a7983 */ /* 0x000ee20000300800 */
        /* <DEDUP_REMOVED lines=20> */
[----:B------:R-:W3:Y:S04]  /*16c20*/  LDL.LU R52, [R1] ;  /* 0x0000000001347983 */ /* 0x000ee80000300800 */
[----:B------:R-:W3:Y:S01]  /*16c30*/  LDL.LU R53, [R1+0x4] ;  /* 0x0000040001357983 */ /* 0x000ee20000300800 */
[C---:B----4-:R-:W-:Y:S08]  /*16c40*/  HMMA.16816.F32 R24, R20.reuse, R30, R24 ;  /* 0x0000001e1418723c */ /* 0x050ff00000001818 */
[----:B--2---:R-:W-:-:S15]  /*16c50*/  HMMA.16816.F32 R36, R20, R18, R36 ;  /* 0x000000121424723c */ /* 0x004fde0000001824 */
[----:B------:R-:W-:-:S04]  /*16c60*/  NOP ;  /* 0x0000000000007918 */ /* 0x000fc80000000000 */
[----:B------:R-:W-:Y:S04]  /*16c70*/  STL.64 [R1+0x140], R36 ;  /* 0x0001402401007387 */ /* 0x000fe80000100a00 */
[----:B------:R1:W-:Y:S04]  /*16c80*/  STL.64 [R1+0x148], R38 ;  /* 0x0001482601007387 */ /* 0x0003e80000100a00 */
[----:B-1----:R-:W2:Y:S04]  /*16c90*/  LDL.LU.64 R38, [R1+0xce0] ;  /* 0x000ce00001267983 */ /* 0x002ea80000300a00 */
[----:B------:R-:W2:Y:S04]  /*16ca0*/  LDL.LU.64 R36, [R1+0xcd8] ;  /* 0x000cd80001247983 */ /* 0x000ea80000300a00 */
[----:B------:R-:W-:Y:S04]  /*16cb0*/  STL.64 [R1+0x130], R24 ;  /* 0x0001301801007387 */ /* 0x000fe80000100a00 */
[----:B------:R1:W-:Y:S04]  /*16cc0*/  STL.64 [R1+0x138], R26 ;  /* 0x0001381a01007387 */ /* 0x0003e80000100a00 */
[----:B-1----:R-:W4:Y:S04]  /*16cd0*/  LDL.LU.64 R26, [R1+0xcd0] ;  /* 0x000cd000011a7983 */ /* 0x002f280000300a00 */
[----:B------:R-:W4:Y:S01]  /*16ce0*/  LDL.LU.64 R24, [R1+0xcc8] ;  /* 0x000cc80001187983 */ /* 0x000f220000300a00 */
[----:B------:R-:W-:-:S02]  /*16cf0*/  IMAD.MOV.U32 R54, RZ, RZ, R61 ;  /* 0x000000ffff367224 */ /* 0x000fc400078e003d */
[----:B------:R-:W-:Y:S02]  /*16d00*/  IMAD.MOV.U32 R55, RZ, RZ, R60 ;  /* 0x000000ffff377224 */ /* 0x000fe400078e003c */
[----:B---3--:R-:W-:Y:S02]  /*16d10*/  IMAD R28, R28, 0x100, R58 ;  /* 0x000001001c1c7824 */ /* 0x008fe400078e023a */
[----:B------:R-:W-:Y:S02]  /*16d20*/  IMAD R29, R29, 0x100, R59 ;  /* 0x000001001d1d7824 */ /* 0x000fe400078e023b */
[----:B------:R-:W-:Y:S01]  /*16d30*/  IMAD R32, R32, 0x100, R0 ;  /* 0x0000010020207824 */ /* 0x000fe200078e0200 */
[C---:B--2---:R-:W-:Y:S08]  /*16d40*/  HMMA.16816.F32 R36, R20.reuse, R16, R36 ;  /* 0x000000101424723c */ /* 0x044ff00000001824 */
[C---:B----4-:R-:W-:Y:S08]  /*16d50*/  HMMA.16816.F32 R4, R20.reuse, R26, R4 ;  /* 0x0000001a1404723c */ /* 0x050ff00000001804 */
[----:B------:R-:W-:-:S15]  /*16d60*/  HMMA.16816.F32 R12, R20, R24, R12 ;  /* 0x00000018140c723c */ /* 0x000fde000000180c */
[----:B------:R-:W-:-:S04]  /*16d70*/  NOP ;  /* 0x0000000000007918 */ /* 0x000fc80000000000 */
[----:B------:R-:W-:Y:S04]  /*16d80*/  STL.64 [R1+0x120], R12 ;  /* 0x0001200c01007387 */ /* 0x000fe80000100a00 */
[----:B------:R1:W-:Y:S04]  /*16d90*/  STL.64 [R1+0x128], R14 ;  /* 0x0001280e01007387 */ /* 0x0003e80000100a00 */
[----:B-1----:R-:W2:Y:S04]  /*16da0*/  LDL.LU.64 R14, [R1+0xcc0] ;  /* 0x000cc000010e7983 */ /* 0x002ea80000300a00 */
[----:B------:R-:W3:Y:S04]  /*16db0*/  LDL.LU.64 R12, [R1+0xcb8] ;  /* 0x000cb800010c7983 */ /* 0x000ee80000300a00 */
[----:B------:R-:W-:Y:S04]  /*16dc0*/  STL.64 [R1+0x110], R4 ;  /* 0x0001100401007387 */ /* 0x000fe80000100a00 */
[----:B------:R1:W-:Y:S04]  /*16dd0*/  STL.64 [R1+0x118], R6 ;  /* 0x0001180601007387 */ /* 0x0003e80000100a00 */
[----:B-1----:R0:W5:Y:S04]  /*16de0*/  LDL.LU.64 R6, [R1+0xcb0] ;  /* 0x000cb00001067983 */ /* 0x0021680000300a00 */
[----:B------:R0:W5:Y:S04]  /*16df0*/  LDL.LU.64 R4, [R1+0xca8] ;  /* 0x000ca80001047983 */ /* 0x0001680000300a00 */
[----:B------:R1:W-:Y:S04]  /*16e00*/  STL.64 [R1+0x100], R36 ;  /* 0x0001002401007387 */ /* 0x0003e80000100a00 */
[----:B------:R4:W-:Y:S04]  /*16e10*/  STL.64 [R1+0x108], R38 ;  /* 0x0001082601007387 */ /* 0x0009e80000100a00 */
[----:B-1----:R-:W2:Y:S04]  /*16e20*/  LDL.LU R36, [R1+0xa18] ;  /* 0x000a180001247983 */ /* 0x002ea80000300800 */
[----:B------:R-:W2:Y:S04]  /*16e30*/  LDL.LU R37, [R1+0xa10] ;  /* 0x000a100001257983 */ /* 0x000ea80000300800 */
[----:B----4-:R-:W4:Y:S04]  /*16e40*/  LDL.LU R38, [R1+0x53c] ;  /* 0x00053c0001267983 */ /* 0x010f280000300800 */
[----:B------:R-:W2:Y:S04]  /*16e50*/  LDL.LU R39, [R1+0xa08] ;  /* 0x000a080001277983 */ /* 0x000ea80000300800 */
[----:B------:R-:W2:Y:S04]  /*16e60*/  LDL.LU R35, [R1+0x534] ;  /* 0x0005340001237983 */ /* 0x000ea80000300800 */
[----:B------:R-:W2:Y:S04]  /*16e70*/  LDL.LU R34, [R1+0xa00] ;  /* 0x000a000001227983 */ /* 0x000ea80000300800 */
[----:B------:R-:W2:Y:S04]  /*16e80*/  LDL.LU R61, [R1+0x52c] ;  /* 0x00052c00013d7983 */ /* 0x000ea80000300800 */
[----:B------:R-:W2:Y:S04]  /*16e90*/  LDL.LU R60, [R1+0x9f8] ;  /* 0x0009f800013c7983 */ /* 0x000ea80000300800 */
[----:B------:R0:W5:Y:S04]  /*16ea0*/  LDL.LU R58, [R1+0xca4] ;  /* 0x000ca400013a7983 */ /* 0x0001680000300800 */
[----:B------:R0:W5:Y:S04]  /*16eb0*/  LDL.LU R59, [R1+0xca0] ;  /* 0x000ca000013b7983 */ /* 0x0001680000300800 */
[----:B------:R-:W2:Y:S01]  /*16ec0*/  LDL.LU R0, [R1+0xc9c] ;  /* 0x000c9c0001007983 */ /* 0x000ea20000300800 */
[----:B---3--:R-:W-:Y:S01]  /*16ed0*/  HMMA.16816.F32 R20, R20, R12, R8 ;  /* 0x0000000c1414723c */ /* 0x008fe20000001808 */
[----:B--2---:R-:W-:-:S02]  /*16ee0*/  IMAD R33, R0, 0x100, R33 ;  /* 0x0000010000217824 */ /* 0x004fc400078e0221 */
[----:B------:R0:W5:Y:S04]  /*16ef0*/  LDL.LU R0, [R1+0xc98] ;  /* 0x000c980001007983 */ /* 0x0001680000300800 */
[----:B------:R0:W5:Y:S04]  /*16f00*/  LDL.LU.64 R10, [R1+0xc90] ;  /* 0x000c9000010a7983 */ /* 0x0001680000300a00 */
[----:B------:R0:W5:Y:S08]  /*16f10*/  LDL.LU.64 R8, [R1+0xc88] ;  /* 0x000c880001087983 */ /* 0x0001700000300a00 */
[----:B------:R1:W-:Y:S04]  /*16f20*/  STL.64 [R1+0x90], R20 ;  /* 0x0000901401007387 */ /* 0x0003e80000100a00 */
[----:B------:R2:W-:Y:S01]  /*16f30*/  STL.64 [R1+0x98], R22 ;  /* 0x0000981601007387 */ /* 0x0005e20000100a00 */
[----:B-1----:R-:W-:-:S02]  /*16f40*/  F2FP.F16.E5M2.UNPACK_B R20, R28 ;  /* 0x0000001cff14723e */ /* 0x002fc400020004ff */
[----:B------:R-:W-:Y:S01]  /*16f50*/  F2FP.F16.E5M2.UNPACK_B R21, R29 ;  /* 0x0000001dff15723e */ /* 0x000fe200020004ff */
[----:B------:R-:W3:Y:S01]  /*16f60*/  LDL.LU R28, [R1+0x528] ;  /* 0x00052800011c7983 */ /* 0x000ee20000300800 */
[----:B--2---:R-:W-:Y:S02]  /*16f70*/  F2FP.F16.E5M2.UNPACK_B R22, R32 ;  /* 0x00000020ff16723e */ /* 0x004fe400020004ff */
[----:B------:R-:W-:Y:S01]  /*16f80*/  F2FP.F16.E5M2.UNPACK_B R23, R33 ;  /* 0x00000021ff17723e */ /* 0x000fe200020004ff */
[----:B------:R-:W2:Y:S04]  /*16f90*/  LDL.LU R29, [R1+0x530] ;  /* 0x00053000011d7983 */ /* 0x000ea80000300800 */
[----:B------:R-:W4:Y:S02]  /*16fa0*/  LDL.LU R32, [R1+0x538] ;  /* 0x0005380001207983 */ /* 0x000f240000300800 */
[C---:B------:R-:W-:Y:S02]  /*16fb0*/  HMMA.16816.F32 R40, R20.reuse, R2, R40 ;  /* 0x000000021428723c */ /* 0x040fe40000001828 */
[----:B------:R-:W4:Y:S06]  /*16fc0*/  LDL.LU R33, [R1+0x540] ;  /* 0x0005400001217983 */ /* 0x000f2c0000300800 */
[C---:B------:R-:W-:Y:S08]  /*16fd0*/  HMMA.16816.F32 R44, R20.reuse, R14, R44 ;  /* 0x0000000e142c723c */ /* 0x040ff0000000182c */
[C---:B------:R-:W-:Y:S03]  /*16fe0*/  HMMA.16816.F32 R48, R20.reuse, R18, R48 ;  /* 0x000000121430723c */ /* 0x040fe60000001830 */
[----:B------:R-:W-:Y:S05]  /*16ff0*/  STL.64 [R1+0x80], R40 ;  /* 0x0000802801007387 */ /* 0x000fea0000100a00 */
[----:B------:R-:W-:Y:S01]  /*17000*/  HMMA.16816.F32 R52, R20, R30, R52 ;  /* 0x0000001e1434723c */ /* 0x000fe20000001834 */
[----:B------:R1:W-:Y:S04]  /*17010*/  STL.64 [R1+0x88], R42 ;  /* 0x0000882a01007387 */ /* 0x0003e80000100a00 */
[----:B-1----:R-:W4:Y:S04]  /*17020*/  LDL.LU.64 R42, [R1+0xc80] ;  /* 0x000c8000012a7983 */ /* 0x002f280000300a00 */
[----:B------:R-:W4:Y:S04]  /*17030*/  LDL.LU.64 R40, [R1+0xc78] ;  /* 0x000c780001287983 */ /* 0x000f280000300a00 */
[----:B------:R-:W4:Y:S04]  /*17040*/  LDL.LU R3, [R1+0x548] ;  /* 0x0005480001037983 */ /* 0x000f280000300800 */
[----:B------:R-:W-:Y:S04]  /*17050*/  STL.64 [R1+0x50], R44 ;  /* 0x0000502c01007387 */ /* 0x000fe80000100a00 */
[----:B------:R1:W-:Y:S04]  /*17060*/  STL.64 [R1+0x58], R46 ;  /* 0x0000582e01007387 */ /* 0x0003e80000100a00 */
[----:B-1----:R-:W4:Y:S04]  /*17070*/  LDL.LU.64 R46, [R1+0xc70] ;  /* 0x000c7000012e7983 */ /* 0x002f280000300a00 */
[----:B------:R-:W4:Y:S04]  /*17080*/  LDL.LU.64 R44, [R1+0xc68] ;  /* 0x000c6800012c7983 */ /* 0x000f280000300a00 */
[----:B------:R-:W-:Y:S04]  /*17090*/  STL.64 [R1+0x30], R48 ;  /* 0x0000303001007387 */ /* 0x000fe80000100a00 */
[----:B------:R1:W-:Y:S04]  /*170a0*/  STL.64 [R1+0x38], R50 ;  /* 0x0000383201007387 */ /* 0x0003e80000100a00 */
[----:B-1----:R-:W4:Y:S04]  /*170b0*/  LDL.LU.64 R50, [R1+0xc60] ;  /* 0x000c600001327983 */ /* 0x002f280000300a00 */
[----:B------:R-:W4:Y:S04]  /*170c0*/  LDL.LU.64 R48, [R1+0xc58] ;  /* 0x000c580001307983 */ /* 0x000f280000300a00 */
[----:B------:R-:W-:Y:S04]  /*170d0*/  STL.64 [R1], R52 ;  /* 0x0000003401007387 */ /* 0x000fe80000100a00 */
[----:B------:R1:W-:Y:S04]  /*170e0*/  STL.64 [R1+0x8], R54 ;  /* 0x0000083601007387 */ /* 0x0003e80000100a00 */
[----:B-1----:R-:W4:Y:S04]  /*170f0*/  LDL.LU.64 R54, [R1+0xc50] ;  /* 0x000c500001367983 */ /* 0x002f280000300a00 */
[----:B------:R-:W4:Y:S01]  /*17100*/  LDL.LU.64 R52, [R1+0xc48] ;  /* 0x000c480001347983 */ /* 0x000f220000300a00 */
[----:B------:R-:W-:-:S02]  /*17110*/  IADD3 R36, P2, PT, R36, UR41, RZ ;  /* 0x0000002924247c10 */ /* 0x000fc4000ff5e0ff */
[----:B------:R-:W-:Y:S02]  /*17120*/  IADD3 R37, P3, PT, R37, UR41, RZ ;  /* 0x0000002925257c10 */ /* 0x000fe4000ff7e0ff */
[----:B---3--:R-:W-:Y:S02]  /*17130*/  IADD3 R28, P1, PT, R28, UR41, RZ ;  /* 0x000000291c1c7c10 */ /* 0x008fe4000ff3e0ff */
[----:B--2---:R-:W-:Y:S02]  /*17140*/  IADD3 R29, P6, PT, R29, UR41, RZ ;  /* 0x000000291d1d7c10 */ /* 0x004fe4000ffde0ff */
[----:B----4-:R-:W-:Y:S02]  /*17150*/  IADD3 R32, P5, PT, R32, UR41, RZ ;  /* 0x0000002920207c10 */ /* 0x010fe4000ffbe0ff */
[----:B------:R-:W-:Y:S02]  /*17160*/  IADD3 R33, P4, PT, R33, UR41, RZ ;  /* 0x0000002921217c10 */ /* 0x000fe4000ff9e0ff */
[----:B------:R-:W-:-:S02]  /*17170*/  IADD3.X R35, PT, PT, R35, UR72, RZ, P5, !PT ;  /* 0x0000004823237c10 */ /* 0x000fc4000affe4ff */
[----:B------:R-:W-:Y:S02]  /*17180*/  IADD3.X R38, PT, PT, R38, UR72, RZ, P4, !PT ;  /* 0x0000004826267c10 */ /* 0x000fe4000a7fe4ff */
[----:B------:R-:W-:Y:S02]  /*17190*/  IADD3 R39, P4, PT, R39, UR41, RZ ;  /* 0x0000002927277c10 */ /* 0x000fe4000ff9e0ff */
[----:B------:R-:W-:Y:S02]  /*171a0*/  IADD3 R34, P5, PT, R34, UR41, RZ ;  /* 0x0000002922227c10 */ /* 0x000fe4000ffbe0ff */
[----:B------:R-:W-:Y:S02]  /*171b0*/  IADD3.X R61, PT, PT, R61, UR72, RZ, P6, !PT ;  /* 0x000000483d3d7c10 */ /* 0x000fe4000b7fe4ff */
[----:B------:R-:W-:Y:S01]  /*171c0*/  IADD3 R60, P6, PT, R60, UR41, RZ ;  /* 0x000000293c3c7c10 */ /* 0x000fe2000ffde0ff */
[----:B------:R-:W-:-:S05]  /*171d0*/  VIADD R3, R3, 0x1 ;  /* 0x0000000103037836 */ /* 0x000fca0000000000 */
[----:B------:R1:W-:Y:S04]  /*171e0*/  STL [R1+0x548], R3 ;  /* 0x0005480301007387 */ /* 0x0003e80000100800 */
[----:B------:R2:W-:Y:S04]  /*171f0*/  STL [R1+0x540], R33 ;  /* 0x0005402101007387 */ /* 0x0005e80000100800 */
[----:B------:R3:W-:Y:S04]  /*17200*/  STL [R1+0x538], R32 ;  /* 0x0005382001007387 */ /* 0x0007e80000100800 */
[----:B------:R4:W-:Y:S04]  /*17210*/  STL [R1+0x530], R29 ;  /* 0x0005301d01007387 */ /* 0x0009e80000100800 */
[----:B------:R0:W-:Y:S04]  /*17220*/  STL [R1+0x528], R28 ;  /* 0x0005281c01007387 */ /* 0x0001e80000100800 */
[----:B------:R0:W-:Y:S01]  /*17230*/  STL [R1+0xa18], R36 ;  /* 0x000a182401007387 */ /* 0x0001e20000100800 */
[C---:B------:R-:W-:Y:S03]  /*17240*/  HMMA.16816.F32 R44, R20.reuse, R16, R44 ;  /* 0x00000010142c723c */ /* 0x040fe6000000182c */
[----:B------:R0:W-:Y:S04]  /*17250*/  STL [R1+0xa10], R37 ;  /* 0x000a102501007387 */ /* 0x0001e80000100800 */
[----:B------:R0:W-:Y:S01]  /*17260*/  STL [R1+0x53c], R38 ;  /* 0x00053c2601007387 */ /* 0x0001e20000100800 */
[C---:B------:R-:W-:Y:S03]  /*17270*/  HMMA.16816.F32 R40, R20.reuse, R12, R40 ;  /* 0x0000000c1428723c */ /* 0x040fe60000001828 */
[----:B------:R0:W-:Y:S04]  /*17280*/  STL [R1+0xa08], R39 ;  /* 0x000a082701007387 */ /* 0x0001e80000100800 */
[----:B------:R0:W-:Y:S01]  /*17290*/  STL [R1+0x534], R35 ;  /* 0x0005342301007387 */ /* 0x0001e20000100800 */
[----:B------:R-:W-:Y:S01]  /*172a0*/  HMMA.16816.F32 R48, R20, R26, R48 ;  /* 0x0000001a1430723c */ /* 0x000fe20000001830 */
[----:B------:R-:W-:-:S07]  /*172b0*/  ISETP.NE.U32.AND P0, PT, R3, UR7, PT ;  /* 0x0000000703007c0c */ /* 0x000fce000bf05070 */
[----:B------:R-:W-:Y:S01]  /*172c0*/  HMMA.16816.F32 R52, R20, R24, R52 ;  /* 0x000000181434723c */ /* 0x000fe20000001834 */
[----:B------:R-:W4:Y:S04]  /*172d0*/  LDL.LU R21, [R1+0x524] ;  /* 0x0005240001157983 */ /* 0x000f280000300800 */
[----:B------:R0:W-:Y:S04]  /*172e0*/  STL [R1+0xa00], R34 ;  /* 0x000a002201007387 */ /* 0x0001e80000100800 */
[----:B------:R-:W4:Y:S04]  /*172f0*/  LDL.LU R22, [R1+0x9f0] ;  /* 0x0009f00001167983 */ /* 0x000f280000300800 */
[----:B------:R0:W-:Y:S04]  /*17300*/  STL [R1+0x52c], R61 ;  /* 0x00052c3d01007387 */ /* 0x0001e80000100800 */
[----:B------:R-:W4:Y:S04]  /*17310*/  LDL.LU R23, [R1+0xa14] ;  /* 0x000a140001177983 */ /* 0x000f280000300800 */
        /* <DEDUP_REMOVED lines=16> */
[----:B-1----:R-:W4:Y:S04]  /*17420*/  LDL.LU R3, [R1+0x9d4] ;  /* 0x0009d40001037983 */ /* 0x002f280000300800 */
[----:B--2---:R-:W2:Y:S04]  /*17430*/  LDL.LU R33, [R1+0x9a8] ;  /* 0x0009a80001217983 */ /* 0x004ea80000300800 */
[----:B---3--:R-:W3:Y:S04]  /*17440*/  LDL.LU R32, [R1+0x9cc] ;  /* 0x0009cc0001207983 */ /* 0x008ee80000300800 */
[----:B----4-:R-:W4:Y:S04]  /*17450*/  LDL.LU R29, [R1+0x9a0] ;  /* 0x0009a000011d7983 */ /* 0x010f280000300800 */
        /* <DEDUP_REMOVED lines=9> */
[----:B------:R-:W-:-:S02]  /*174f0*/  IADD3.X R21, PT, PT, R21, UR72, RZ, P1, !PT ;  /* 0x0000004815157c10 */ /* 0x000fc40008ffe4ff */
[----:B------:R-:W-:-:S03]  /*17500*/  IADD3 R22, P1, PT, R22, UR41, RZ ;  /* 0x0000002916167c10 */ /* 0x000fc6000ff3e0ff */
[----:B------:R0:W-:Y:S01]  /*17510*/  STL [R1+0x524], R21 ;  /* 0x0005241501007387 */ /* 0x0001e20000100800 */
[----:B------:R-:W-:-:S03]  /*17520*/  IADD3.X R23, PT, PT, R23, UR72, RZ, P2, !PT ;  /* 0x0000004817177c10 */ /* 0x000fc600097fe4ff */
[----:B------:R1:W-:Y:S01]  /*17530*/  STL [R1+0x9f0], R22 ;  /* 0x0009f01601007387 */ /* 0x0003e20000100800 */
        /* <DEDUP_REMOVED lines=32> */
[----:B--2---:R-:W-:-:S03]  /*17740*/  IADD3 R33, P4, PT, R33, UR41, RZ ;  /* 0x0000002921217c10 */ /* 0x004fc6000ff9e0ff */
[----:B------:R2:W-:Y:S01]  /*17750*/  STL [R1+0x9d4], R3 ;  /* 0x0009d40301007387 */ /* 0x0005e20000100800 */
[----:B---3--:R-:W-:-:S03]  /*17760*/  IADD3.X R32, PT, PT, R32, UR72, RZ, P5, !PT ;  /* 0x0000004820207c10 */ /* 0x008fc6000affe4ff */
[----:B------:R3:W-:Y:S01]  /*17770*/  STL [R1+0x9a8], R33 ;  /* 0x0009a82101007387 */ /* 0x0007e20000100800 */
[----:B----4-:R-:W-:-:S03]  /*17780*/  IADD3 R29, P5, PT, R29, UR41, RZ ;  /* 0x000000291d1d7c10 */ /* 0x010fc6000ffbe0ff */
        /* <DEDUP_REMOVED lines=16> */
[----:B0-----:R-:W4:Y:S01]  /*17890*/  LDL.LU R21, [R1+0x978] ;  /* 0x0009780001157983 */ /* 0x001f220000300800 */
[----:B------:R-:W-:-:S03]  /*178a0*/  IADD3.X R60, PT, PT, R60, UR72, RZ, P4, !PT ;  /* 0x000000483c3c7c10 */ /* 0x000fc6000a7fe4ff */
[----:B------:R0:W-:Y:S04]  /*178b0*/  STL [R1+0x9ac], R34 ;  /* 0x0009ac2201007387 */ /* 0x0001e80000100800 */
[----:B-1----:R-:W4:Y:S04]  /*178c0*/  LDL.LU R22, [R1+0x99c] ;  /* 0x00099c0001167983 */ /* 0x002f280000300800 */
        /* <DEDUP_REMOVED lines=18> */
[----:B--2---:R-:W2:Y:S04]  /*179f0*/  LDL.LU R3, [R1+0x930] ;  /* 0x0009300001037983 */ /* 0x004ea80000300800 */
[----:B---3--:R-:W3:Y:S04]  /*17a00*/  LDL.LU R33, [R1+0x954] ;  /* 0x0009540001217983 */ /* 0x008ee80000300800 */
[----:B----4-:R-:W4:Y:S04]  /*17a10*/  LDL.LU R32, [R1+0x928] ;  /* 0x0009280001207983 */ /* 0x010f280000300800 */
        /* <DEDUP_REMOVED lines=8> */
[----:B-1----:R-:W4:Y:S04]  /*17aa0*/  LDL.LU R61, [R1+0x92c] ;  /* 0x00092c00013d7983 */ /* 0x002f280000300800 */
[----:B------:R-:W4:Y:S01]  /*17ab0*/  LDL.LU R60, [R1+0x900] ;  /* 0x00090000013c7983 */ /* 0x000f220000300800 */
[----:B------:R-:W-:-:S02]  /*17ac0*/  IADD3 R21, P4, PT, R21, UR41, RZ ;  /* 0x0000002915157c10 */ /* 0x000fc4000ff9e0ff */
        /* <DEDUP_REMOVED lines=57> */
[----:B0-----:R-:W4:Y:S01]  /*17e60*/  LDL.LU R21, [R1+0x924] ;  /* 0x0009240001157983 */ /* 0x001f220000300800 */
[----:B------:R-:W-:-:S03]  /*17e70*/  IADD3 R60, P1, PT, R60, UR41, RZ ;  /* 0x000000293c3c7c10 */ /* 0x000fc6000ff3e0ff */
        /* <DEDUP_REMOVED lines=921> */
[----:B------:R-:W-:-:S03]  /*1b810*/  IADD3.X R39, PT, PT, R39, UR73, RZ, P5, !PT ;  /* 0x0000004927277c10 */ /* 0x000fc6000affe4ff */
[----:B------:R0:W-:Y:S01]  /*1b820*/  STL [R1+0x58c], R38 ;  /* 0x00058c2601007387 */ /* 0x0001e20000100800 */
[----:B------:R-:W-:-:S03]  /*1b830*/  IADD3.X R35, PT, PT, R35, UR73, RZ, P6, !PT ;  /* 0x0000004923237c10 */ /* 0x000fc6000b7fe4ff */
[----:B------:R0:W-:Y:S01]  /*1b840*/  STL [R1+0x584], R39 ;  /* 0x0005842701007387 */ /* 0x0001e20000100800 */
[----:B------:R-:W-:-:S03]  /*1b850*/  IADD3.X R34, PT, PT, R34, UR73, RZ, P1, !PT ;  /* 0x0000004922227c10 */ /* 0x000fc60008ffe4ff */
[----:B------:R0:W-:Y:S01]  /*1b860*/  STL [R1+0x57c], R35 ;  /* 0x00057c2301007387 */ /* 0x0001e20000100800 */
[----:B------:R-:W-:Y:S02]  /*1b870*/  IADD3.X R61, PT, PT, R61, UR73, RZ, P2, !PT ;  /* 0x000000493d3d7c10 */ /* 0x000fe400097fe4ff */
[----:B------:R-:W-:-:S05]  /*1b880*/  IADD3.X R60, PT, PT, R60, UR73, RZ, P3, !PT ;  /* 0x000000493c3c7c10 */ /* 0x000fca0009ffe4ff */
[----:B------:R0:W-:Y:S04]  /*1b890*/  STL [R1+0x564], R60 ;  /* 0x0005643c01007387 */ /* 0x0001e80000100800 */
[----:B------:R0:W-:Y:S04]  /*1b8a0*/  STL [R1+0x574], R34 ;  /* 0x0005742201007387 */ /* 0x0001e80000100800 */
[----:B------:R0:W-:Y:S01]  /*1b8b0*/  STL [R1+0x56c], R61 ;  /* 0x00056c3d01007387 */ /* 0x0001e20000100800 */
[----:B------:R-:W-:Y:S05]  /*1b8c0*/  @P0 BRA `(.L_x_1) ;  /* 0xfffffee400f80947 */ /* 0x000fea000383ffff */
.L_x_0:
[----:B-----5:R-:W2:Y:S01]  /*1b8d0*/  LDL.LU R0, [R1+0x4c] ;  /* 0x00004c0001007983 */ /* 0x020ea20000300800 */
[----:B------:R-:W-:Y:S01]  /*1b8e0*/  F2FP.SATFINITE.E5M2.F32.PACK_AB_MERGE_C R9, R9, R8, RZ ;  /* 0x000000080909723e */ /* 0x000fe200048060ff */
[----:B------:R-:W3:Y:S02]  /*1b8f0*/  LDCU.64 UR26, c[0x0][0x398] ;  /* 0x00007300ff1a77ac */ /* 0x000ee40008000a00 */
[----:B0-----:R-:W4:Y:S01]  /*1b900*/  LDL.LU R61, [R1+0x60] ;  /* 0x00006000013d7983 */ /* 0x001f220000300800 */
[----:B------:R-:W0:Y:S03]  /*1b910*/  LDCU UR4, c[0x0][0x39c] ;  /* 0x00007380ff0477ac */ /* 0x000e260008000800 */
[----:B------:R-:W4:Y:S01]  /*1b920*/  LDL.LU R60, [R1+0x64] ;  /* 0x00006400013c7983 */ /* 0x000f220000300800 */
[----:B------:R-:W1:Y:S01]  /*1b930*/  S2UR UR5, SR_CgaCtaId ;  /* 0x00000000000579c3 */ /* 0x000e620000008800 */
[----:B------:R-:W0:Y:S02]  /*1b940*/  LDCU.64 UR16, c[0x0][0x398] ;  /* 0x00007300ff1077ac */ /* 0x000e240008000a00 */
[----:B------:R-:W2:Y:S01]  /*1b950*/  LDL.LU R39, [R1+0x68] ;  /* 0x0000680001277983 */ /* 0x000ea20000300800 */
[----:B------:R-:W0:Y:S03]  /*1b960*/  LDCU UR10, c[0x0][0x3b8] ;  /* 0x00007700ff0a77ac */ /* 0x000e260008000800 */
[----:B------:R-:W2:Y:S01]  /*1b970*/  LDL.LU R38, [R1+0x6c] ;  /* 0x00006c0001267983 */ /* 0x000ea20000300800 */
[----:B------:R-:W0:Y:S03]  /*1b980*/  LDCU.64 UR6, c[0x0][0x390] ;  /* 0x00007200ff0677ac */ /* 0x000e260008000a00 */
[----:B------:R-:W2:Y:S01]  /*1b990*/  LDL.LU R37, [R1+0x3a0] ;  /* 0x0003a00001257983 */ /* 0x000ea20000300800 */
[----:B------:R-:W0:Y:S03]  /*1b9a0*/  LDCU.64 UR28, c[0x0][0x398] ;  /* 0x00007300ff1c77ac */ /* 0x000e260008000a00 */
[----:B------:R-:W2:Y:S01]  /*1b9b0*/  LDL.LU R36, [R1+0x3a4] ;  /* 0x0003a40001247983 */ /* 0x000ea20000300800 */
[----:B------:R-:W0:Y:S03]  /*1b9c0*/  LDCU.64 UR12, c[0x0][0x390] ;  /* 0x00007200ff0c77ac */ /* 0x000e260008000a00 */
[----:B------:R-:W2:Y:S01]  /*1b9d0*/  LDL.LU R35, [R1+0x3a8] ;  /* 0x0003a80001237983 */ /* 0x000ea20000300800 */
[----:B------:R-:W0:Y:S03]  /*1b9e0*/  LDCU.64 UR14, c[0x0][0x390] ;  /* 0x00007200ff0e77ac */ /* 0x000e260008000a00 */
[----:B------:R-:W2:Y:S01]  /*1b9f0*/  LDL.LU R34, [R1+0x3ac] ;  /* 0x0003ac0001227983 */ /* 0x000ea20000300800 */
[----:B------:R-:W0:Y:S03]  /*1ba00*/  LDCU UR18, c[0x0][0x3b8] ;  /* 0x00007700ff1277ac */ /* 0x000e260008000800 */
        /* <DEDUP_REMOVED lines=28> */
[----:B------:R0:W-:Y:S04]  /*1bbd0*/  STL [R1+0xcfc], R53 ;  /* 0x000cfc3501007387 */ /* 0x0001e80000100800 */
[----:B0-----:R-:W2:Y:S04]  /*1bbe0*/  LDL.LU R53, [R1+0x48] ;  /* 0x0000480001357983 */ /* 0x001ea80000300800 */
[----:B------:R0:W-:Y:S04]  /*1bbf0*/  STL [R1+0xcf8], R52 ;  /* 0x000cf83401007387 */ /* 0x0001e80000100800 */
[----:B0-----:R-:W2:Y:S04]  /*1bc00*/  LDL.LU R52, [R1+0x44] ;  /* 0x0000440001347983 */ /* 0x001ea80000300800 */
[----:B------:R0:W-:Y:S04]  /*1bc10*/  STL [R1+0xcf4], R55 ;  /* 0x000cf43701007387 */ /* 0x0001e80000100800 */
[----:B0-----:R-:W2:Y:S04]  /*1bc20*/  LDL.LU R55, [R1+0x40] ;  /* 0x0000400001377983 */ /* 0x001ea80000300800 */
[----:B------:R0:W-:Y:S04]  /*1bc30*/  STL [R1+0xcf0], R54 ;  /* 0x000cf03601007387 */ /* 0x0001e80000100800 */
[----:B0-----:R-:W3:Y:S04]  /*1bc40*/  LDL.LU R54, [R1+0x1c] ;  /* 0x00001c0001367983 */ /* 0x001ee80000300800 */
[----:B------:R0:W-:Y:S04]  /*1bc50*/  STL [R1+0xcec], R49 ;  /* 0x000cec3101007387 */ /* 0x0001e80000100800 */
[----:B0-----:R-:W3:Y:S04]  /*1bc60*/  LDL.LU R49, [R1+0x18] ;  /* 0x0000180001317983 */ /* 0x001ee80000300800 */
[----:B------:R0:W-:Y:S04]  /*1bc70*/  STL [R1+0xce8], R48 ;  /* 0x000ce83001007387 */ /* 0x0001e80000100800 */
[----:B0-----:R-:W4:Y:S04]  /*1bc80*/  LDL.LU R48, [R1+0x14] ;  /* 0x0000140001307983 */ /* 0x001f280000300800 */
[----:B------:R0:W-:Y:S04]  /*1bc90*/  STL [R1+0xce4], R51 ;  /* 0x000ce43301007387 */ /* 0x0001e80000100800 */
[----:B0-----:R-:W4:Y:S01]  /*1bca0*/  LDL.LU R51, [R1+0x10] ;  /* 0x0000100001337983 */ /* 0x001f220000300800 */
[----:B------:R-:W-:-:S02]  /*1bcb0*/  F2FP.SATFINITE.E5M2.F32.PACK_AB_MERGE_C R8, R11, R10, RZ ;  /* 0x0000000a0b08723e */ /* 0x000fc400048060ff */
[----:B------:R-:W-:Y:S01]  /*1bcc0*/  F2FP.SATFINITE.E5M2.F32.PACK_AB_MERGE_C R10, R57, R56, RZ ;  /* 0x00000038390a723e */ /* 0x000fe200048060ff */
        /* <DEDUP_REMOVED lines=9> */
[----:B------:R0:W-:Y:S04]  /*1bd60*/  STL [R1+0x3b4], R9 ;  /* 0x0003b40901007387 */ /* 0x0001e80000100800 */
[----:B------:R1:W-:Y:S04]  /*1bd70*/  STL [R1+0x3b0], R8 ;  /* 0x0003b00801007387 */ /* 0x0003e80000100800 */
[----:B------:R-:W-:Y:S01]  /*1bd80*/  STL [R1+0x3bc], R10 ;  /* 0x0003bc0a01007387 */ /* 0x000fe20000100800 */
[----:B0-----:R-:W-:-:S02]  /*1bd90*/  F2FP.SATFINITE.E5M2.F32.PACK_AB_MERGE_C R9, R59, R58, RZ ;  /* 0x0000003a3b09723e */ /* 0x001fc400048060ff */
[----:B-1----:R-:W-:-:S03]  /*1bda0*/  F2FP.SATFINITE.E5M2.F32.PACK_AB_MERGE_C R8, R5, R4, RZ ;  /* 0x000000040508723e */ /* 0x002fc600048060ff */
[----:B------:R-:W-:Y:S01]  /*1bdb0*/  STL [R1+0x3b8], R9 ;  /* 0x0003b80901007387 */ /* 0x000fe20000100800 */
[----:B------:R-:W-:-:S03]  /*1bdc0*/  F2FP.SATFINITE.E5M2.F32.PACK_AB_MERGE_C R5, R7, R6, RZ ;  /* 0x000000060705723e */ /* 0x000fc600048060ff */
[----:B------:R-:W-:Y:S04]  /*1bdd0*/  STL [R1+0x3c4], R8 ;  /* 0x0003c40801007387 */ /* 0x000fe80000100800 */
[----:B------:R2:W-:Y:S02]  /*1bde0*/  STL [R1+0x3c0], R5 ;  /* 0x0003c00501007387 */ /* 0x0005e40000100800 */
[----:B--2---:R-:W-:Y:S02]  /*1bdf0*/  F2FP.SATFINITE.E5M2.F32.PACK_AB_MERGE_C R5, R52, R55, RZ ;  /* 0x000000373405723e */ /* 0x004fe400048060ff */
[----:B---3--:R-:W-:Y:S02]  /*1be00*/  F2FP.SATFINITE.E5M2.F32.PACK_AB_MERGE_C R6, R54, R49, RZ ;  /* 0x000000313606723e */ /* 0x008fe400048060ff */
[----:B----4-:R-:W-:-:S05]  /*1be10*/  F2FP.SATFINITE.E5M2.F32.PACK_AB_MERGE_C R4, R48, R51, RZ ;  /* 0x000000333004723e */ /* 0x010fca00048060ff */
[----:B------:R0:W-:Y:S04]  /*1be20*/  STL [R1+0x3cc], R4 ;  /* 0x0003cc0401007387 */ /* 0x0001e80000100800 */
[----:B------:R-:W-:Y:S04]  /*1be30*/  STL [R1+0x3c8], R6 ;  /* 0x0003c80601007387 */ /* 0x000fe80000100800 */
[----:B------:R1:W-:Y:S01]  /*1be40*/  STL [R1+0x3d8], R5 ;  /* 0x0003d80501007387 */ /* 0x0003e20000100800 */
[----:B0-----:R-:W-:Y:S02]  /*1be50*/  F2FP.SATFINITE.E5M2.F32.PACK_AB_MERGE_C R4, R0, R53, RZ ;  /* 0x000000350004723e */ /* 0x001fe400048060ff */
[----:B------:R-:W-:-:S03]  /*1be60*/  F2FP.SATFINITE.E5M2.F32.PACK_AB_MERGE_C R0, R60, R61, RZ ;  /* 0x0000003d3c00723e */ /* 0x000fc600048060ff */
[----:B------:R0:W-:Y:S01]  /*1be70*/  STL [R1+0x3d4], R4 ;  /* 0x0003d40401007387 */ /* 0x0001e20000100800 */
[----:B-1----:R-:W-:-:S03]  /*1be80*/  F2FP.SATFINITE.E5M2.F32.PACK_AB_MERGE_C R5, R38, R39, RZ ;  /* 0x000000272605723e */ /* 0x002fc600048060ff */
[----:B------:R1:W-:Y:S04]  /*1be90*/  STL [R1+0x3e0], R0 ;  /* 0x0003e00001007387 */ /* 0x0003e80000100800 */
[----:B------:R2:W-:Y:S01]  /*1bea0*/  STL [R1+0x3dc], R5 ;  /* 0x0003dc0501007387 */ /* 0x0005e20000100800 */
[----:B0-----:R-:W-:Y:S02]  /*1beb0*/  F2FP.SATFINITE.E5M2.F32.PACK_AB_MERGE_C R4, R36, R37, RZ ;  /* 0x000000252404723e */ /* 0x001fe400048060ff */
[----:B------:R-:W-:Y:S02]  /*1bec0*/  F2FP.SATFINITE.E5M2.F32.PACK_AB_MERGE_C R36, R26, R27, RZ ;  /* 0x0000001b1a24723e */ /* 0x000fe400048060ff */
[----:B-1----:R-:W-:Y:S01]  /*1bed0*/  F2FP.SATFINITE.E5M2.F32.PACK_AB_MERGE_C R0, R34, R35, RZ ;  /* 0x000000232200723e */ /* 0x002fe200048060ff */
[----:B------:R0:W-:Y:S01]  /*1bee0*/  STL [R1+0x3a4], R4 ;  /* 0x0003a40401007387 */ /* 0x0001e20000100800 */
[----:B--2---:R-:W-:-:S03]  /*1bef0*/  F2FP.SATFINITE.E5M2.F32.PACK_AB_MERGE_C R5, R32, R33, RZ ;  /* 0x000000212005723e */ /* 0x004fc600048060ff */
[----:B------:R1:W-:Y:S04]  /*1bf00*/  STL [R1+0x3a0], R0 ;  /* 0x0003a00001007387 */ /* 0x0003e80000100800 */
[----:B------:R2:W-:Y:S01]  /*1bf10*/  STL [R1+0x3ac], R5 ;  /* 0x0003ac0501007387 */ /* 0x0005e20000100800 */
[----:B0-----:R-:W-:Y:S02]  /*1bf20*/  F2FP.SATFINITE.E5M2.F32.PACK_AB_MERGE_C R4, R30, R31, RZ ;  /* 0x0000001f1e04723e */ /* 0x001fe400048060ff */
[----:B-1----:R-:W-:-:S03]  /*1bf30*/  F2FP.SATFINITE.E5M2.F32.PACK_AB_MERGE_C R0, R28, R29, RZ ;  /* 0x0000001d1c00723e */ /* 0x002fc600048060ff */
[----:B------:R0:W-:Y:S01]  /*1bf40*/  STL [R1+0x3a8], R4 ;  /* 0x0003a80401007387 */ /* 0x0001e20000100800 */
[----:B--2---:R-:W-:-:S03]  /*1bf50*/  F2FP.SATFINITE.E5M2.F32.PACK_AB_MERGE_C R5, R20, R21, RZ ;  /* 0x000000151405723e */ /* 0x004fc600048060ff */
[----:B------:R-:W-:Y:S04]  /*1bf60*/  STL [R1+0xd00], R36 ;  /* 0x000d002401007387 */ /* 0x000fe80000100800 */
[----:B------:R1:W-:Y:S01]  /*1bf70*/  STL [R1+0x4c], R0 ;  /* 0x00004c0001007387 */ /* 0x0003e20000100800 */
[----:B0-----:R-:W-:-:S05]  /*1bf80*/  F2FP.SATFINITE.E5M2.F32.PACK_AB_MERGE_C R4, R24, R25, RZ ;  /* 0x000000191804723e */ /* 0x001fca00048060ff */
[----:B------:R0:W-:Y:S01]  /*1bf90*/  STL [R1+0x74], R4 ;  /* 0x0000740401007387 */ /* 0x0001e20000100800 */
[----:B-1----:R-:W-:-:S05]  /*1bfa0*/  F2FP.SATFINITE.E5M2.F32.PACK_AB_MERGE_C R0, R22, R23, RZ ;  /* 0x000000171600723e */ /* 0x002fca00048060ff */
[----:B------:R1:W-:Y:S01]  /*1bfb0*/  STL [R1+0x70], R0 ;  /* 0x0000700001007387 */ /* 0x0003e20000100800 */
[----:B0-----:R-:W-:-:S03]  /*1bfc0*/  F2FP.SATFINITE.E5M2.F32.PACK_AB_MERGE_C R4, R18, R19, RZ ;  /* 0x000000131204723e */ /* 0x001fc600048060ff */
[----:B------:R0:W-:Y:S04]  /*1bfd0*/  STL [R1+0xf4], R5 ;  /* 0x0000f40501007387 */ /* 0x0001e80000100800 */
[----:B------:R2:W-:Y:S01]  /*1bfe0*/  STL [R1+0xf0], R4 ;  /* 0x0000f00401007387 */ /* 0x0005e20000100800 */
[----:B-1----:R-:W-:Y:S02]  /*1bff0*/  F2FP.SATFINITE.E5M2.F32.PACK_AB_MERGE_C R0, R16, R17, RZ ;  /* 0x000000111000723e */ /* 0x002fe400048060ff */
[----:B0-----:R-:W-:-:S03]  /*1c000*/  F2FP.SATFINITE.E5M2.F32.PACK_AB_MERGE_C R5, R14, R15, RZ ;  /* 0x0000000f0e05723e */ /* 0x001fc600048060ff */
[----:B------:R0:W-:Y:S01]  /*1c010*/  STL [R1+0xfc], R0 ;  /* 0x0000fc0001007387 */ /* 0x0001e20000100800 */
[----:B--2---:R-:W-:-:S03]  /*1c020*/  F2FP.SATFINITE.E5M2.F32.PACK_AB_MERGE_C R4, R12, R13, RZ ;  /* 0x0000000d0c04723e */ /* 0x004fc600048060ff */
[----:B------:R-:W-:Y:S04]  /*1c030*/  STL [R1+0xf8], R5 ;  /* 0x0000f80501007387 */ /* 0x000fe80000100800 */
[----:B------:R-:W2:Y:S01]  /*1c040*/  LDL.LU R42, [R1+0x340] ;  /* 0x00034000012a7983 */ /* 0x000ea20000300800 */
[----:B0-----:R-:W-:-:S03]  /*1c050*/  F2FP.SATFINITE.E5M2.F32.PACK_AB_MERGE_C R0, R2, R3, RZ ;  /* 0x000000030200723e */ /* 0x001fc600048060ff */
[----:B------:R-:W-:Y:S04]  /*1c060*/  STL [R1+0x354], R4 ;  /* 0x0003540401007387 */ /* 0x000fe80000100800 */
[----:B------:R-:W2:Y:S04]  /*1c070*/  LDL.LU R43, [R1+0x344] ;  /* 0x00034400012b7983 */ /* 0x000ea80000300800 */
[----:B------:R0:W-:Y:S04]  /*1c080*/  STL [R1+0x350], R0 ;  /* 0x0003500001007387 */ /* 0x0001e80000100800 */
[----:B------:R-:W3:Y:S04]  /*1c090*/  LDL.LU R40, [R1+0x348] ;  /* 0x0003480001287983 */ /* 0x000ee80000300800 */
[----:B------:R-:W3:Y:S04]  /*1c0a0*/  LDL.LU R41, [R1+0x34c] ;  /* 0x00034c0001297983 */ /* 0x000ee80000300800 */
        /* <DEDUP_REMOVED lines=44> */
[----:B--2---:R-:W-:-:S05]  /*1c370*/  F2FP.SATFINITE.E5M2.F32.PACK_AB_MERGE_C R6, R43, R42, RZ ;  /* 0x0000002a2b06723e */ /* 0x004fca00048060ff */
[----:B------:R0:W-:Y:S01]  /*1c380*/  STL [R1+0x344], R6 ;  /* 0x0003440601007387 */ /* 0x0001e20000100800 */
[----:B---3--:R-:W-:-:S05]  /*1c390*/  F2FP.SATFINITE.E5M2.F32.PACK_AB_MERGE_C R5, R41, R40, RZ ;  /* 0x000000282905723e */ /* 0x008fca00048060ff */
[----:B------:R1:W-:Y:S01]  /*1c3a0*/  STL [R1+0x340], R5 ;  /* 0x0003400501007387 */ /* 0x0003e20000100800 */
[----:B----4-:R-:W-:-:S05]  /*1c3b0*/  F2FP.SATFINITE.E5M2.F32.PACK_AB_MERGE_C R4, R47, R46, RZ ;  /* 0x0000002e2f04723e */ /* 0x010fca00048060ff */
[----:B------:R2:W-:Y:S01]  /*1c3c0*/  STL [R1+0x334], R4 ;  /* 0x0003340401007387 */ /* 0x0005e20000100800 */
[----:B0-----:R-:W-:Y:S02]  /*1c3d0*/  F2FP.SATFINITE.E5M2.F32.PACK_AB_MERGE_C R6, R44, R45, RZ ;  /* 0x0000002d2c06723e */ /* 0x001fe400048060ff */
[----:B-1----:R-:W-:-:S03]  /*1c3e0*/  F2FP.SATFINITE.E5M2.F32.PACK_AB_MERGE_C R5, R51, R50, RZ ;  /* 0x000000323305723e */ /* 0x002fc600048060ff */
[----:B------:R-:W-:Y:S04]  /*1c3f0*/  STL [R1+0x330], R6 ;  /* 0x0003300601007387 */ /* 0x000fe80000100800 */
[----:B------:R0:W-:Y:S01]  /*1c400*/  STL [R1+0x338], R5 ;  /* 0x0003380501007387 */ /* 0x0001e20000100800 */
[----:B--2---:R-:W-:Y:S02]  /*1c410*/  F2FP.SATFINITE.E5M2.F32.PACK_AB_MERGE_C R4, R49, R48, RZ ;  /* 0x000000303104723e */ /* 0x004fe400048060ff */
[----:B------:R-:W-:-:S05]  /*1c420*/  F2FP.SATFINITE.E5M2.F32.PACK_AB_MERGE_C R27, R27, R54, RZ ;  /* 0x000000361b1b723e */ /* 0x000fca00048060ff */
[----:B------:R-:W-:Y:S01]  /*1c430*/  STL [R1+0xd04], R27 ;  /* 0x000d041b01007387 */ /* 0x000fe20000100800 */
[----:B------:R-:W-:-:S03]  /*1c440*/  F2FP.SATFINITE.E5M2.F32.PACK_AB_MERGE_C R26, R26, R55, RZ ;  /* 0x000000371a1a723e */ /* 0x000fc600048060ff */
[----:B------:R1:W-:Y:S01]  /*1c450*/  STL [R1+0xec], R4 ;  /* 0x0000ec0401007387 */ /* 0x0003e20000100800 */
[----:B------:R-:W-:-:S03]  /*1c460*/  F2FP.SATFINITE.E5M2.F32.PACK_AB_MERGE_C R31, R31, R52, RZ ;  /* 0x000000341f1f723e */ /* 0x000fc600048060ff */
[----:B------:R-:W-:Y:S01]  /*1c470*/  STL [R1+0xd08], R26 ;  /* 0x000d081a01007387 */ /* 0x000fe20000100800 */
[----:B------:R-:W-:-:S03]  /*1c480*/  F2FP.SATFINITE.E5M2.F32.PACK_AB_MERGE_C R29, R29, R53, RZ ;  /* 0x000000351d1d723e */ /* 0x000fc600048060ff */
[----:B------:R-:W-:Y:S01]  /*1c490*/  STL [R1+0xd0c], R31 ;  /* 0x000d0c1f01007387 */ /* 0x000fe20000100800 */
[----:B------:R-:W-:-:S03]  /*1c4a0*/  F2FP.SATFINITE.E5M2.F32.PACK_AB_MERGE_C R32, R32, R0, RZ ;  /* 0x000000002020723e */ /* 0x000fc600048060ff */
[----:B------:R-:W-:Y:S01]  /*1c4b0*/  STL [R1+0xd10], R29 ;  /* 0x000d101d01007387 */ /* 0x000fe20000100800 */
[----:B------:R-:W-:-:S03]  /*1c4c0*/  F2FP.SATFINITE.E5M2.F32.PACK_AB_MERGE_C R38, R38, R61, RZ ;  /* 0x0000003d2626723e */ /* 0x000fc600048060ff */
[----:B------:R-:W-:Y:S01]  /*1c4d0*/  STL [R1+0xd14], R32 ;  /* 0x000d142001007387 */ /* 0x000fe20000100800 */
[----:B------:R-:W-:-:S03]  /*1c4e0*/  F2FP.SATFINITE.E5M2.F32.PACK_AB_MERGE_C R0, R39, R60, RZ ;  /* 0x0000003c2700723e */ /* 0x000fc600048060ff */
[----:B------:R-:W-:Y:S04]  /*1c4f0*/  STL [R1+0xd18], R38 ;  /* 0x000d182601007387 */ /* 0x000fe80000100800 */
[----:B------:R2:W-:Y:S01]  /*1c500*/  STL [R1+0x2c], R0 ;  /* 0x00002c0001007387 */ /* 0x0005e20000100800 */
[----:B0-----:R-:W-:Y:S02]  /*1c510*/  F2FP.SATFINITE.E5M2.F32.PACK_AB_MERGE_C R5, R35, R37, RZ ;  /* 0x000000252305723e */ /* 0x001fe400048060ff */
[----:B-1----:R-:W-:-:S03]  /*1c520*/  F2FP.SATFINITE.E5M2.F32.PACK_AB_MERGE_C R4, R33, R34, RZ ;  /* 0x000000222104723e */ /* 0x002fc600048060ff */
[----:B------:R0:W-:Y:S04]  /*1c530*/  STL [R1+0x28], R5 ;  /* 0x0000280501007387 */ /* 0x0001e80000100800 */
[----:B------:R1:W-:Y:S01]  /*1c540*/  STL [R1+0x60], R4 ;  /* 0x0000600401007387 */ /* 0x0003e20000100800 */
[----:B--2---:R-:W-:-:S05]  /*1c550*/  F2FP.SATFINITE.E5M2.F32.PACK_AB_MERGE_C R0, R28, R30, RZ ;  /* 0x0000001e1c00723e */ /* 0x004fca00048060ff */
        /* <DEDUP_REMOVED lines=9> */
[----:B------:R-:W-:Y:S04]  /*1c5f0*/  STL [R1+0xe4], R5 ;  /* 0x0000e40501007387 */ /* 0x000fe80000100800 */
[----:B------:R-:W-:Y:S01]  /*1c600*/  STL [R1+0xd4], R4 ;  /* 0x0000d40401007387 */ /* 0x000fe20000100800 */
[----:B--2---:R-:W-:Y:S02]  /*1c610*/  F2FP.SATFINITE.E5M2.F32.PACK_AB_MERGE_C R0, R14, R15, RZ ;  /* 0x0000000f0e00723e */ /* 0x004fe400048060ff */
[----:B------:R-:W-:-:S05]  /*1c620*/  F2FP.SATFINITE.E5M2.F32.PACK_AB_MERGE_C R23, R12, R13, RZ ;  /* 0x0000000d0c17723e */ /* 0x000fca00048060ff */
[----:B------:R-:W-:Y:S04]  /*1c630*/  STL [R1+0xd1c], R23 ;  /* 0x000d1c1701007387 */ /* 0x000fe80000100800 */
[----:B------:R0:W-:Y:S04]  /*1c640*/  STL [R1+0xd0], R0 ;  /* 0x0000d00001007387 */ /* 0x0001e80000100800 */
        /* <DEDUP_REMOVED lines=38> */
[----:B------:R-:W-:-:S03]  /*1c8b0*/  F2FP.SATFINITE.E5M2.F32.PACK_AB_MERGE_C R35, R2, R3, RZ ;  /* 0x000000030223723e */ /* 0x000fc600048060ff */
[----:B------:R-:W4:Y:S04]  /*1c8c0*/  LDL.LU R3, [R1+0x228] ;  /* 0x0002280001037983 */ /* 0x000f280000300800 */
[----:B------:R-:W4:Y:S04]  /*1c8d0*/  LDL.LU R2, [R1+0x22c] ;  /* 0x00022c0001027983 */ /* 0x000f280000300800 */
[----:B------:R-:W-:Y:S01]  /*1c8e0*/  STL [R1+0xd20], R35 ;  /* 0x000d202301007387 */ /* 0x000fe20000100800 */
[----:B--2---:R-:W-:Y:S02]  /*1c8f0*/  F2FP.SATFINITE.E5M2.F32.PACK_AB_MERGE_C R37, R37, R42, RZ ;  /* 0x0000002a2525723e */ /* 0x004fe400048060ff */
[----:B---3--:R-:W-:-:S03]  /*1c900*/  F2FP.SATFINITE.E5M2.F32.PACK_AB_MERGE_C R33, R33, R43, RZ ;  /* 0x0000002b2121723e */ /* 0x008fc600048060ff */
[----:B------:R-:W-:Y:S01]  /*1c910*/  STL [R1+0xd24], R37 ;  /* 0x000d242501007387 */ /* 0x000fe20000100800 */
[----:B----4-:R-:W-:-:S03]  /*1c920*/  F2FP.SATFINITE.E5M2.F32.PACK_AB_MERGE_C R30, R30, R40, RZ ;  /* 0x000000281e1e723e */ /* 0x010fc600048060ff */
[----:B------:R-:W-:Y:S01]  /*1c930*/  STL [R1+0xd28], R33 ;  /* 0x000d282101007387 */ /* 0x000fe20000100800 */
[----:B------:R-:W-:-:S03]  /*1c940*/  F2FP.SATFINITE.E5M2.F32.PACK_AB_MERGE_C R34, R34, R41, RZ ;  /* 0x000000292222723e */ /* 0x000fc600048060ff */
[----:B------:R-:W-:Y:S04]  /*1c950*/  STL [R1+0xd2c], R30 ;  /* 0x000d2c1e01007387 */ /* 0x000fe80000100800 */
[----:B------:R-:W-:Y:S01]  /*1c960*/  STL [R1+0xd30], R34 ;  /* 0x000d302201007387 */ /* 0x000fe20000100800 */
[----:B------:R-:W-:Y:S02]  /*1c970*/  F2FP.SATFINITE.E5M2.F32.PACK_AB_MERGE_C R4, R47, R46, RZ ;  /* 0x0000002e2f04723e */ /* 0x000fe400048060ff */
[----:B------:R-:W-:-:S05]  /*1c980*/  F2FP.SATFINITE.E5M2.F32.PACK_AB_MERGE_C R60, R60, R45, RZ ;  /* 0x0000002d3c3c723e */ /* 0x000fca00048060ff */
[----:B------:R-:W-:Y:S04]  /*1c990*/  STL [R1+0xd34], R60 ;  /* 0x000d343c01007387 */ /* 0x000fe80000100800 */
[----:B------:R0:W-:Y:S02]  /*1c9a0*/  STL [R1+0x10], R4 ;  /* 0x0000100401007387 */ /* 0x0001e40000100800 */
[----:B0-----:R-:W-:Y:S02]  /*1c9b0*/  F2FP.SATFINITE.E5M2.F32.PACK_AB_MERGE_C R4, R50, R44, RZ ;  /* 0x0000002c3204723e */ /* 0x001fe400048060ff */
[----:B------:R-:W-:Y:S02]  /*1c9c0*/  F2FP.SATFINITE.E5M2.F32.PACK_AB_MERGE_C R6, R48, R51, RZ ;  /* 0x000000333006723e */ /* 0x000fe400048060ff */
[----:B------:R-:W-:Y:S01]  /*1c9d0*/  F2FP.SATFINITE.E5M2.F32.PACK_AB_MERGE_C R5, R54, R49, RZ ;  /* 0x000000313605723e */ /* 0x000fe200048060ff */
[----:B------:R0:W-:Y:S04]  /*1c9e0*/  STL [R1+0x24], R4 ;  /* 0x0000240401007387 */ /* 0x0001e80000100800 */
[----:B------:R-:W-:Y:S01]  /*1c9f0*/  STL [R1+0x18], R6 ;  /* 0x0000180601007387 */ /* 0x000fe20000100800 */
[----:B0-----:R-:W-:-:S03]  /*1ca00*/  F2FP.SATFINITE.E5M2.F32.PACK_AB_MERGE_C R4, R52, R55, RZ ;  /* 0x000000373404723e */ /* 0x001fc600048060ff */
[----:B------:R0:W-:Y:S01]  /*1ca10*/  STL [R1+0x44], R5 ;  /* 0x0000440501007387 */ /* 0x0001e20000100800 */
[----:B------:R-:W-:-:S03]  /*1ca20*/  F2FP.SATFINITE.E5M2.F32.PACK_AB_MERGE_C R0, R0, R53, RZ ;  /* 0x000000350000723e */ /* 0x000fc600048060ff */
[----:B------:R1:W-:Y:S04]  /*1ca30*/  STL [R1+0x40], R4 ;  /* 0x0000400401007387 */ /* 0x0003e80000100800 */
[----:B------:R2:W-:Y:S01]  /*1ca40*/  STL [R1+0x68], R0 ;  /* 0x0000680001007387 */ /* 0x0005e20000100800 */
[----:B0-----:R-:W-:Y:S02]  /*1ca50*/  F2FP.SATFINITE.E5M2.F32.PACK_AB_MERGE_C R5, R39, R61, RZ ;  /* 0x0000003d2705723e */ /* 0x001fe400048060ff */
[----:B-1----:R-:W-:-:S03]  /*1ca60*/  F2FP.SATFINITE.E5M2.F32.PACK_AB_MERGE_C R4, R25, R28, RZ ;  /* 0x0000001c1904723e */ /* 0x002fc600048060ff */
[----:B------:R0:W-:Y:S04]  /*1ca70*/  STL [R1+0x64], R5 ;  /* 0x0000640501007387 */ /* 0x0001e80000100800 */
        /* <DEDUP_REMOVED lines=11> */
[----:B------:R-:W-:Y:S04]  /*1cb30*/  STL [R1+0xd44], R18 ;  /* 0x000d441201007387 */ /* 0x000fe80000100800 */
[----:B------:R-:W-:Y:S04]  /*1cb40*/  STL [R1+0xd48], R39 ;  /* 0x000d482701007387 */ /* 0x000fe80000100800 */
        /* <DEDUP_REMOVED lines=44> */
[----:B------:R-:W2:Y:S04]  /*1ce10*/  LDL.LU R25, [R1+0x170] ;  /* 0x0001700001197983 */ /* 0x000ea80000300800 */
[----:B------:R-:W2:Y:S01]  /*1ce20*/  LDL.LU R24, [R1+0x174] ;  /* 0x0001740001187983 */ /* 0x000ea20000300800 */
[----:B------:R-:W-:-:S03]  /*1ce30*/  F2FP.SATFINITE.E5M2.F32.PACK_AB_MERGE_C R21, R2, R3, RZ ;  /* 0x000000030215723e */ /* 0x000fc600048060ff */
[----:B------:R-:W2:Y:S04]  /*1ce40*/  LDL.LU R3, [R1+0x178] ;  /* 0x0001780001037983 */ /* 0x000ea80000300800 */
[----:B------:R-:W2:Y:S04]  /*1ce50*/  LDL.LU R2, [R1+0x17c] ;  /* 0x00017c0001027983 */ /* 0x000ea80000300800 */
[----:B------:R-:W-:Y:S01]  /*1ce60*/  STL [R1+0xd4c], R21 ;  /* 0x000d4c1501007387 */ /* 0x000fe20000100800 */
[----:B---3--:R-:W-:Y:S02]  /*1ce70*/  F2FP.SATFINITE.E5M2.F32.PACK_AB_MERGE_C R28, R28, R38, RZ ;  /* 0x000000261c1c723e */ /* 0x008fe400048060ff */
[----:B----4-:R-:W-:-:S03]  /*1ce80*/  F2FP.SATFINITE.E5M2.F32.PACK_AB_MERGE_C R22, R22, R32, RZ ;  /* 0x000000201616723e */ /* 0x010fc600048060ff */
        /* <DEDUP_REMOVED lines=9> */
[----:B------:R-:W-:Y:S01]  /*1cf20*/  STL [R1+0xd64], R58 ;  /* 0x000d643a01007387 */ /* 0x000fe20000100800 */
[----:B------:R-:W-:Y:S02]  /*1cf30*/  F2FP.SATFINITE.E5M2.F32.PACK_AB_MERGE_C R7, R7, R36, RZ ;  /* 0x000000240707723e */ /* 0x000fe400048060ff */
[----:B------:R-:W-:-:S05]  /*1cf40*/  F2FP.SATFINITE.E5M2.F32.PACK_AB_MERGE_C R61, R61, R6, RZ ;  /* 0x000000063d3d723e */ /* 0x000fca00048060ff */
        /* <DEDUP_REMOVED lines=8> */
[----:B--2---:R-:W-:-:S05]  /*1cfd0*/  F2FP.SATFINITE.E5M2.F32.PACK_AB_MERGE_C R4, R24, R25, RZ ;  /* 0x000000191804723e */ /* 0x004fca00048060ff */
[----:B------:R0:W-:Y:S01]  /*1cfe0*/  STL [R1+0xcb4], R4 ;  /* 0x000cb40401007387 */ /* 0x0001e20000100800 */
[----:B------:R-:W-:-:S03]  /*1cff0*/  F2FP.SATFINITE.E5M2.F32.PACK_AB_MERGE_C R3, R2, R3, RZ ;  /* 0x000000030203723e */ /* 0x000fc600048060ff */
[----:B------:R-:W2:Y:S04]  /*1d000*/  LDL.LU R16, [R1+0xa0] ;  /* 0x0000a00001107983 */ /* 0x000ea80000300800 */
[----:B------:R-:W2:Y:S01]  /*1d010*/  LDL.LU R2, [R1+0xa4] ;  /* 0x0000a40001027983 */ /* 0x000ea20000300800 */
[----:B------:R-:W-:-:S03]  /*1d020*/  F2FP.SATFINITE.E5M2.F32.PACK_AB_MERGE_C R5, R0, R53, RZ ;  /* 0x000000350005723e */ /* 0x000fc600048060ff */
        /* <DEDUP_REMOVED lines=27> */
[----:B------:R-:W4:Y:S01]  /*1d1e0*/  LDL.LU R27, [R1+0x108] ;  /* 0x00010800011b7983 */ /* 0x000f220000300800 */
[----:B------:R-:W-:-:S03]  /*1d1f0*/  F2FP.SATFINITE.E5M2.F32.PACK_AB_MERGE_C R7, R54, R49, RZ ;  /* 0x000000313607723e */ /* 0x000fc600048060ff */
[----:B------:R-:W4:Y:S01]  /*1d200*/  LDL.LU R36, [R1+0x10c] ;  /* 0x00010c0001247983 */ /* 0x000f220000300800 */
[----:B------:R-:W-:-:S03]  /*1d210*/  F2FP.SATFINITE.E5M2.F32.PACK_AB_MERGE_C R15, R15, R8, RZ ;  /* 0x000000080f0f723e */ /* 0x000fc600048060ff */
[----:B------:R-:W4:Y:S01]  /*1d220*/  LDL.LU R53, [R1+0x90] ;  /* 0x0000900001357983 */ /* 0x000f220000300800 */
[----:B------:R-:W-:-:S03]  /*1d230*/  F2FP.SATFINITE.E5M2.F32.PACK_AB_MERGE_C R8, R48, R51, RZ ;  /* 0x000000333008723e */ /* 0x000fc600048060ff */
[----:B------:R-:W4:Y:S04]  /*1d240*/  LDL.LU R52, [R1+0x94] ;  /* 0x0000940001347983 */ /* 0x000f280000300800 */
        /* <DEDUP_REMOVED lines=16> */
[----:B------:R-:W4:Y:S04]  /*1d350*/  LDL.LU R41, [R1+0x30] ;  /* 0x0000300001297983 */ /* 0x000f280000300800 */
[----:B------:R-:W4:Y:S04]  /*1d360*/  LDL.LU R40, [R1+0x34] ;  /* 0x0000340001287983 */ /* 0x000f280000300800 */
[----:B------:R-:W4:Y:S04]  /*1d370*/  LDL.LU R43, [R1+0x38] ;  /* 0x00003800012b7983 */ /* 0x000f280000300800 */
[----:B------:R-:W4:Y:S04]  /*1d380*/  LDL.LU R42, [R1] ;  /* 0x00000000012a7983 */ /* 0x000f280000300800 */
[----:B0-----:R-:W4:Y:S04]  /*1d390*/  LDL.LU R4, [R1+0x4] ;  /* 0x0000040001047983 */ /* 0x001f280000300800 */
[----:B------:R-:W4:Y:S04]  /*1d3a0*/  LDL.LU R25, [R1+0x8] ;  /* 0x0000080001197983 */ /* 0x000f280000300800 */
[----:B------:R-:W4:Y:S04]  /*1d3b0*/  LDL.LU R24, [R1+0xc] ;  /* 0x00000c0001187983 */ /* 0x000f280000300800 */
[----:B------:R0:W-:Y:S04]  /*1d3c0*/  STL [R1+0xcb8], R3 ;  /* 0x000cb80301007387 */ /* 0x0001e80000100800 */
[----:B0-----:R-:W4:Y:S01]  /*1d3d0*/  LDL.LU R3, [R1+0x12c] ;  /* 0x00012c0001037983 */ /* 0x001f220000300800 */
[----:B--2---:R-:W-:-:S03]  /*1d3e0*/  F2FP.SATFINITE.E5M2.F32.PACK_AB_MERGE_C R2, R2, R16, RZ ;  /* 0x000000100202723e */ /* 0x004fc600048060ff */
[----:B------:R-:W2:Y:S04]  /*1d3f0*/  LDL.LU R16, [R1+0xd6c] ;  /* 0x000d6c0001107983 */ /* 0x000ea80000300800 */
[----:B------:R0:W-:Y:S04]  /*1d400*/  STL [R1+0xcac], R2 ;  /* 0x000cac0201007387 */ /* 0x0001e80000100800 */
[----:B0-----:R-:W2:Y:S01]  /*1d410*/  LDL.LU R2, [R1+0x128] ;  /* 0x0001280001027983 */ /* 0x001ea20000300800 */
[----:B---3--:R-:W-:-:S03]  /*1d420*/  F2FP.SATFINITE.E5M2.F32.PACK_AB_MERGE_C R0, R0, R61, RZ ;  /* 0x0000003d0000723e */ /* 0x008fc600048060ff */
[----:B------:R-:W3:Y:S04]  /*1d430*/  LDL.LU R61, [R1+0xd68] ;  /* 0x000d6800013d7983 */ /* 0x000ee80000300800 */
[----:B------:R0:W-:Y:S04]  /*1d440*/  STL [R1+0xcb0], R0 ;  /* 0x000cb00001007387 */ /* 0x0001e80000100800 */
[----:B0-----:R-:W3:Y:S01]  /*1d450*/  LDL.LU R0, [R1+0x3c] ;  /* 0x00003c0001007983 */ /* 0x001ee20000300800 */
[----:B----4-:R-:W-:Y:S02]  /*1d460*/  F2FP.SATFINITE.E5M2.F32.PACK_AB_MERGE_C R59, R59, R58, RZ ;  /* 0x0000003a3b3b723e */ /* 0x010fe400048060ff */
[----:B------:R-:W-:Y:S01]  /*1d470*/  F2FP.SATFINITE.E5M2.F32.PACK_AB_MERGE_C R57, R57, R56, RZ ;  /* 0x000000383939723e */ /* 0x000fe200048060ff */
[----:B------:R-:W4:Y:S01]  /*1d480*/  LDL.LU R58, [R1+0xd64] ;  /* 0x000d6400013a7983 */ /* 0x000f220000300800 */
[----:B------:R-:W-:-:S03]  /*1d490*/  F2FP.SATFINITE.E5M2.F32.PACK_AB_MERGE_C R28, R28, R22, RZ ;  /* 0x000000161c1c723e */ /* 0x000fc600048060ff */
[----:B------:R0:W-:Y:S01]  /*1d4a0*/  STL [R1+0x164], R59 ;  /* 0x0001643b01007387 */ /* 0x0001e20000100800 */
[----:B------:R-:W-:-:S03]  /*1d4b0*/  F2FP.SATFINITE.E5M2.F32.PACK_AB_MERGE_C R39, R39, R21, RZ ;  /* 0x000000152727723e */ /* 0x000fc600048060ff */
[----:B0-----:R-:W3:Y:S04]  /*1d4c0*/  LDL.LU R59, [R1+0xd60] ;  /* 0x000d6000013b7983 */ /* 0x001ee80000300800 */
[----:B------:R-:W3:Y:S04]  /*1d4d0*/  LDL.LU R56, [R1+0xd5c] ;  /* 0x000d5c0001387983 */ /* 0x000ee80000300800 */
[----:B------:R0:W-:Y:S01]  /*1d4e0*/  STL [R1+0x160], R57 ;  /* 0x0001603901007387 */ /* 0x0001e20000100800 */
[----:B------:R-:W-:Y:S02]  /*1d4f0*/  F2FP.SATFINITE.E5M2.F32.PACK_AB_MERGE_C R20, R20, R18, RZ ;  /* 0x000000121414723e */ /* 0x000fe400048060ff */
[----:B------:R-:W-:Y:S01]  /*1d500*/  F2FP.SATFINITE.E5M2.F32.PACK_AB_MERGE_C R19, R19, R17, RZ ;  /* 0x000000111313723e */ /* 0x000fe200048060ff */
[----:B0-----:R-:W3:Y:S04]  /*1d510*/  LDL.LU R57, [R1+0xd58] ;  /* 0x000d580001397983 */ /* 0x001ee80000300800 */
[----:B------:R-:W3:Y:S04]  /*1d520*/  LDL.LU R22, [R1+0xd54] ;  /* 0x000d540001167983 */ /* 0x000ee80000300800 */
[----:B------:R0:W-:Y:S01]  /*1d530*/  STL [R1+0x154], R28 ;  /* 0x0001541c01007387 */ /* 0x0001e20000100800 */
[----:B------:R-:W-:-:S03]  /*1d540*/  F2FP.SATFINITE.E5M2.F32.PACK_AB_MERGE_C R34, R34, R60, RZ ;  /* 0x0000003c2222723e */ /* 0x000fc600048060ff */
        /* <DEDUP_REMOVED lines=16> */
[----:B0-----:R-:W4:Y:S04]  /*1d650*/  LDL.LU R34, [R1+0xd30] ;  /* 0x000d300001227983 */ /* 0x001f280000300800 */
[----:B------:R-:W4:Y:S04]  /*1d660*/  LDL.LU R30, [R1+0xd2c] ;  /* 0x000d2c00011e7983 */ /* 0x000f280000300800 */
[----:B------:R0:W-:Y:S01]  /*1d670*/  STL [R1+0x158], R33 ;  /* 0x0001582101007387 */ /* 0x0001e20000100800 */
[----:B------:R-:W-:-:S03]  /*1d680*/  F2FP.SATFINITE.E5M2.F32.PACK_AB_MERGE_C R26, R26, R31, RZ ;  /* 0x0000001f1a1a723e */ /* 0x000fc600048060ff */
[----:B0-----:R-:W4:Y:S04]  /*1d690*/  LDL.LU R33, [R1+0xd28] ;  /* 0x000d280001217983 */ /* 0x001f280000300800 */
[----:B------:R-:W4:Y:S04]  /*1d6a0*/  LDL.LU R37, [R1+0xd24] ;  /* 0x000d240001257983 */ /* 0x000f280000300800 */
[----:B------:R0:W-:Y:S01]  /*1d6b0*/  STL [R1+0x19c], R35 ;  /* 0x00019c2301007387 */ /* 0x0001e20000100800 */
[----:B------:R-:W-:-:S03]  /*1d6c0*/  F2FP.SATFINITE.E5M2.F32.PACK_AB_MERGE_C R36, R36, R27, RZ ;  /* 0x0000001b2424723e */ /* 0x000fc600048060ff */
[----:B0-----:R-:W4:Y:S01]  /*1d6d0*/  LDL.LU R35, [R1+0xd20] ;  /* 0x000d200001237983 */ /* 0x001f220000300800 */
[----:B------:R-:W-:Y:S02]  /*1d6e0*/  F2FP.SATFINITE.E5M2.F32.PACK_AB_MERGE_C R52, R52, R53, RZ ;  /* 0x000000353434723e */ /* 0x000fe400048060ff */
[----:B------:R-:W-:Y:S02]  /*1d6f0*/  F2FP.SATFINITE.E5M2.F32.PACK_AB_MERGE_C R54, R54, R55, RZ ;  /* 0x000000373636723e */ /* 0x000fe400048060ff */
[----:B------:R-:W-:Y:S02]  /*1d700*/  F2FP.SATFINITE.E5M2.F32.PACK_AB_MERGE_C R48, R48, R49, RZ ;  /* 0x000000313030723e */ /* 0x000fe400048060ff */
[----:B------:R-:W-:Y:S02]  /*1d710*/  F2FP.SATFINITE.E5M2.F32.PACK_AB_MERGE_C R50, R50, R51, RZ ;  /* 0x000000333232723e */ /* 0x000fe400048060ff */
[----:B------:R-:W-:Y:S02]  /*1d720*/  F2FP.SATFINITE.E5M2.F32.PACK_AB_MERGE_C R45, R45, R44, RZ ;  /* 0x0000002c2d2d723e */ /* 0x000fe400048060ff */
[----:B------:R-:W-:-:S02]  /*1d730*/  F2FP.SATFINITE.E5M2.F32.PACK_AB_MERGE_C R46, R46, R47, RZ ;  /* 0x0000002f2e2e723e */ /* 0x000fc400048060ff */
[----:B------:R-:W-:Y:S02]  /*1d740*/  F2FP.SATFINITE.E5M2.F32.PACK_AB_MERGE_C R40, R40, R41, RZ ;  /* 0x000000292828723e */ /* 0x000fe400048060ff */
[----:B------:R-:W-:Y:S02]  /*1d750*/  F2FP.SATFINITE.E5M2.F32.PACK_AB_MERGE_C R4, R4, R42, RZ ;  /* 0x0000002a0404723e */ /* 0x000fe400048060ff */
[----:B--2---:R-:W-:Y:S02]  /*1d760*/  F2FP.SATFINITE.E5M2.F32.PACK_AB_MERGE_C R2, R3, R2, RZ ;  /* 0x000000020302723e */ /* 0x004fe400048060ff */
[----:B------:R-:W2:Y:S04]  /*1d770*/  LDL.LU R3, [R1+0x3b4] ;  /* 0x0003b40001037983 */ /* 0x000ea80000300800 */
[----:B------:R0:W-:Y:S04]  /*1d780*/  STL [R1+0x198], R2 ;  /* 0x0001980201007387 */ /* 0x0001e80000100800 */
[----:B0-----:R-:W4:Y:S04]  /*1d790*/  LDL.LU R2, [R1+0x3b0] ;  /* 0x0003b00001027983 */ /* 0x001f280000300800 */
[----:B------:R-:W4:Y:S04]  /*1d7a0*/  LDL.LU R23, [R1+0xd1c] ;  /* 0x000d1c0001177983 */ /* 0x000f280000300800 */
        /* <DEDUP_REMOVED lines=18> */
[----:B------:R0:W-:Y:S01]  /*1d8d0*/  STL [R1+0x100], R48 ;  /* 0x0001003001007387 */ /* 0x0001e20000100800 */
[----:B---3--:R-:W-:-:S03]  /*1d8e0*/  F2FP.SATFINITE.E5M2.F32.PACK_AB_MERGE_C R0, R0, R43, RZ ;  /* 0x0000002b0000723e */ /* 0x008fc600048060ff */
[----:B0-----:R-:W3:Y:S04]  /*1d8f0*/  LDL.LU R48, [R1+0xce8] ;  /* 0x000ce80001307983 */ /* 0x001ee80000300800 */
[----:B------:R-:W3:Y:S04]  /*1d900*/  LDL.LU R51, [R1+0xce4] ;  /* 0x000ce40001337983 */ /* 0x000ee80000300800 */
[----:B------:R0:W-:Y:S04]  /*1d910*/  STL [R1+0xdc], R50 ;  /* 0x0000dc3201007387 */ /* 0x0001e80000100800 */
        /* <DEDUP_REMOVED lines=12> */
[----:B0-----:R-:W3:Y:S04]  /*1d9e0*/  LDL R0, [R1+0x3d0] ;  /* 0x0003d00001007983 */ /* 0x001ee80000100800 */
[----:B------:R-:W3:Y:S04]  /*1d9f0*/  LDL.LU R42, [R1+0xcc0] ;  /* 0x000cc000012a7983 */ /* 0x000ee80000300800 */
[----:B------:R0:W-:Y:S04]  /*1da00*/  STL [R1+0x118], R4 ;  /* 0x0001180401007387 */ /* 0x0001e80000100800 */
[----:B0-----:R-:W3:Y:S01]  /*1da10*/  LDL.LU R4, [R1+0x3bc] ;  /* 0x0003bc0001047983 */ /* 0x001ee20000300800 */
[----:B------:R-:W-:-:S05]  /*1da20*/  F2FP.SATFINITE.E5M2.F32.PACK_AB_MERGE_C R25, R24, R25, RZ ;  /* 0x000000191819723e */ /* 0x000fca00048060ff */
[----:B------:R-:W-:Y:S01]  /*1da30*/  STL [R1+0x114], R25 ;  /* 0x0001141901007387 */ /* 0x000fe20000100800 */
[----:B--2---:R-:W-:Y:S02]  /*1da40*/  LOP3.LUT R3, R3, 0xffff, RZ, 0xc0, !PT ;  /* 0x0000ffff03037812 */ /* 0x004fe400078ec0ff */
[----:B----4-:R-:W-:-:S05]  /*1da50*/  F2FP.SATFINITE.E5M2.F32.PACK_AB_MERGE_C R24, R53, R52, RZ ;  /* 0x000000343518723e */ /* 0x010fca00048060ff */
[----:B------:R0:W-:Y:S04]  /*1da60*/  STL [R1+0x12c], R24 ;  /* 0x00012c1801007387 */ /* 0x0001e80000100800 */
[----:B------:R-:W2:Y:S04]  /*1da70*/  LDL.LU R53, [R1+0x3b8] ;  /* 0x0003b80001357983 */ /* 0x000ea80000300800 */
[----:B------:R-:W4:Y:S01]  /*1da80*/  LDL.LU R52, [R1+0x4c] ;  /* 0x00004c0001347983 */ /* 0x000f220000300800 */
[----:B0-----:R-:W-:-:S05]  /*1da90*/  F2FP.SATFINITE.E5M2.F32.PACK_AB_MERGE_C R24, R55, R54, RZ ;  /* 0x000000363718723e */ /* 0x001fca00048060ff */
[----:B------:R0:W-:Y:S01]  /*1daa0*/  STL [R1+0x124], R24 ;  /* 0x0001241801007387 */ /* 0x0001e20000100800 */
[----:B---3--:R-:W-:-:S05]  /*1dab0*/  F2FP.SATFINITE.E5M2.F32.PACK_AB_MERGE_C R25, R49, R48, RZ ;  /* 0x000000303119723e */ /* 0x008fca00048060ff */
[----:B------:R-:W-:Y:S01]  /*1dac0*/  STL [R1+0x170], R25 ;  /* 0x0001701901007387 */ /* 0x000fe20000100800 */
[----:B0-----:R-:W-:-:S05]  /*1dad0*/  F2FP.SATFINITE.E5M2.F32.PACK_AB_MERGE_C R24, R51, R50, RZ ;  /* 0x000000323318723e */ /* 0x001fca00048060ff */
[----:B------:R0:W-:Y:S01]  /*1dae0*/  STL [R1+0x168], R24 ;  /* 0x0001681801007387 */ /* 0x0001e20000100800 */
[----:B------:R-:W-:Y:S02]  /*1daf0*/  LOP3.LUT R55, R19, 0xffff, RZ, 0xc0, !PT ;  /* 0x0000ffff13377812 */ /* 0x000fe400078ec0ff */
[----:B------:R-:W-:Y:S02]  /*1db00*/  LOP3.LUT R54, R27, 0xffff, RZ, 0xc0, !PT ;  /* 0x0000ffff1b367812 */ /* 0x000fe400078ec0ff */
[----:B------:R-:W-:-:S05]  /*1db10*/  F2FP.SATFINITE.E5M2.F32.PACK_AB_MERGE_C R44, R45, R44, RZ ;  /* 0x0000002c2d2c723e */ /* 0x000fca00048060ff */
[----:B------:R-:W-:Y:S01]  /*1db20*/  STL [R1+0x1a8], R44 ;  /* 0x0001a82c01007387 */ /* 0x000fe20000100800 */
[----:B0-----:R-:W-:-:S05]  /*1db30*/  F2FP.SATFINITE.E5M2.F32.PACK_AB_MERGE_C R24, R47, R46, RZ ;  /* 0x0000002e2f18723e */ /* 0x001fca00048060ff */
[----:B------:R0:W-:Y:S01]  /*1db40*/  STL [R1+0x1a0], R24 ;  /* 0x0001a01801007387 */ /* 0x0001e20000100800 */
[----:B------:R-:W-:-:S05]  /*1db50*/  F2FP.SATFINITE.E5M2.F32.PACK_AB_MERGE_C R25, R41, R40, RZ ;  /* 0x000000282919723e */ /* 0x000fca00048060ff */
[----:B------:R1:W-:Y:S01]  /*1db60*/  STL [R1+0x1cc], R25 ;  /* 0x0001cc1901007387 */ /* 0x0003e20000100800 */
[C---:B0-----:R-:W-:Y:S01]  /*1db70*/  VIADD R24, R0.reuse, 0x3f ;  /* 0x0000003f00187836 */ /* 0x041fe20000000000 */
[----:B------:R-:W-:Y:S01]  /*1db80*/  F2FP.SATFINITE.E5M2.F32.PACK_AB_MERGE_C R40, R43, R42, RZ ;  /* 0x0000002a2b28723e */ /* 0x000fe200048060ff */
[----:B-1----:R-:W-:Y:S01]  /*1db90*/  VIADD R25, R0, 0x1 ;  /* 0x0000000100197836 */ /* 0x002fe20000000000 */
[----:B------:R-:W-:-:S03]  /*1dba0*/  LOP3.LUT R0, R2, 0xffff, RZ, 0xc0, !PT ;  /* 0x0000ffff02007812 */ /* 0x000fc600078ec0ff */
[----:B------:R0:W-:Y:S01]  /*1dbb0*/  STL [R1+0x1c8], R40 ;  /* 0x0001c82801007387 */ /* 0x0001e20000100800 */
[----:B------:R-:W-:Y:S02]  /*1dbc0*/  LOP3.LUT R2, R26, 0xffff, RZ, 0xc0, !PT ;  /* 0x0000ffff1a027812 */ /* 0x000fe400078ec0ff */
[----:B------:R-:W-:Y:S01]  /*1dbd0*/  PRMT R26, R3, 0x3340, R54 ;  /* 0x00003340031a7816 */ /* 0x000fe20000000036 */
[----:B------:R-:W-:Y:S01]  /*1dbe0*/  STL [R1], R3 ;  /* 0x0000000301007387 */ /* 0x000fe20000100800 */
[----:B0-----:R-:W-:-:S03]  /*1dbf0*/  LOP3.LUT R40, R17, 0xffff, RZ, 0xc0, !PT ;  /* 0x0000ffff11287812 */ /* 0x001fc600078ec0ff */
[----:B------:R0:W-:Y:S01]  /*1dc00*/  STL [R1+0x34], R0 ;  /* 0x0000340001007387 */ /* 0x0001e20000100800 */
[----:B------:R-:W-:-:S03]  /*1dc10*/  PRMT R17, R55, 0x3340, R1 ;  /* 0x0000334037117816 */ /* 0x000fc60000000001 */
[----:B------:R-:W-:Y:S01]  /*1dc20*/  STL [R1+0x30], R40 ;  /* 0x0000302801007387 */ /* 0x000fe20000100800 */
[----:B------:R-:W-:-:S03]  /*1dc30*/  PRMT R27, R0, 0x3340, R2 ;  /* 0x00003340001b7816 */ /* 0x000fc60000000002 */
[----:B------:R-:W-:Y:S01]  /*1dc40*/  STL [R1+0xcbc], R55 ;  /* 0x000cbc3701007387 */ /* 0x000fe20000100800 */
[----:B------:R-:W-:-:S03]  /*1dc50*/  PRMT R19, R40, 0x3340, R1 ;  /* 0x0000334028137816 */ /* 0x000fc60000000001 */
[----:B------:R1:W-:Y:S04]  /*1dc60*/  STL [R1+0x4], R2 ;  /* 0x0000040201007387 */ /* 0x0003e80000100800 */
[----:B0-----:R-:W3:Y:S01]  /*1dc70*/  LDL.LU R0, [R1+0x3c4] ;  /* 0x0003c40001007983 */ /* 0x001ee20000300800 */
[----:B-1----:R-:W-:Y:S02]  /*1dc80*/  PRMT R2, R26, 0x5410, R17 ;  /* 0x000054101a027816 */ /* 0x002fe40000000011 */
[----:B------:R-:W-:-:S03]  /*1dc90*/  PRMT R17, R27, 0x5410, R19 ;  /* 0x000054101b117816 */ /* 0x000fc60000000013 */
[----:B------:R0:W-:Y:S01]  /*1dca0*/  STL [R1+0x148], R2 ;  /* 0x0001480201007387 */ /* 0x0001e20000100800 */
[----:B------:R-:W-:-:S03]  /*1dcb0*/  LOP3.LUT R26, R4, 0xffff, RZ, 0xc0, !PT ;  /* 0x0000ffff041a7812 */ /* 0x000fc600078ec0ff */
[----:B0-----:R-:W3:Y:S04]  /*1dcc0*/  LDL.LU R2, [R1+0x3c0] ;  /* 0x0003c00001027983 */ /* 0x001ee80000300800 */
[----:B------:R-:W3:Y:S04]  /*1dcd0*/  LDL.LU R3, [R1+0x74] ;  /* 0x0000740001037983 */ /* 0x000ee80000300800 */
[----:B------:R0:W-:Y:S04]  /*1dce0*/  STL [R1+0x138], R17 ;  /* 0x0001381101007387 */ /* 0x0001e80000100800 */
[----:B------:R-:W3:Y:S01]  /*1dcf0*/  LDL.LU R4, [R1+0x70] ;  /* 0x0000700001047983 */ /* 0x000ee20000300800 */
[----:B------:R-:W-:-:S02]  /*1dd00*/  ISETP.GE.AND P0, PT, R24, UR27, PT ;  /* 0x0000001b18007c0c */ /* 0x000fc4000bf06270 */
[----:B------:R-:W-:Y:S02]  /*1dd10*/  LOP3.LUT R41, R23, 0xffff, RZ, 0xc0, !PT ;  /* 0x0000ffff17297812 */ /* 0x000fe400078ec0ff */
[----:B------:R-:W-:Y:S02]  /*1dd20*/  LOP3.LUT R45, R16, 0xffff, RZ, 0xc0, !PT ;  /* 0x0000ffff102d7812 */ /* 0x000fe400078ec0ff */
[----:B------:R-:W-:Y:S02]  /*1dd30*/  ISETP.GE.AND P2, PT, R25, UR4, PT ;  /* 0x0000000419007c0c */ /* 0x000fe4000bf46270 */
[----:B------:R-:W-:Y:S02]  /*1dd40*/  LOP3.LUT R27, R36, 0xffff, RZ, 0xc0, !PT ;  /* 0x0000ffff241b7812 */ /* 0x000fe400078ec0ff */
[----:B------:R-:W-:Y:S02]  /*1dd50*/  LOP3.LUT R35, R35, 0xffff, RZ, 0xc0, !PT ;  /* 0x0000ffff23237812 */ /* 0x000fe400078ec0ff */
[----:B------:R-:W-:-:S02]  /*1dd60*/  LOP3.LUT R43, R15, 0xffff, RZ, 0xc0, !PT ;  /* 0x0000ffff0f2b7812 */ /* 0x000fc400078ec0ff */
[----:B------:R-:W-:Y:S01]  /*1dd70*/  LOP3.LUT R25, R29, 0xffff, RZ, 0xc0, !PT ;  /* 0x0000ffff1d197812 */ /* 0x000fe200078ec0ff */
[----:B------:R-:W-:Y:S01]  /*1dd80*/  STL [R1+0x50], R26 ;  /* 0x0000501a01007387 */ /* 0x000fe20000100800 */
[----:B------:R-:W-:Y:S02]  /*1dd90*/  LOP3.LUT R44, R20, 0xffff, RZ, 0xc0, !PT ;  /* 0x0000ffff142c7812 */ /* 0x000fe400078ec0ff */
[----:B------:R-:W-:Y:S02]  /*1dda0*/  LOP3.LUT R18, R18, 0xffff, RZ, 0xc0, !PT ;  /* 0x0000ffff12127812 */ /* 0x000fe400078ec0ff */
[--C-:B------:R-:W-:Y:S02]  /*1ddb0*/  PRMT R15, R45, 0x3340, R1.reuse ;  /* 0x000033402d0f7816 */ /* 0x100fe40000000001 */
[----:B------:R-:W-:Y:S02]  /*1ddc0*/  PRMT R16, R43, 0x3340, R1 ;  /* 0x000033402b107816 */ /* 0x000fe40000000001 */
[----:B------:R-:W-:-:S02]  /*1ddd0*/  PRMT R20, R27, 0x3340, R35 ;  /* 0x000033401b147816 */ /* 0x000fc40000000023 */
[----:B0-----:R-:W-:Y:S02]  /*1dde0*/  PRMT R17, R44, 0x3340, R1 ;  /* 0x000033402c117816 */ /* 0x001fe40000000001 */
[----:B--2---:R-:W-:Y:S02]  /*1ddf0*/  LOP3.LUT R24, R53, 0xffff, RZ, 0xc0, !PT ;  /* 0x0000ffff35187812 */ /* 0x004fe400078ec0ff */
[----:B----4-:R-:W-:Y:S02]  /*1de00*/  LOP3.LUT R42, R52, 0xffff, RZ, 0xc0, !PT ;  /* 0x0000ffff342a7812 */ /* 0x010fe400078ec0ff */
[----:B------:R-:W-:Y:S02]  /*1de10*/  LOP3.LUT R53, R31, 0xffff, RZ, 0xc0, !PT ;  /* 0x0000ffff1f357812 */ /* 0x000fe400078ec0ff */
[----:B------:R-:W-:Y:S01]  /*1de20*/  PRMT R19, R42, 0x3340, R41 ;  /* 0x000033402a137816 */ /* 0x000fe20000000029 */
[----:B------:R0:W-:Y:S01]  /*1de30*/  STL [R1+0x80], R24 ;  /* 0x0000801801007387 */ /* 0x0001e20000100800 */
[----:B------:R-:W-:-:S02]  /*1de40*/  PRMT R23, R26, 0x3340, R53 ;  /* 0x000033401a177816 */ /* 0x000fc40000000035 */
[----:B------:R-:W-:Y:S01]  /*1de50*/  PRMT R15, R19, 0x5410, R15 ;  /* 0x00005410130f7816 */ /* 0x000fe2000000000f */
[----:B------:R-:W-:Y:S01]  /*1de60*/  STL [R1+0x4c], R27 ;  /* 0x00004c1b01007387 */ /* 0x000fe20000100800 */
[----:B------:R-:W-:-:S03]  /*1de70*/  PRMT R19, R20, 0x5410, R16 ;  /* 0x0000541014137816 */ /* 0x000fc60000000010 */
[----:B------:R-:W-:Y:S01]  /*1de80*/  STL [R1+0x5c], R25 ;  /* 0x00005c1901007387 */ /* 0x000fe20000100800 */
[----:B0-----:R-:W-:-:S03]  /*1de90*/  PRMT R24, R24, 0x3340, R25 ;  /* 0x0000334018187816 */ /* 0x001fc60000000019 */
[----:B------:R0:W-:Y:S01]  /*1dea0*/  STL [R1+0x54], R18 ;  /* 0x0000541201007387 */ /* 0x0001e20000100800 */
[----:B------:R-:W-:-:S03]  /*1deb0*/  PRMT R16, R23, 0x5410, R17 ;  /* 0x0000541017107816 */ /* 0x000fc60000000011 */
[----:B------:R1:W-:Y:S01]  /*1dec0*/  STL [R1+0x120], R15 ;  /* 0x0001200f01007387 */ /* 0x0003e20000100800 */
[----:B0-----:R-:W-:-:S03]  /*1ded0*/  PRMT R18, R18, 0x3340, R1 ;  /* 0x0000334012127816 */ /* 0x001fc60000000001 */
[----:B------:R3:W-:Y:S01]  /*1dee0*/  STL [R1+0x11c], R19 ;  /* 0x00011c1301007387 */ /* 0x0007e20000100800 */
[----:B-1----:R-:W-:-:S03]  /*1def0*/  PRMT R15, R24, 0x5410, R18 ;  /* 0x00005410180f7816 */ /* 0x002fc60000000012 */
[----:B------:R-:W2:Y:S04]  /*1df00*/  LDL.LU R49, [R1+0x3cc] ;  /* 0x0003cc0001317983 */ /* 0x000ea80000300800 */
[----:B------:R0:W-:Y:S04]  /*1df10*/  STL [R1+0x1d4], R16 ;  /* 0x0001d41001007387 */ /* 0x0001e80000100800 */
[----:B------:R-:W4:Y:S04]  /*1df20*/  LDL.LU R48, [R1+0x3c8] ;  /* 0x0003c80001307983 */ /* 0x000f280000300800 */
[----:B------:R1:W-:Y:S01]  /*1df30*/  STL [R1+0x1d0], R15 ;  /* 0x0001d00f01007387 */ /* 0x0003e20000100800 */
[----:B---3--:R-:W-:-:S03]  /*1df40*/  LOP3.LUT R19, R0, 0xffff, RZ, 0xc0, !PT ;  /* 0x0000ffff00137812 */ /* 0x008fc600078ec0ff */
[----:B------:R-:W3:Y:S04]  /*1df50*/  LDL.LU R0, [R1+0xf4] ;  /* 0x0000f40001007983 */ /* 0x000ee80000300800 */
[----:B------:R0:W-:Y:S01]  /*1df60*/  STL [R1+0x58], R19 ;  /* 0x0000581301007387 */ /* 0x0001e20000100800 */
[----:B------:R-:W-:-:S03]  /*1df70*/  LOP3.LUT R20, R2, 0xffff, RZ, 0xc0, !PT ;  /* 0x0000ffff02147812 */ /* 0x000fc600078ec0ff */
[----:B------:R-:W3:Y:S01]  /*1df80*/  LDL.LU R2, [R1+0xf0] ;  /* 0x0000f00001027983 */ /* 0x000ee20000300800 */
[----:B------:R-:W-:-:S03]  /*1df90*/  LOP3.LUT R36, R3, 0xffff, RZ, 0xc0, !PT ;  /* 0x0000ffff03247812 */ /* 0x000fc600078ec0ff */
[----:B------:R0:W-:Y:S04]  /*1dfa0*/  STL [R1+0x8c], R20 ;  /* 0x00008c1401007387 */ /* 0x0001e80000100800 */
[----:B------:R-:W3:Y:S01]  /*1dfb0*/  LDL.LU R3, [R1+0x2c] ;  /* 0x00002c0001037983 */ /* 0x000ee20000300800 */
[----:B------:R-:W-:-:S03]  /*1dfc0*/  LOP3.LUT R31, R4, 0xffff, RZ, 0xc0, !PT ;  /* 0x0000ffff041f7812 */ /* 0x000fc600078ec0ff */
[----:B------:R-:W3:Y:S01]  /*1dfd0*/  LDL.LU R4, [R1+0x28] ;  /* 0x0000280001047983 */ /* 0x000ee20000300800 */
[----:B------:R-:W-:Y:S02]  /*1dfe0*/  LOP3.LUT R37, R37, 0xffff, RZ, 0xc0, !PT ;  /* 0x0000ffff25257812 */ /* 0x000fe400078ec0ff */
[----:B------:R-:W-:Y:S02]  /*1dff0*/  LOP3.LUT R40, R14, 0xffff, RZ, 0xc0, !PT ;  /* 0x0000ffff0e287812 */ /* 0x000fe400078ec0ff */
[----:B------:R-:W-:Y:S02]  /*1e000*/  LOP3.LUT R23, R38, 0xffff, RZ, 0xc0, !PT ;  /* 0x0000ffff26177812 */ /* 0x000fe400078ec0ff */
[----:B------:R-:W-:Y:S02]  /*1e010*/  LOP3.LUT R33, R33, 0xffff, RZ, 0xc0, !PT ;  /* 0x0000ffff21217812 */ /* 0x000fe400078ec0ff */
[----:B------:R-:W-:Y:S02]  /*1e020*/  LOP3.LUT R38, R13, 0xffff, RZ, 0xc0, !PT ;  /* 0x0000ffff0d267812 */ /* 0x000fe400078ec0ff */
[----:B0-----:R-:W-:-:S02]  /*1e030*/  LOP3.LUT R16, R21, 0xffff, RZ, 0xc0, !PT ;  /* 0x0000ffff15107812 */ /* 0x001fc400078ec0ff */
[----:B------:R-:W-:Y:S02]  /*1e040*/  PRMT R13, R40, 0x3340, R1 ;  /* 0x00003340280d7816 */ /* 0x000fe40000000001 */
[----:B------:R-:W-:Y:S02]  /*1e050*/  PRMT R17, R36, 0x3340, R37 ;  /* 0x0000334024117816 */ /* 0x000fe40000000025 */
[----:B------:R-:W-:Y:S02]  /*1e060*/  LOP3.LUT R32, R32, 0xffff, RZ, 0xc0, !PT ;  /* 0x0000ffff20207812 */ /* 0x000fe400078ec0ff */
[----:B------:R-:W-:Y:S02]  /*1e070*/  LOP3.LUT R39, R39, 0xffff, RZ, 0xc0, !PT ;  /* 0x0000ffff27277812 */ /* 0x000fe400078ec0ff */
[----:B------:R-:W-:Y:S02]  /*1e080*/  PRMT R14, R38, 0x3340, R1 ;  /* 0x00003340260e7816 */ /* 0x000fe40000000001 */
[----:B------:R-:W-:Y:S01]  /*1e090*/  PRMT R18, R31, 0x3340, R33 ;  /* 0x000033401f127816 */ /* 0x000fe20000000021 */
[----:B------:R-:W-:Y:S01]  /*1e0a0*/  STL [R1+0x84], R23 ;  /* 0x0000841701007387 */ /* 0x000fe20000100800 */
[----:B------:R-:W-:-:S02]  /*1e0b0*/  PRMT R13, R17, 0x5410, R13 ;  /* 0x00005410110d7816 */ /* 0x000fc4000000000d */
[----:B-1----:R-:W-:Y:S01]  /*1e0c0*/  PRMT R15, R39, 0x3340, R1 ;  /* 0x00003340270f7816 */ /* 0x002fe20000000001 */
[----:B------:R0:W-:Y:S01]  /*1e0d0*/  STL [R1+0x70], R16 ;  /* 0x0000701001007387 */ /* 0x0001e20000100800 */
[----:B------:R-:W-:Y:S02]  /*1e0e0*/  PRMT R19, R19, 0x3340, R32 ;  /* 0x0000334013137816 */ /* 0x000fe40000000020 */
[----:B------:R-:W-:Y:S02]  /*1e0f0*/  PRMT R20, R20, 0x3340, R23 ;  /* 0x0000334014147816 */ /* 0x000fe40000000017 */
[----:B------:R-:W-:Y:S01]  /*1e100*/  PRMT R17, R18, 0x5410, R14 ;  /* 0x0000541012117816 */ /* 0x000fe2000000000e */
[----:B------:R1:W-:Y:S01]  /*1e110*/  STL [R1+0x18c], R13 ;  /* 0x00018c0d01007387 */ /* 0x0003e20000100800 */
[----:B------:R-:W-:Y:S02]  /*1e120*/  PRMT R14, R19, 0x5410, R15 ;  /* 0x00005410130e7816 */ /* 0x000fe4000000000f */
[----:B0-----:R-:W-:Y:S01]  /*1e130*/  PRMT R16, R16, 0x3340, R1 ;  /* 0x0000334010107816 */ /* 0x001fe20000000001 */
[----:B------:R2:W-:Y:S04]  /*1e140*/  STL [R1+0x188], R17 ;  /* 0x0001881101007387 */ /* 0x0005e80000100800 */
[----:B------:R-:W3:Y:S01]  /*1e150*/  LDL.LU R52, [R1+0x3d8] ;  /* 0x0003d80001347983 */ /* 0x000ee20000300800 */
[----:B-1----:R-:W-:-:S03]  /*1e160*/  PRMT R13, R20, 0x5410, R16 ;  /* 0x00005410140d7816 */ /* 0x002fc60000000010 */
[----:B------:R0:W-:Y:S04]  /*1e170*/  STL [R1+0x1c0], R14 ;  /* 0x0001c00e01007387 */ /* 0x0001e80000100800 */
[----:B------:R1:W-:Y:S01]  /*1e180*/  STL [R1+0x1b8], R13 ;  /* 0x0001b80d01007387 */ /* 0x0003e20000100800 */
[----:B--2---:R-:W-:-:S03]  /*1e190*/  LOP3.LUT R17, R49, 0xffff, RZ, 0xc0, !PT ;  /* 0x0000ffff31117812 */ /* 0x004fc600078ec0ff */
[----:B------:R-:W2:Y:S01]  /*1e1a0*/  LDL.LU R49, [R1+0x3d4] ;  /* 0x0003d40001317983 */ /* 0x000ea20000300800 */
[----:B----4-:R-:W-:-:S03]  /*1e1b0*/  LOP3.LUT R18, R48, 0xffff, RZ, 0xc0, !PT ;  /* 0x0000ffff30127812 */ /* 0x010fc600078ec0ff */
[----:B------:R4:W-:Y:S04]  /*1e1c0*/  STL [R1+0x74], R17 ;  /* 0x0000741101007387 */ /* 0x0009e80000100800 */
[----:B------:R-:W2:Y:S04]  /*1e1d0*/  LDL.LU R48, [R1+0xfc] ;  /* 0x0000fc0001307983 */ /* 0x000ea80000300800 */
[----:B------:R0:W-:Y:S01]  /*1e1e0*/  STL [R1+0x98], R18 ;  /* 0x0000981201007387 */ /* 0x0001e20000100800 */
[----:B---3--:R-:W-:-:S03]  /*1e1f0*/  LOP3.LUT R29, R0, 0xffff, RZ, 0xc0, !PT ;  /* 0x0000ffff001d7812 */ /* 0x008fc600078ec0ff */
[----:B------:R-:W3:Y:S01]  /*1e200*/  LDL.LU R0, [R1+0xf8] ;  /* 0x0000f80001007983 */ /* 0x000ee20000300800 */
[----:B------:R-:W-:Y:S02]  /*1e210*/  LOP3.LUT R24, R2, 0xffff, RZ, 0xc0, !PT ;  /* 0x0000ffff02187812 */ /* 0x000fe400078ec0ff */
[----:B------:R-:W-:Y:S02]  /*1e220*/  LOP3.LUT R25, R3, 0xffff, RZ, 0xc0, !PT ;  /* 0x0000ffff03197812 */ /* 0x000fe400078ec0ff */
[----:B------:R-:W3:Y:S01]  /*1e230*/  LDL.LU R3, [R1+0x60] ;  /* 0x0000600001037983 */ /* 0x000ee20000300800 */
[----:B------:R-:W-:-:S03]  /*1e240*/  LOP3.LUT R19, R4, 0xffff, RZ, 0xc0, !PT ;  /* 0x0000ffff04137812 */ /* 0x000fc600078ec0ff */
[----:B------:R-:W3:Y:S04]  /*1e250*/  LDL.LU R4, [R1+0x48] ;  /* 0x0000480001047983 */ /* 0x000ee80000300800 */
[----:B------:R-:W3:Y:S01]  /*1e260*/  LDL.LU R2, [R1+0x10] ;  /* 0x0000100001027983 */ /* 0x000ee20000300800 */
[----:B------:R-:W-:Y:S02]  /*1e270*/  LOP3.LUT R26, R34, 0xffff, RZ, 0xc0, !PT ;  /* 0x0000ffff221a7812 */ /* 0x000fe400078ec0ff */
[----:B------:R-:W-:Y:S02]  /*1e280*/  LOP3.LUT R30, R30, 0xffff, RZ, 0xc0, !PT ;  /* 0x0000ffff1e1e7812 */ /* 0x000fe400078ec0ff */
[----:B------:R-:W-:Y:S02]  /*1e290*/  LOP3.LUT R34, R12, 0xffff, RZ, 0xc0, !PT ;  /* 0x0000ffff0c227812 */ /* 0x000fe400078ec0ff */
[----:B------:R-:W-:-:S02]  /*1e2a0*/  LOP3.LUT R27, R11, 0xffff, RZ, 0xc0, !PT ;  /* 0x0000ffff0b1b7812 */ /* 0x000fc400078ec0ff */
[----:B------:R-:W-:Y:S02]  /*1e2b0*/  LOP3.LUT R28, R28, 0xffff, RZ, 0xc0, !PT ;  /* 0x0000ffff1c1c7812 */ /* 0x000fe400078ec0ff */
[----:B0-----:R-:W-:Y:S02]  /*1e2c0*/  LOP3.LUT R14, R22, 0xffff, RZ, 0xc0, !PT ;  /* 0x0000ffff160e7812 */ /* 0x001fe400078ec0ff */
[--C-:B------:R-:W-:Y:S02]  /*1e2d0*/  PRMT R11, R34, 0x3340, R1.reuse ;  /* 0x00003340220b7816 */ /* 0x100fe40000000001 */
[----:B------:R-:W-:Y:S02]  /*1e2e0*/  PRMT R15, R29, 0x3340, R30 ;  /* 0x000033401d0f7816 */ /* 0x000fe4000000001e */
[--C-:B------:R-:W-:Y:S02]  /*1e2f0*/  PRMT R12, R27, 0x3340, R1.reuse ;  /* 0x000033401b0c7816 */ /* 0x100fe40000000001 */
[----:B------:R-:W-:Y:S01]  /*1e300*/  PRMT R16, R24, 0x3340, R26 ;  /* 0x0000334018107816 */ /* 0x000fe2000000001a */
[----:B------:R-:W-:Y:S01]  /*1e310*/  STL [R1+0x94], R19 ;  /* 0x0000941301007387 */ /* 0x000fe20000100800 */
[----:B-1----:R-:W-:-:S02]  /*1e320*/  PRMT R13, R28, 0x3340, R1 ;  /* 0x000033401c0d7816 */ /* 0x002fc40000000001 */
[----:B----4-:R-:W-:Y:S01]  /*1e330*/  PRMT R17, R17, 0x3340, R25 ;  /* 0x0000334011117816 */ /* 0x010fe20000000019 */
[----:B------:R0:W-:Y:S01]  /*1e340*/  STL [R1+0x88], R14 ;  /* 0x0000880e01007387 */ /* 0x0001e20000100800 */
[----:B------:R-:W-:Y:S02]  /*1e350*/  PRMT R11, R15, 0x5410, R11 ;  /* 0x000054100f0b7816 */ /* 0x000fe4000000000b */
[----:B------:R-:W-:Y:S02]  /*1e360*/  PRMT R18, R18, 0x3340, R19 ;  /* 0x0000334012127816 */ /* 0x000fe40000000013 */
[----:B------:R-:W-:Y:S01]  /*1e370*/  PRMT R15, R16, 0x5410, R12 ;  /* 0x00005410100f7816 */ /* 0x000fe2000000000c */
[----:B------:R1:W-:Y:S01]  /*1e380*/  STL [R1+0x17c], R11 ;  /* 0x00017c0b01007387 */ /* 0x0003e20000100800 */
[----:B------:R-:W-:Y:S02]  /*1e390*/  PRMT R12, R17, 0x5410, R13 ;  /* 0x00005410110c7816 */ /* 0x000fe4000000000d */
[----:B0-----:R-:W-:Y:S01]  /*1e3a0*/  PRMT R14, R14, 0x3340, R1 ;  /* 0x000033400e0e7816 */ /* 0x001fe20000000001 */
[----:B------:R0:W-:Y:S03]  /*1e3b0*/  STL [R1+0x174], R15 ;  /* 0x0001740f01007387 */ /* 0x0001e60000100800 */
[----:B-1----:R-:W-:Y:S01]  /*1e3c0*/  PRMT R11, R18, 0x5410, R14 ;  /* 0x00005410120b7816 */ /* 0x002fe2000000000e */
[----:B------:R1:W-:Y:S01]  /*1e3d0*/  STL [R1+0x1b4], R12 ;  /* 0x0001b40c01007387 */ /* 0x0003e20000100800 */
[----:B0-----:R-:W-:-:S03]  /*1e3e0*/  LOP3.LUT R15, R52, 0xffff, RZ, 0xc0, !PT ;  /* 0x0000ffff340f7812 */ /* 0x001fc600078ec0ff */
[----:B------:R-:W4:Y:S04]  /*1e3f0*/  LDL.LU R50, [R1+0x3e0] ;  /* 0x0003e00001327983 */ /* 0x000f280000300800 */
[----:B------:R0:W-:Y:S04]  /*1e400*/  STL [R1+0x1b0], R11 ;  /* 0x0001b00b01007387 */ /* 0x0001e80000100800 */
[----:B------:R-:W4:Y:S04]  /*1e410*/  LDL.LU R52, [R1+0x3dc] ;  /* 0x0003dc0001347983 */ /* 0x000f280000300800 */
[----:B------:R0:W-:Y:S01]  /*1e420*/  STL [R1+0x90], R15 ;  /* 0x0000900f01007387 */ /* 0x0001e20000100800 */
[----:B--2---:R-:W-:-:S03]  /*1e430*/  LOP3.LUT R46, R49, 0xffff, RZ, 0xc0, !PT ;  /* 0x0000ffff312e7812 */ /* 0x004fc600078ec0ff */
[----:B------:R-:W2:Y:S04]  /*1e440*/  LDL.LU R49, [R1+0x354] ;  /* 0x0003540001317983 */ /* 0x000ea80000300800 */
[----:B------:R-:W-:Y:S01]  /*1e450*/  STL [R1+0xa4], R46 ;  /* 0x0000a42e01007387 */ /* 0x000fe20000100800 */
[----:B------:R-:W-:Y:S02]  /*1e460*/  LOP3.LUT R21, R48, 0xffff, RZ, 0xc0, !PT ;  /* 0x0000ffff30157812 */ /* 0x000fe400078ec0ff */
[----:B---3--:R-:W-:Y:S02]  /*1e470*/  LOP3.LUT R16, R0, 0xffff, RZ, 0xc0, !PT ;  /* 0x0000ffff00107812 */ /* 0x008fe400078ec0ff */
[----:B------:R-:W-:Y:S02]  /*1e480*/  LOP3.LUT R17, R3, 0xffff, RZ, 0xc0, !PT ;  /* 0x0000ffff03117812 */ /* 0x000fe400078ec0ff */
[----:B------:R-:W3:Y:S01]  /*1e490*/  LDL.LU R3, [R1+0x350] ;  /* 0x0003500001037983 */ /* 0x000ee20000300800 */
[----:B------:R-:W-:-:S03]  /*1e4a0*/  LOP3.LUT R47, R4, 0xffff, RZ, 0xc0, !PT ;  /* 0x0000ffff042f7812 */ /* 0x000fc600078ec0ff */
[----:B------:R-:W2:Y:S04]  /*1e4b0*/  LDL.LU R4, [R1+0xe0] ;  /* 0x0000e00001047983 */ /* 0x000ea80000300800 */
[----:B------:R-:W2:Y:S01]  /*1e4c0*/  LDL.LU R48, [R1+0x7c] ;  /* 0x00007c0001307983 */ /* 0x000ea20000300800 */
[----:B------:R-:W-:-:S03]  /*1e4d0*/  LOP3.LUT R22, R2, 0xffff, RZ, 0xc0, !PT ;  /* 0x0000ffff02167812 */ /* 0x000fc600078ec0ff */
[----:B------:R-:W-:Y:S04]  /*1e4e0*/  STL [R1+0x9c], R47 ;  /* 0x00009c2f01007387 */ /* 0x000fe80000100800 */
[----:B------:R-:W2:Y:S04]  /*1e4f0*/  LDL.LU R0, [R1+0x24] ;  /* 0x0000240001007983 */ /* 0x000ea80000300800 */
[----:B------:R-:W2:Y:S01]  /*1e500*/  LDL.LU R2, [R1+0x18] ;  /* 0x0000180001027983 */ /* 0x000ea20000300800 */
[----:B------:R-:W-:Y:S02]  /*1e510*/  LOP3.LUT R23, R10, 0xffff, RZ, 0xc0, !PT ;  /* 0x0000ffff0a177812 */ /* 0x000fe400078ec0ff */
[----:B------:R-:W-:-:S02]  /*1e520*/  LOP3.LUT R19, R9, 0xffff, RZ, 0xc0, !PT ;  /* 0x0000ffff09137812 */ /* 0x000fc400078ec0ff */
[----:B------:R-:W-:Y:S02]  /*1e530*/  LOP3.LUT R18, R60, 0xffff, RZ, 0xc0, !PT ;  /* 0x0000ffff3c127812 */ /* 0x000fe400078ec0ff */
[----:B-1----:R-:W-:Y:S02]  /*1e540*/  LOP3.LUT R12, R56, 0xffff, RZ, 0xc0, !PT ;  /* 0x0000ffff380c7812 */ /* 0x002fe400078ec0ff */
[--C-:B------:R-:W-:Y:S02]  /*1e550*/  PRMT R9, R23, 0x3340, R1.reuse ;  /* 0x0000334017097816 */ /* 0x100fe40000000001 */
[----:B------:R-:W-:Y:S02]  /*1e560*/  PRMT R13, R21, 0x3340, R22 ;  /* 0x00003340150d7816 */ /* 0x000fe40000000016 */
[----:B------:R-:W-:Y:S01]  /*1e570*/  LOP3.LUT R20, R57, 0xffff, RZ, 0xc0, !PT ;  /* 0x0000ffff39147812 */ /* 0x000fe200078ec0ff */
[----:B------:R1:W-:Y:S01]  /*1e580*/  STL [R1+0x48], R12 ;  /* 0x0000480c01007387 */ /* 0x0003e20000100800 */
[----:B------:R-:W-:-:S02]  /*1e590*/  PRMT R10, R19, 0x3340, R1 ;  /* 0x00003340130a7816 */ /* 0x000fc40000000001 */
[----:B------:R-:W-:Y:S02]  /*1e5a0*/  PRMT R14, R16, 0x3340, R18 ;  /* 0x00003340100e7816 */ /* 0x000fe40000000012 */
[----:B------:R-:W-:Y:S02]  /*1e5b0*/  PRMT R9, R13, 0x5410, R9 ;  /* 0x000054100d097816 */ /* 0x000fe40000000009 */
[----:B0-----:R-:W-:Y:S02]  /*1e5c0*/  PRMT R11, R20, 0x3340, R1 ;  /* 0x00003340140b7816 */ /* 0x001fe40000000001 */
[----:B------:R-:W-:Y:S02]  /*1e5d0*/  PRMT R15, R15, 0x3340, R17 ;  /* 0x000033400f0f7816 */ /* 0x000fe40000000011 */
[----:B-1----:R-:W-:Y:S02]  /*1e5e0*/  PRMT R12, R12, 0x3340, R1 ;  /* 0x000033400c0c7816 */ /* 0x002fe40000000001 */
[----:B------:R-:W-:Y:S01]  /*1e5f0*/  PRMT R46, R46, 0x3340, R47 ;  /* 0x000033402e2e7816 */ /* 0x000fe2000000002f */
[----:B------:R0:W-:Y:S01]  /*1e600*/  STL [R1+0x14c], R9 ;  /* 0x00014c0901007387 */ /* 0x0001e20000100800 */
[----:B------:R-:W-:-:S02]  /*1e610*/  PRMT R13, R14, 0x5410, R10 ;  /* 0x000054100e0d7816 */ /* 0x000fc4000000000a */
[----:B------:R-:W-:Y:S02]  /*1e620*/  PRMT R10, R15, 0x5410, R11 ;  /* 0x000054100f0a7816 */ /* 0x000fe4000000000b */
[----:B----4-:R-:W-:Y:S01]  /*1e630*/  LOP3.LUT R51, R50, 0xffff, RZ, 0xc0, !PT ;  /* 0x0000ffff32337812 */ /* 0x010fe200078ec0ff */
[----:B------:R-:W-:Y:S01]  /*1e640*/  STL [R1+0x13c], R13 ;  /* 0x00013c0d01007387 */ /* 0x000fe20000100800 */
[----:B0-----:R-:W-:-:S03]  /*1e650*/  PRMT R9, R46, 0x5410, R12 ;  /* 0x000054102e097816 */ /* 0x001fc6000000000c */
[----:B------:R-:W-:Y:S01]  /*1e660*/  STL [R1+0x1ac], R10 ;  /* 0x0001ac0a01007387 */ /* 0x000fe20000100800 */
[----:B------:R-:W-:-:S03]  /*1e670*/  LOP3.LUT R52, R52, 0xffff, RZ, 0xc0, !PT ;  /* 0x0000ffff34347812 */ /* 0x000fc600078ec0ff */
[----:B------:R3:W-:Y:S04]  /*1e680*/  STL [R1+0x1a4], R9 ;  /* 0x0001a40901007387 */ /* 0x0007e80000100800 */
[----:B------:R-:W4:Y:S04]  /*1e690*/  LDL.LU R56, [R1+0x3a0] ;  /* 0x0003a00001387983 */ /* 0x000f280000300800 */
[----:B------:R-:W4:Y:S04]  /*1e6a0*/  LDL.LU R60, [R1+0x344] ;  /* 0x00034400013c7983 */ /* 0x000f280000300800 */
[----:B------:R-:W-:Y:S04]  /*1e6b0*/  STL [R1+0x60], R51 ;  /* 0x0000603301007387 */ /* 0x000fe80000100800 */
[----:B------:R-:W-:Y:S04]  /*1e6c0*/  STL [R1+0xc0], R52 ;  /* 0x0000c03401007387 */ /* 0x000fe80000100800 */
[----:B------:R-:W4:Y:S01]  /*1e6d0*/  LDL.LU R57, [R1+0x340] ;  /* 0x0003400001397983 */ /* 0x000f220000300800 */
[----:B------:R-:W-:Y:S01]  /*1e6e0*/  LOP3.LUT R12, R59, 0xffff, RZ, 0xc0, !PT ;  /* 0x0000ffff3b0c7812 */ /* 0x000fe200078ec0ff */
[----:B------:R-:W-:Y:S01]  /*1e6f0*/  BAR.SYNC.DEFER_BLOCKING 0x0 ;  /* 0x0000000000007b1d */ /* 0x000fe20000010000 */
[----:B---3--:R-:W-:-:S05]  /*1e700*/  LOP3.LUT R9, R3, 0xffff, RZ, 0xc0, !PT ;  /* 0x0000ffff03097812 */ /* 0x008fca00078ec0ff */
[----:B------:R-:W3:Y:S01]  /*1e710*/  LDL.LU R3, [R1+0xe8] ;  /* 0x0000e80001037983 */ /* 0x000ee20000300800 */
[----:B--2---:R-:W-:-:S03]  /*1e720*/  LOP3.LUT R10, R4, 0xffff, RZ, 0xc0, !PT ;  /* 0x0000ffff040a7812 */ /* 0x004fc600078ec0ff */
[----:B------:R-:W2:Y:S01]  /*1e730*/  LDL.LU R4, [R1+0xe4] ;  /* 0x0000e40001047983 */ /* 0x000ea20000300800 */
[----:B------:R-:W-:-:S03]  /*1e740*/  LOP3.LUT R46, R48, 0xffff, RZ, 0xc0, !PT ;  /* 0x0000ffff302e7812 */ /* 0x000fc600078ec0ff */
[----:B------:R-:W2:Y:S04]  /*1e750*/  LDL.LU R55, [R1+0x44] ;  /* 0x0000440001377983 */ /* 0x000ea80000300800 */
[----:B------:R0:W-:Y:S01]  /*1e760*/  STL [R1+0xb4], R46 ;  /* 0x0000b42e01007387 */ /* 0x0001e20000100800 */
[----:B------:R-:W-:Y:S02]  /*1e770*/  LOP3.LUT R14, R0, 0xffff, RZ, 0xc0, !PT ;  /* 0x0000ffff000e7812 */ /* 0x000fe400078ec0ff */
[----:B------:R-:W-:Y:S02]  /*1e780*/  LOP3.LUT R11, R2, 0xffff, RZ, 0xc0, !PT ;  /* 0x0000ffff020b7812 */ /* 0x000fe400078ec0ff */
[----:B------:R-:W2:Y:S04]  /*1e790*/  LDL.LU R2, [R1+0x40] ;  /* 0x0000400001027983 */ /* 0x000ea80000300800 */
[----:B------:R-:W2:Y:S04]  /*1e7a0*/  LDL.LU R0, [R1+0x14] ;  /* 0x0000140001007983 */ /* 0x000ea80000300800 */
[----:B------:R-:W2:Y:S01]  /*1e7b0*/  LDL.LU R59, [R1+0x3a4] ;  /* 0x0003a400013b7983 */ /* 0x000ea20000300800 */
[----:B------:R-:W-:-:S02]  /*1e7c0*/  LOP3.LUT R13, R49, 0xffff, RZ, 0xc0, !PT ;  /* 0x0000ffff310d7812 */ /* 0x000fc400078ec0ff */
[----:B------:R-:W-:Y:S02]  /*1e7d0*/  LOP3.LUT R15, R8, 0xffff, RZ, 0xc0, !PT ;  /* 0x0000ffff080f7812 */ /* 0x000fe400078ec0ff */
[----:B------:R-:W-:Y:S02]  /*1e7e0*/  LOP3.LUT R8, R7, 0xffff, RZ, 0xc0, !PT ;  /* 0x0000ffff07087812 */ /* 0x000fe400078ec0ff */
[----:B------:R-:W-:Y:S01]  /*1e7f0*/  LOP3.LUT R48, R58, 0xffff, RZ, 0xc0, !PT ;  /* 0x0000ffff3a307812 */ /* 0x000fe200078ec0ff */
[----:B------:R-:W-:Y:S01]  /*1e800*/  IMAD.MOV.U32 R58, RZ, RZ, R46 ;  /* 0x000000ffff3a7224 */ /* 0x000fe200078e002e */
[--C-:B------:R-:W-:Y:S02]  /*1e810*/  PRMT R7, R15, 0x3340, R1.reuse ;  /* 0x000033400f077816 */ /* 0x100fe40000000001 */
[----:B------:R-:W-:Y:S01]  /*1e820*/  PRMT R49, R13, 0x3340, R14 ;  /* 0x000033400d317816 */ /* 0x000fe2000000000e */
[----:B------:R1:W-:Y:S01]  /*1e830*/  STL [R1+0xa0], R48 ;  /* 0x0000a03001007387 */ /* 0x0003e20000100800 */
[----:B0-----:R-:W-:-:S02]  /*1e840*/  PRMT R46, R8, 0x3340, R1 ;  /* 0x00003340082e7816 */ /* 0x001fc40000000001 */
[----:B------:R-:W-:Y:S02]  /*1e850*/  PRMT R50, R9, 0x3340, R11 ;  /* 0x0000334009327816 */ /* 0x000fe4000000000b */
[----:B------:R-:W-:Y:S02]  /*1e860*/  PRMT R7, R49, 0x5410, R7 ;  /* 0x0000541031077816 */ /* 0x000fe40000000007 */
[--C-:B------:R-:W-:Y:S02]  /*1e870*/  PRMT R47, R12, 0x3340, R1.reuse ;  /* 0x000033400c2f7816 */ /* 0x100fe40000000001 */
[----:B------:R-:W-:Y:S02]  /*1e880*/  PRMT R51, R51, 0x3340, R10 ;  /* 0x0000334033337816 */ /* 0x000fe4000000000a */
[----:B-1----:R-:W-:Y:S02]  /*1e890*/  PRMT R48, R48, 0x3340, R1 ;  /* 0x0000334030307816 */ /* 0x002fe40000000001 */
[----:B------:R-:W-:Y:S01]  /*1e8a0*/  PRMT R52, R52, 0x3340, R58 ;  /* 0x0000334034347816 */ /* 0x000fe2000000003a */
[----:B------:R0:W-:Y:S01]  /*1e8b0*/  STL [R1+0x134], R7 ;  /* 0x0001340701007387 */ /* 0x0001e20000100800 */
[----:B------:R-:W-:-:S02]  /*1e8c0*/  PRMT R49, R50, 0x5410, R46 ;  /* 0x0000541032317816 */ /* 0x000fc4000000002e */
[----:B------:R-:W-:-:S03]  /*1e8d0*/  PRMT R46, R51, 0x5410, R47 ;  /* 0x00005410332e7816 */ /* 0x000fc6000000002f */
[----:B------:R-:W-:Y:S01]  /*1e8e0*/  STL [R1+0x130], R49 ;  /* 0x0001303101007387 */ /* 0x000fe20000100800 */
[----:B0-----:R-:W-:-:S03]  /*1e8f0*/  PRMT R7, R52, 0x5410, R48 ;  /* 0x0000541034077816 */ /* 0x001fc60000000030 */
[----:B------:R0:W-:Y:S01]  /*1e900*/  STL [R1+0x194], R46 ;  /* 0x0001942e01007387 */ /* 0x0001e20000100800 */
[----:B----4-:R-:W-:-:S03]  /*1e910*/  LOP3.LUT R52, R56, 0xffff, RZ, 0xc0, !PT ;  /* 0x0000ffff38347812 */ /* 0x010fc600078ec0ff */
[----:B------:R1:W-:Y:S01]  /*1e920*/  STL [R1+0x190], R7 ;  /* 0x0001900701007387 */ /* 0x0003e20000100800 */
[----:B------:R-:W-:Y:S02]  /*1e930*/  LOP3.LUT R60, R60, 0xffff, RZ, 0xc0, !PT ;  /* 0x0000ffff3c3c7812 */ /* 0x000fe400078ec0ff */
[----:B------:R-:W-:Y:S02]  /*1e940*/  LOP3.LUT R6, R6, 0xffff, RZ, 0xc0, !PT ;  /* 0x0000ffff06067812 */ /* 0x000fe400078ec0ff */
[----:B------:R-:W-:Y:S02]  /*1e950*/  LOP3.LUT R50, R57, 0xffff, RZ, 0xc0, !PT ;  /* 0x0000ffff39327812 */ /* 0x000fe400078ec0ff */
[----:B0-----:R-:W-:Y:S02]  /*1e960*/  LOP3.LUT R46, R5, 0xffff, RZ, 0xc0, !PT ;  /* 0x0000ffff052e7812 */ /* 0x001fe400078ec0ff */
[----:B------:R-:W-:Y:S02]  /*1e970*/  LOP3.LUT R48, R61, 0xffff, RZ, 0xc0, !PT ;  /* 0x0000ffff3d307812 */ /* 0x000fe400078ec0ff */
[----:B------:R-:W-:-:S02]  /*1e980*/  PRMT R5, R6, 0x3340, R1 ;  /* 0x0000334006057816 */ /* 0x000fc40000000001 */
[----:B---3--:R-:W-:Y:S02]  /*1e990*/  LOP3.LUT R3, R3, 0xffff, RZ, 0xc0, !PT ;  /* 0x0000ffff03037812 */ /* 0x008fe400078ec0ff */
[----:B--2---:R-:W-:Y:S02]  /*1e9a0*/  LOP3.LUT R4, R4, 0xffff, RZ, 0xc0, !PT ;  /* 0x0000ffff04047812 */ /* 0x004fe400078ec0ff */
[----:B-1----:R-:W-:-:S04]  /*1e9b0*/  LOP3.LUT R7, R55, 0xffff, RZ, 0xc0, !PT ;  /* 0x0000ffff37077812 */ /* 0x002fc800078ec0ff */
[----:B------:R-:W-:Y:S02]  /*1e9c0*/  PRMT R49, R60, 0x3340, R7 ;  /* 0x000033403c317816 */ /* 0x000fe40000000007 */
[----:B------:R-:W-:Y:S02]  /*1e9d0*/  LOP3.LUT R51, R59, 0xffff, RZ, 0xc0, !PT ;  /* 0x0000ffff3b337812 */ /* 0x000fe400078ec0ff */
[----:B------:R-:W2:Y:S04]  /*1e9e0*/  LDL.LU R59, [R1+0x3ac] ;  /* 0x0003ac00013b7983 */ /* 0x000ea80000300800 */
[----:B------:R-:W-:Y:S01]  /*1e9f0*/  STL [R1+0xb0], R51 ;  /* 0x0000b03301007387 */ /* 0x000fe20000100800 */
[----:B------:R-:W-:-:S03]  /*1ea00*/  LOP3.LUT R55, R2, 0xffff, RZ, 0xc0, !PT ;  /* 0x0000ffff02377812 */ /* 0x000fc600078ec0ff */
[----:B------:R-:W-:Y:S04]  /*1ea10*/  STL [R1+0xd8], R52 ;  /* 0x0000d83401007387 */ /* 0x000fe80000100800 */
[----:B------:R0:W-:Y:S04]  /*1ea20*/  STL [R1+0x7c], R50 ;  /* 0x00007c3201007387 */ /* 0x0001e80000100800 */
[----:B------:R-:W3:Y:S04]  /*1ea30*/  LDL.LU R58, [R1+0x330] ;  /* 0x00033000013a7983 */ /* 0x000ee80000300800 */
[----:B------:R-:W-:Y:S01]  /*1ea40*/  STL [R1+0xa8], R3 ;  /* 0x0000a80301007387 */ /* 0x000fe20000100800 */
[----:B------:R-:W-:-:S03]  /*1ea50*/  LOP3.LUT R47, R0, 0xffff, RZ, 0xc0, !PT ;  /* 0x0000ffff002f7812 */ /* 0x000fc600078ec0ff */
[----:B------:R-:W4:Y:S04]  /*1ea60*/  LDL.LU R57, [R1+0xd4] ;  /* 0x0000d40001397983 */ /* 0x000f280000300800 */
[----:B------:R-:W-:Y:S04]  /*1ea70*/  STL [R1+0xcc], R4 ;  /* 0x0000cc0401007387 */ /* 0x000fe80000100800 */
[----:B------:R-:W4:Y:S04]  /*1ea80*/  LDL.LU R2, [R1+0xd0] ;  /* 0x0000d00001027983 */ /* 0x000f280000300800 */
[----:B------:R-:W4:Y:S04]  /*1ea90*/  LDL.LU R56, [R1+0x68] ;  /* 0x0000680001387983 */ /* 0x000f280000300800 */
[----:B------:R-:W-:Y:S04]  /*1eaa0*/  STL [R1+0x10], R55 ;  /* 0x0000103701007387 */ /* 0x000fe80000100800 */
[----:B------:R-:W4:Y:S01]  /*1eab0*/  LDL.LU R0, [R1+0x64] ;  /* 0x0000640001007983 */ /* 0x000f220000300800 */
[----:B0-----:R-:W-:-:S03]  /*1eac0*/  PRMT R50, R50, 0x3340, R55 ;  /* 0x0000334032327816 */ /* 0x001fc60000000037 */
[----:B------:R0:W-:Y:S01]  /*1ead0*/  STL [R1+0x8], R46 ;  /* 0x0000082e01007387 */ /* 0x0001e20000100800 */
[----:B------:R-:W-:-:S03]  /*1eae0*/  PRMT R49, R49, 0x5410, R5 ;  /* 0x0000541031317816 */ /* 0x000fc60000000005 */
[----:B------:R-:W4:Y:S01]  /*1eaf0*/  LDL.LU R61, [R1+0x334] ;  /* 0x00033400013d7983 */ /* 0x000f220000300800 */
[----:B------:R-:W-:-:S03]  /*1eb00*/  PRMT R51, R51, 0x3340, R3 ;  /* 0x0000334033337816 */ /* 0x000fc60000000003 */
[----:B------:R-:W-:Y:S01]  /*1eb10*/  STL [R1+0xc], R47 ;  /* 0x00000c2f01007387 */ /* 0x000fe20000100800 */
[----:B------:R-:W-:-:S03]  /*1eb20*/  PRMT R52, R52, 0x3340, R4 ;  /* 0x0000334034347816 */ /* 0x000fc60000000004 */
[----:B------:R-:W-:Y:S01]  /*1eb30*/  STL [R1+0xbc], R48 ;  /* 0x0000bc3001007387 */ /* 0x000fe20000100800 */
[----:B0-----:R-:W-:-:S03]  /*1eb40*/  PRMT R46, R46, 0x3340, R1 ;  /* 0x000033402e2e7816 */ /* 0x001fc60000000001 */
[----:B------:R-:W4:Y:S04]  /*1eb50*/  LDL.LU R55, [R1+0xcbc] ;  /* 0x000cbc0001377983 */ /* 0x000f280000300800 */
[----:B------:R-:W4:Y:S04]  /*1eb60*/  LDL.LU R3, [R1+0xcb8] ;  /* 0x000cb80001037983 */ /* 0x000f280000300800 */
[----:B------:R-:W4:Y:S04]  /*1eb70*/  LDL.LU R4, [R1+0xcb4] ;  /* 0x000cb40001047983 */ /* 0x000f280000300800 */
[----:B------:R-:W4:Y:S04]  /*1eb80*/  LDL.LU R5, [R1+0x20] ;  /* 0x0000200001057983 */ /* 0x000f280000300800 */
[----:B------:R0:W-:Y:S02]  /*1eb90*/  STL [R1+0x128], R49 ;  /* 0x0001283101007387 */ /* 0x0001e40000100800 */
[----:B0-----:R-:W-:-:S02]  /*1eba0*/  PRMT R49, R50, 0x5410, R46 ;  /* 0x0000541032317816 */ /* 0x001fc4000000002e */
[----:B------:R-:W4:Y:S04]  /*1ebb0*/  LDL.LU R50, [R1+0x3a8] ;  /* 0x0003a80001327983 */ /* 0x000f280000300800 */
[----:B------:R-:W4:Y:S01]  /*1ebc0*/  LDL.LU R46, [R1+0x1c] ;  /* 0x00001c00012e7983 */ /* 0x000f220000300800 */
[--C-:B------:R-:W-:Y:S02]  /*1ebd0*/  PRMT R47, R47, 0x3340, R1.reuse ;  /* 0x000033402f2f7816 */ /* 0x100fe40000000001 */
[----:B------:R-:W-:Y:S02]  /*1ebe0*/  PRMT R48, R48, 0x3340, R1 ;  /* 0x0000334030307816 */ /* 0x000fe40000000001 */
[----:B------:R-:W-:Y:S02]  /*1ebf0*/  PRMT R51, R51, 0x5410, R47 ;  /* 0x0000541033337816 */ /* 0x000fe4000000002f */
[----:B------:R-:W-:Y:S01]  /*1ec00*/  PRMT R47, R52, 0x5410, R48 ;  /* 0x00005410342f7816 */ /* 0x000fe20000000030 */
[----:B------:R-:W-:Y:S04]  /*1ec10*/  STL [R1+0xfc], R49 ;  /* 0x0000fc3101007387 */ /* 0x000fe80000100800 */
[----:B------:R0:W-:Y:S04]  /*1ec20*/  STL [R1+0x184], R51 ;  /* 0x0001843301007387 */ /* 0x0001e80000100800 */
[----:B------:R-:W4:Y:S04]  /*1ec30*/  LDL.LU R52, [R1+0xec] ;  /* 0x0000ec0001347983 */ /* 0x000f280000300800 */
[----:B------:R1:W-:Y:S04]  /*1ec40*/  STL [R1+0x180], R47 ;  /* 0x0001802f01007387 */ /* 0x0003e80000100800 */
[----:B0-----:R-:W4:Y:S01]  /*1ec50*/  LDL.LU R51, [R1+0x78] ;  /* 0x0000780001337983 */ /* 0x001f220000300800 */
[----:B--2---:R-:W-:-:S03]  /*1ec60*/  LOP3.LUT R49, R59, 0xffff, RZ, 0xc0, !PT ;  /* 0x0000ffff3b317812 */ /* 0x004fc600078ec0ff */
[----:B------:R-:W2:Y:S04]  /*1ec70*/  LDL.LU R59, [R1+0x6c] ;  /* 0x00006c00013b7983 */ /* 0x000ea80000300800 */
[----:B------:R0:W-:Y:S01]  /*1ec80*/  STL [R1+0xc8], R49 ;  /* 0x0000c83101007387 */ /* 0x0001e20000100800 */
[----:B---3--:R-:W-:Y:S02]  /*1ec90*/  LOP3.LUT R48, R58, 0xffff, RZ, 0xc0, !PT ;  /* 0x0000ffff3a307812 */ /* 0x008fe400078ec0ff */
[----:B----4-:R-:W-:Y:S02]  /*1eca0*/  LOP3.LUT R57, R57, 0xffff, RZ, 0xc0, !PT ;  /* 0x0000ffff39397812 */ /* 0x010fe400078ec0ff */
[----:B------:R-:W-:Y:S02]  /*1ecb0*/  LOP3.LUT R2, R2, 0xffff, RZ, 0xc0, !PT ;  /* 0x0000ffff02027812 */ /* 0x000fe400078ec0ff */
[----:B------:R-:W-:-:S02]  /*1ecc0*/  LOP3.LUT R58, R0, 0xffff, RZ, 0xc0, !PT ;  /* 0x0000ffff003a7812 */ /* 0x000fc400078ec0ff */
[----:B-1----:R-:W-:Y:S02]  /*1ecd0*/  LOP3.LUT R47, R61, 0xffff, RZ, 0xc0, !PT ;  /* 0x0000ffff3d2f7812 */ /* 0x002fe400078ec0ff */
[----:B------:R-:W-:Y:S02]  /*1ece0*/  LOP3.LUT R61, R56, 0xffff, RZ, 0xc0, !PT ;  /* 0x0000ffff383d7812 */ /* 0x000fe400078ec0ff */
[----:B0-----:R-:W-:Y:S02]  /*1ecf0*/  PRMT R49, R49, 0x3340, R57 ;  /* 0x0000334031317816 */ /* 0x001fe40000000039 */
[----:B------:R-:W-:Y:S02]  /*1ed00*/  LOP3.LUT R0, R4, 0xffff, RZ, 0xc0, !PT ;  /* 0x0000ffff04007812 */ /* 0x000fe400078ec0ff */
[----:B------:R-:W-:Y:S02]  /*1ed10*/  LOP3.LUT R4, R3, 0xffff, RZ, 0xc0, !PT ;  /* 0x0000ffff03047812 */ /* 0x000fe400078ec0ff */
[----:B------:R-:W-:-:S02]  /*1ed20*/  LOP3.LUT R5, R5, 0xffff, RZ, 0xc0, !PT ;  /* 0x0000ffff05057812 */ /* 0x000fc400078ec0ff */
[----:B------:R-:W-:Y:S02]  /*1ed30*/  PRMT R3, R0, 0x3340, R1 ;  /* 0x0000334000037816 */ /* 0x000fe40000000001 */
[----:B------:R-:W-:-:S05]  /*1ed40*/  LOP3.LUT R50, R50, 0xffff, RZ, 0xc0, !PT ;  /* 0x0000ffff32327812 */ /* 0x000fca00078ec0ff */
[----:B------:R-:W-:Y:S04]  /*1ed50*/  STL [R1+0xe8], R50 ;  /* 0x0000e83201007387 */ /* 0x000fe80000100800 */
[----:B------:R0:W-:Y:S04]  /*1ed60*/  STL [R1+0x18], R47 ;  /* 0x0000182f01007387 */ /* 0x0001e80000100800 */
[----:B------:R1:W-:Y:S04]  /*1ed70*/  STL [R1+0xb8], R48 ;  /* 0x0000b83001007387 */ /* 0x0003e80000100800 */
[----:B------:R-:W-:Y:S01]  /*1ed80*/  STL [R1+0xc4], R57 ;  /* 0x0000c43901007387 */ /* 0x000fe20000100800 */
[----:B------:R-:W-:-:S03]  /*1ed90*/  LOP3.LUT R46, R46, 0xffff, RZ, 0xc0, !PT ;  /* 0x0000ffff2e2e7812 */ /* 0x000fc600078ec0ff */
[----:B------:R-:W3:Y:S04]  /*1eda0*/  LDL.LU R56, [R1] ;  /* 0x0000000001387983 */ /* 0x000ee80000300800 */
[----:B------:R-:W-:Y:S04]  /*1edb0*/  STL [R1+0x28], R61 ;  /* 0x0000283d01007387 */ /* 0x000fe80000100800 */
[----:B------:R-:W-:Y:S04]  /*1edc0*/  STL [R1+0xe4], R2 ;  /* 0x0000e40201007387 */ /* 0x000fe80000100800 */
[----:B------:R-:W-:Y:S04]  /*1edd0*/  STL [R1+0x64], R58 ;  /* 0x0000643a01007387 */ /* 0x000fe80000100800 */
[----:B------:R4:W-:Y:S01]  /*1ede0*/  STL [R1+0x14], R0 ;  /* 0x0000140001007387 */ /* 0x0009e20000100800 */
[----:B0-----:R-:W-:-:S02]  /*1edf0*/  PRMT R47, R47, 0x3340, R61 ;  /* 0x000033402f2f7816 */ /* 0x001fc4000000003d */
[----:B-1----:R-:W-:Y:S01]  /*1ee00*/  PRMT R48, R48, 0x3340, R58 ;  /* 0x0000334030307816 */ /* 0x002fe2000000003a */
[----:B----4-:R-:W4:Y:S04]  /*1ee10*/  LDL.LU R0, [R1+0xcb0] ;  /* 0x000cb00001007983 */ /* 0x010f280000300800 */
[----:B------:R0:W-:Y:S04]  /*1ee20*/  STL [R1+0x40], R4 ;  /* 0x0000400401007387 */ /* 0x0001e80000100800 */
[----:B------:R1:W-:Y:S01]  /*1ee30*/  STL [R1+0x68], R5 ;  /* 0x0000680501007387 */ /* 0x0003e20000100800 */
[----:B------:R-:W-:-:S03]  /*1ee40*/  PRMT R50, R50, 0x3340, R2 ;  /* 0x0000334032327816 */ /* 0x000fc60000000002 */
[----:B------:R0:W-:Y:S01]  /*1ee50*/  STL [R1+0xd0], R46 ;  /* 0x0000d02e01007387 */ /* 0x0001e20000100800 */
[----:B------:R-:W-:-:S03]  /*1ee60*/  PRMT R47, R47, 0x5410, R3 ;  /* 0x000054102f2f7816 */ /* 0x000fc60000000003 */
[----:B------:R-:W3:Y:S04]  /*1ee70*/  LDL.LU R61, [R1+0x34] ;  /* 0x00003400013d7983 */ /* 0x000ee80000300800 */
[----:B------:R-:W3:Y:S04]  /*1ee80*/  LDL.LU R58, [R1+0x4] ;  /* 0x00000400013a7983 */ /* 0x000ee80000300800 */
[----:B------:R-:W3:Y:S04]  /*1ee90*/  LDL.LU R57, [R1+0x30] ;  /* 0x0000300001397983 */ /* 0x000ee80000300800 */
[----:B------:R-:W3:Y:S04]  /*1eea0*/  LDL.LU R2, [R1+0xcac] ;  /* 0x000cac0001027983 */ /* 0x000ee80000300800 */
[----:B------:R-:W3:Y:S01]  /*1eeb0*/  LDL.LU R3, [R1+0x338] ;  /* 0x0003380001037983 */ /* 0x000ee20000300800 */
[----:B0-----:R-:W-:-:S02]  /*1eec0*/  PRMT R4, R4, 0x3340, R1 ;  /* 0x0000334004047816 */ /* 0x001fc40000000001 */
[--C-:B-1----:R-:W-:Y:S01]  /*1eed0*/  PRMT R5, R5, 0x3340, R1.reuse ;  /* 0x0000334005057816 */ /* 0x102fe20000000001 */
[----:B------:R0:W-:Y:S01]  /*1eee0*/  STL [R1+0xf8], R47 ;  /* 0x0000f82f01007387 */ /* 0x0001e20000100800 */
[----:B------:R-:W-:-:S04]  /*1eef0*/  PRMT R46, R46, 0x3340, R1 ;  /* 0x000033402e2e7816 */ /* 0x000fc80000000001 */
[----:B------:R-:W-:Y:S02]  /*1ef00*/  PRMT R46, R50, 0x5410, R46 ;  /* 0x00005410322e7816 */ /* 0x000fe4000000002e */
[----:B0-----:R-:W-:Y:S02]  /*1ef10*/  PRMT R47, R48, 0x5410, R4 ;  /* 0x00005410302f7816 */ /* 0x001fe40000000004 */
[----:B------:R-:W-:-:S03]  /*1ef20*/  PRMT R4, R49, 0x5410, R5 ;  /* 0x0000541031047816 */ /* 0x000fc60000000005 */
[----:B------:R0:W-:Y:S04]  /*1ef30*/  STL [R1+0xf0], R47 ;  /* 0x0000f02f01007387 */ /* 0x0001e80000100800 */
[----:B------:R1:W-:Y:S04]  /*1ef40*/  STL [R1+0x178], R4 ;  /* 0x0001780401007387 */ /* 0x0003e80000100800 */
[----:B------:R2:W-:Y:S01]  /*1ef50*/  STL [R1+0x16c], R46 ;  /* 0x00016c2e01007387 */ /* 0x0005e20000100800 */
[----:B0-----:R-:W-:Y:S02]  /*1ef60*/  LOP3.LUT R47, R51, 0xffff, RZ, 0xc0, !PT ;  /* 0x0000ffff332f7812 */ /* 0x001fe400078ec0ff */
[----:B-1----:R-:W-:-:S02]  /*1ef70*/  LOP3.LUT R4, R52, 0xffff, RZ, 0xc0, !PT ;  /* 0x0000ffff34047812 */ /* 0x002fc400078ec0ff */
[----:B------:R-:W-:Y:S02]  /*1ef80*/  SHF.R.U32.HI R55, RZ, 0x8, R55 ;  /* 0x00000008ff377819 */ /* 0x000fe40000011637 */
[----:B------:R-:W-:Y:S02]  /*1ef90*/  SHF.R.U32.HI R54, RZ, 0x8, R54 ;  /* 0x00000008ff367819 */ /* 0x000fe40000011636 */
[----:B------:R-:W-:Y:S02]  /*1efa0*/  LOP3.LUT R51, R55, 0xffff, RZ, 0xc0, !PT ;  /* 0x0000ffff37337812 */ /* 0x000fe400078ec0ff */
[----:B------:R-:W-:Y:S02]  /*1efb0*/  LOP3.LUT R54, R54, 0xffff, RZ, 0xc0, !PT ;  /* 0x0000ffff36367812 */ /* 0x000fe400078ec0ff */
[----:B------:R-:W-:Y:S02]  /*1efc0*/  PRMT R51, R51, 0x3340, R1 ;  /* 0x0000334033337816 */ /* 0x000fe40000000001 */
[----:B--2---:R-:W-:-:S02]  /*1efd0*/  LOP3.LUT R46, R59, 0xffff, RZ, 0xc0, !PT ;  /* 0x0000ffff3b2e7812 */ /* 0x004fc400078ec0ff */
[----:B----4-:R-:W-:Y:S02]  /*1efe0*/  LOP3.LUT R48, R0, 0xffff, RZ, 0xc0, !PT ;  /* 0x0000ffff00307812 */ /* 0x010fe400078ec0ff */
[----:B---3--:R-:W-:-:S04]  /*1eff0*/  SHF.R.U32.HI R0, RZ, 0x8, R56 ;  /* 0x00000008ff007819 */ /* 0x008fc80000011638 */
[----:B------:R-:W-:Y:S02]  /*1f000*/  LOP3.LUT R0, R0, 0xffff, RZ, 0xc0, !PT ;  /* 0x0000ffff00007812 */ /* 0x000fe400078ec0ff */
[----:B------:R-:W-:Y:S02]  /*1f010*/  LOP3.LUT R2, R2, 0xffff, RZ, 0xc0, !PT ;  /* 0x0000ffff02027812 */ /* 0x000fe400078ec0ff */
[----:B------:R-:W-:-:S05]  /*1f020*/  LOP3.LUT R5, R3, 0xffff, RZ, 0xc0, !PT ;  /* 0x0000ffff03057812 */ /* 0x000fca00078ec0ff */
[----:B------:R0:W-:Y:S04]  /*1f030*/  STL [R1+0xac], R5 ;  /* 0x0000ac0501007387 */ /* 0x0001e80000100800 */
[----:B------:R-:W-:Y:S04]  /*1f040*/  STL [R1+0x44], R47 ;  /* 0x0000442f01007387 */ /* 0x000fe80000100800 */
[----:B------:R-:W-:Y:S04]  /*1f050*/  STL [R1+0xe0], R4 ;  /* 0x0000e00401007387 */ /* 0x000fe80000100800 */
[----:B------:R1:W-:Y:S04]  /*1f060*/  STL [R1+0x6c], R2 ;  /* 0x00006c0201007387 */ /* 0x0003e80000100800 */
[----:B------:R-:W-:Y:S04]  /*1f070*/  STL [R1+0xd4], R46 ;  /* 0x0000d42e01007387 */ /* 0x000fe80000100800 */
[----:B------:R-:W-:Y:S04]  /*1f080*/  STL [R1+0x78], R48 ;  /* 0x0000783001007387 */ /* 0x000fe80000100800 */
[----:B------:R-:W2:Y:S01]  /*1f090*/  LDL.LU R59, [R1+0x4c] ;  /* 0x00004c00013b7983 */ /* 0x000ea20000300800 */
[----:B------:R-:W-:-:S02]  /*1f0a0*/  PRMT R3, R2, 0x3340, R1 ;  /* 0x0000334002037816 */ /* 0x000fc40000000001 */
[----:B0-----:R-:W-:Y:S01]  /*1f0b0*/  PRMT R5, R5, 0x3340, R47 ;  /* 0x0000334005057816 */ /* 0x001fe2000000002f */
[----:B------:R-:W3:Y:S01]  /*1f0c0*/  LDL.LU R56, [R1+0x50] ;  /* 0x0000500001387983 */ /* 0x000ee20000300800 */
[----:B-1----:R-:W-:Y:S02]  /*1f0d0*/  PRMT R2, R48, 0x3340, R1 ;  /* 0x0000334030027816 */ /* 0x002fe40000000001 */
[----:B------:R-:W-:Y:S02]  /*1f0e0*/  PRMT R4, R4, 0x3340, R46 ;  /* 0x0000334004047816 */ /* 0x000fe4000000002e */
[----:B------:R-:W-:Y:S02]  /*1f0f0*/  PRMT R3, R5, 0x5410, R3 ;  /* 0x0000541005037816 */ /* 0x000fe40000000003 */
[----:B------:R-:W-:Y:S02]  /*1f100*/  PRMT R2, R4, 0x5410, R2 ;  /* 0x0000541004027816 */ /* 0x000fe40000000002 */
[----:B------:R-:W-:Y:S01]  /*1f110*/  PRMT R0, R0, 0x3340, R54 ;  /* 0x0000334000007816 */ /* 0x000fe20000000036 */
[----:B------:R0:W-:Y:S04]  /*1f120*/  STL [R1+0xf4], R3 ;  /* 0x0000f40301007387 */ /* 0x0001e80000100800 */
[----:B------:R1:W-:Y:S04]  /*1f130*/  STL [R1+0xec], R2 ;  /* 0x0000ec0201007387 */ /* 0x0003e80000100800 */
[----:B------:R-:W-:Y:S04]  /*1f140*/  STL [R1+0xc9c], R51 ;  /* 0x000c9c3301007387 */ /* 0x000fe80000100800 */
[----:B------:R4:W-:Y:S01]  /*1f150*/  STL [R1+0x3c], R0 ;  /* 0x00003c0001007387 */ /* 0x0009e20000100800 */
[----:B0-----:R-:W-:-:S02]  /*1f160*/  SHF.R.U32.HI R3, RZ, 0x8, R57 ;  /* 0x00000008ff037819 */ /* 0x001fc40000011639 */
[----:B-1----:R-:W-:Y:S02]  /*1f170*/  SHF.R.U32.HI R2, RZ, 0x8, R58 ;  /* 0x00000008ff027819 */ /* 0x002fe4000001163a */
[----:B----4-:R-:W-:Y:S02]  /*1f180*/  SHF.R.U32.HI R0, RZ, 0x8, R61 ;  /* 0x00000008ff007819 */ /* 0x010fe4000001163d */
[----:B------:R-:W4:Y:S04]  /*1f190*/  LDL.LU R61, [R1+0x80] ;  /* 0x00008000013d7983 */ /* 0x000f280000300800 */
[----:B------:R-:W4:Y:S04]  /*1f1a0*/  LDL.LU R58, [R1+0x5c] ;  /* 0x00005c00013a7983 */ /* 0x000f280000300800 */
[----:B------:R-:W4:Y:S01]  /*1f1b0*/  LDL.LU R57, [R1+0x54] ;  /* 0x0000540001397983 */ /* 0x000f220000300800 */
[----:B------:R-:W-:-:S02]  /*1f1c0*/  LOP3.LUT R3, R3, 0xffff, RZ, 0xc0, !PT ;  /* 0x0000ffff03037812 */ /* 0x000fc400078ec0ff */
[----:B------:R-:W-:Y:S02]  /*1f1d0*/  LOP3.LUT R2, R2, 0xffff, RZ, 0xc0, !PT ;  /* 0x0000ffff02027812 */ /* 0x000fe400078ec0ff */
[----:B------:R-:W-:Y:S02]  /*1f1e0*/  LOP3.LUT R0, R0, 0xffff, RZ, 0xc0, !PT ;  /* 0x0000ffff00007812 */ /* 0x000fe400078ec0ff */
[----:B------:R-:W-:Y:S02]  /*1f1f0*/  SHF.R.U32.HI R45, RZ, 0x8, R45 ;  /* 0x00000008ff2d7819 */ /* 0x000fe4000001162d */
[----:B------:R-:W-:Y:S02]  /*1f200*/  SHF.R.U32.HI R42, RZ, 0x8, R42 ;  /* 0x00000008ff2a7819 */ /* 0x000fe4000001162a */
[----:B------:R-:W-:Y:S02]  /*1f210*/  SHF.R.U32.HI R41, RZ, 0x8, R41 ;  /* 0x00000008ff297819 */ /* 0x000fe40000011629 */
[----:B------:R-:W-:-:S02]  /*1f220*/  PRMT R50, R3, 0x3340, R1 ;  /* 0x0000334003327816 */ /* 0x000fc40000000001 */
[----:B------:R-:W-:Y:S02]  /*1f230*/  PRMT R0, R0, 0x3340, R2 ;  /* 0x0000334000007816 */ /* 0x000fe40000000002 */
[----:B------:R-:W-:Y:S02]  /*1f240*/  LOP3.LUT R45, R45, 0xffff, RZ, 0xc0, !PT ;  /* 0x0000ffff2d2d7812 */ /* 0x000fe400078ec0ff */
[----:B------:R-:W-:Y:S02]  /*1f250*/  LOP3.LUT R41, R41, 0xffff, RZ, 0xc0, !PT ;  /* 0x0000ffff29297812 */ /* 0x000fe400078ec0ff */
[----:B------:R-:W-:Y:S01]  /*1f260*/  LOP3.LUT R42, R42, 0xffff, RZ, 0xc0, !PT ;  /* 0x0000ffff2a2a7812 */ /* 0x000fe200078ec0ff */
[----:B------:R-:W-:Y:S01]  /*1f270*/  STL [R1+0xc98], R50 ;  /* 0x000c983201007387 */ /* 0x000fe20000100800 */
[----:B------:R-:W-:-:S03]  /*1f280*/  PRMT R48, R45, 0x3340, R1 ;  /* 0x000033402d307816 */ /* 0x000fc60000000001 */
[----:B------:R0:W-:Y:S01]  /*1f290*/  STL [R1+0x34], R0 ;  /* 0x0000340001007387 */ /* 0x0001e20000100800 */
[----:B------:R-:W-:-:S03]  /*1f2a0*/  SHF.R.U32.HI R43, RZ, 0x8, R43 ;  /* 0x00000008ff2b7819 */ /* 0x000fc6000001162b */
[----:B------:R-:W-:Y:S01]  /*1f2b0*/  STL [R1+0xc94], R48 ;  /* 0x000c943001007387 */ /* 0x000fe20000100800 */
[----:B0-----:R-:W-:Y:S02]  /*1f2c0*/  PRMT R0, R42, 0x3340, R41 ;  /* 0x000033402a007816 */ /* 0x001fe40000000029 */
[----:B------:R-:W-:-:S03]  /*1f2d0*/  SHF.R.U32.HI R35, RZ, 0x8, R35 ;  /* 0x00000008ff237819 */ /* 0x000fc60000011623 */
[----:B------:R2:W-:Y:S01]  /*1f2e0*/  STL [R1+0x38], R0 ;  /* 0x0000380001007387 */ /* 0x0005e20000100800 */
[----:B------:R-:W-:Y:S02]  /*1f2f0*/  LOP3.LUT R43, R43, 0xffff, RZ, 0xc0, !PT ;  /* 0x0000ffff2b2b7812 */ /* 0x000fe400078ec0ff */
[----:B------:R-:W-:Y:S02]  /*1f300*/  LOP3.LUT R35, R35, 0xffff, RZ, 0xc0, !PT ;  /* 0x0000ffff23237812 */ /* 0x000fe400078ec0ff */
[----:B------:R-:W-:Y:S02]  /*1f310*/  SHF.R.U32.HI R44, RZ, 0x8, R44 ;  /* 0x00000008ff2c7819 */ /* 0x000fe4000001162c */
[----:B------:R-:W-:Y:S02]  /*1f320*/  SHF.R.U32.HI R53, RZ, 0x8, R53 ;  /* 0x00000008ff357819 */ /* 0x000fe40000011635 */
[----:B------:R-:W-:Y:S02]  /*1f330*/  PRMT R46, R43, 0x3340, R1 ;  /* 0x000033402b2e7816 */ /* 0x000fe40000000001 */
[----:B------:R-:W-:-:S02]  /*1f340*/  LOP3.LUT R44, R44, 0xffff, RZ, 0xc0, !PT ;  /* 0x0000ffff2c2c7812 */ /* 0x000fc400078ec0ff */
[----:B------:R-:W-:Y:S02]  /*1f350*/  LOP3.LUT R53, R53, 0xffff, RZ, 0xc0, !PT ;  /* 0x0000ffff35357812 */ /* 0x000fe400078ec0ff */
[----:B--2---:R-:W-:Y:S02]  /*1f360*/  SHF.R.U32.HI R0, RZ, 0x8, R59 ;  /* 0x00000008ff007819 */ /* 0x004fe4000001163b */
[----:B------:R-:W2:Y:S02]  /*1f370*/  LDL.LU R59, [R1+0x58] ;  /* 0x00005800013b7983 */ /* 0x000ea40000300800 */
[----:B------:R-:W-:Y:S02]  /*1f380*/  LOP3.LUT R0, R0, 0xffff, RZ, 0xc0, !PT ;  /* 0x0000ffff00007812 */ /* 0x000fe400078ec0ff */
[----:B---3--:R-:W-:Y:S02]  /*1f390*/  SHF.R.U32.HI R2, RZ, 0x8, R56 ;  /* 0x00000008ff027819 */ /* 0x008fe40000011638 */
[----:B------:R-:W-:-:S02]  /*1f3a0*/  PRMT R0, R0, 0x3340, R35 ;  /* 0x0000334000007816 */ /* 0x000fc40000000023 */
[----:B------:R-:W-:Y:S01]  /*1f3b0*/  LOP3.LUT R2, R2, 0xffff, RZ, 0xc0, !PT ;  /* 0x0000ffff02027812 */ /* 0x000fe200078ec0ff */
[----:B------:R-:W-:Y:S01]  /*1f3c0*/  STL [R1+0xc90], R46 ;  /* 0x000c902e01007387 */ /* 0x000fe20000100800 */
[----:B------:R-:W-:-:S03]  /*1f3d0*/  PRMT R56, R44, 0x3340, R1 ;  /* 0x000033402c387816 */ /* 0x000fc60000000001 */
[----:B------:R0:W-:Y:S04]  /*1f3e0*/  STL [R1+0x24], R0 ;  /* 0x0000240001007387 */ /* 0x0001e80000100800 */
[----:B------:R-:W-:Y:S01]  /*1f3f0*/  STL [R1+0xca0], R56 ;  /* 0x000ca03801007387 */ /* 0x000fe20000100800 */
[----:B0-----:R-:W-:-:S05]  /*1f400*/  PRMT R0, R2, 0x3340, R53 ;  /* 0x0000334002007816 */ /* 0x001fca0000000035 */
[----:B------:R0:W-:Y:S01]  /*1f410*/  STL [R1+0x2c], R0 ;  /* 0x00002c0001007387 */ /* 0x0001e20000100800 */
[----:B----4-:R-:W-:-:S03]  /*1f420*/  SHF.R.U32.HI R2, RZ, 0x8, R61 ;  /* 0x00000008ff027819 */ /* 0x010fc6000001163d */
[----:B------:R-:W3:Y:S01]  /*1f430*/  LDL.LU R61, [R1+0x8c] ;  /* 0x00008c00013d7983 */ /* 0x000ee20000300800 */
[----:B------:R-:W-:-:S03]  /*1f440*/  SHF.R.U32.HI R3, RZ, 0x8, R58 ;  /* 0x00000008ff037819 */ /* 0x000fc6000001163a */
[----:B------:R-:W4:Y:S01]  /*1f450*/  LDL.LU R58, [R1+0x84] ;  /* 0x00008400013a7983 */ /* 0x000f220000300800 */
[----:B0-----:R-:W-:-:S03]  /*1f460*/  SHF.R.U32.HI R0, RZ, 0x8, R57 ;  /* 0x00000008ff007819 */ /* 0x001fc60000011639 */
[----:B------:R-:W4:Y:S01]  /*1f470*/  LDL.LU R57, [R1+0x70] ;  /* 0x0000700001397983 */ /* 0x000f220000300800 */
[----:B------:R-:W-:Y:S02]  /*1f480*/  SHF.R.U32.HI R40, RZ, 0x8, R40 ;  /* 0x00000008ff287819 */ /* 0x000fe40000011628 */
[----:B------:R-:W-:Y:S02]  /*1f490*/  SHF.R.U32.HI R36, RZ, 0x8, R36 ;  /* 0x00000008ff247819 */ /* 0x000fe40000011624 */
[----:B------:R-:W-:Y:S02]  /*1f4a0*/  SHF.R.U32.HI R37, RZ, 0x8, R37 ;  /* 0x00000008ff257819 */ /* 0x000fe40000011625 */
[----:B------:R-:W-:Y:S02]  /*1f4b0*/  LOP3.LUT R0, R0, 0xffff, RZ, 0xc0, !PT ;  /* 0x0000ffff00007812 */ /* 0x000fe400078ec0ff */
[----:B------:R-:W-:Y:S02]  /*1f4c0*/  LOP3.LUT R3, R3, 0xffff, RZ, 0xc0, !PT ;  /* 0x0000ffff03037812 */ /* 0x000fe400078ec0ff */
[----:B------:R-:W-:-:S02]  /*1f4d0*/  LOP3.LUT R2, R2, 0xffff, RZ, 0xc0, !PT ;  /* 0x0000ffff02027812 */ /* 0x000fc400078ec0ff */
[----:B------:R-:W-:Y:S02]  /*1f4e0*/  LOP3.LUT R40, R40, 0xffff, RZ, 0xc0, !PT ;  /* 0x0000ffff28287812 */ /* 0x000fe400078ec0ff */
[----:B------:R-:W-:Y:S02]  /*1f4f0*/  LOP3.LUT R37, R37, 0xffff, RZ, 0xc0, !PT ;  /* 0x0000ffff25257812 */ /* 0x000fe400078ec0ff */
[----:B------:R-:W-:Y:S02]  /*1f500*/  LOP3.LUT R36, R36, 0xffff, RZ, 0xc0, !PT ;  /* 0x0000ffff24247812 */ /* 0x000fe400078ec0ff */
[----:B------:R-:W-:Y:S02]  /*1f510*/  PRMT R55, R0, 0x3340, R1 ;  /* 0x0000334000377816 */ /* 0x000fe40000000001 */
[----:B------:R-:W-:Y:S02]  /*1f520*/  PRMT R2, R2, 0x3340, R3 ;  /* 0x0000334002027816 */ /* 0x000fe40000000003 */
[----:B------:R-:W-:-:S02]  /*1f530*/  PRMT R54, R40, 0x3340, R1 ;  /* 0x0000334028367816 */ /* 0x000fc40000000001 */
[----:B------:R-:W-:Y:S01]  /*1f540*/  PRMT R0, R36, 0x3340, R37 ;  /* 0x0000334024007816 */ /* 0x000fe20000000025 */
[----:B------:R-:W-:Y:S01]  /*1f550*/  STL [R1+0xca4], R55 ;  /* 0x000ca43701007387 */ /* 0x000fe20000100800 */
[----:B------:R-:W-:-:S03]  /*1f560*/  SHF.R.U32.HI R32, RZ, 0x8, R32 ;  /* 0x00000008ff207819 */ /* 0x000fc60000011620 */
[----:B------:R-:W-:Y:S04]  /*1f570*/  STL [R1+0x1c], R2 ;  /* 0x00001c0201007387 */ /* 0x000fe80000100800 */
[----:B------:R-:W-:Y:S04]  /*1f580*/  STL [R1+0xca8], R54 ;  /* 0x000ca83601007387 */ /* 0x000fe80000100800 */
[----:B------:R2:W-:Y:S01]  /*1f590*/  STL [R1+0x20], R0 ;  /* 0x0000200001007387 */ /* 0x0005e20000100800 */
[----:B------:R-:W-:Y:S02]  /*1f5a0*/  LOP3.LUT R32, R32, 0xffff, RZ, 0xc0, !PT ;  /* 0x0000ffff20207812 */ /* 0x000fe400078ec0ff */
[----:B--2---:R-:W-:-:S02]  /*1f5b0*/  SHF.R.U32.HI R0, RZ, 0x8, R59 ;  /* 0x00000008ff007819 */ /* 0x004fc4000001163b */
[----:B------:R-:W2:Y:S02]  /*1f5c0*/  LDL.LU R59, [R1+0x74] ;  /* 0x00007400013b7983 */ /* 0x000ea40000300800 */
[----:B------:R-:W-:-:S04]  /*1f5d0*/  LOP3.LUT R0, R0, 0xffff, RZ, 0xc0, !PT ;  /* 0x0000ffff00007812 */ /* 0x000fc800078ec0ff */
[----:B------:R-:W-:-:S05]  /*1f5e0*/  PRMT R0, R0, 0x3340, R32 ;  /* 0x0000334000007816 */ /* 0x000fca0000000020 */
[----:B------:R0:W-:Y:S01]  /*1f5f0*/  STL [R1+0x4], R0 ;  /* 0x0000040001007387 */ /* 0x0001e20000100800 */
[----:B---3--:R-:W-:-:S03]  /*1f600*/  SHF.R.U32.HI R2, RZ, 0x8, R61 ;  /* 0x00000008ff027819 */ /* 0x008fc6000001163d */
[----:B------:R-:W3:Y:S01]  /*1f610*/  LDL.LU R61, [R1+0x98] ;  /* 0x00009800013d7983 */ /* 0x000ee20000300800 */
[----:B----4-:R-:W-:-:S03]  /*1f620*/  SHF.R.U32.HI R3, RZ, 0x8, R58 ;  /* 0x00000008ff037819 */ /* 0x010fc6000001163a */
[----:B------:R-:W4:Y:S01]  /*1f630*/  LDL.LU R58, [R1+0x94] ;  /* 0x00009400013a7983 */ /* 0x000f220000300800 */
[----:B0-----:R-:W-:-:S03]  /*1f640*/  SHF.R.U32.HI R0, RZ, 0x8, R57 ;  /* 0x00000008ff007819 */ /* 0x001fc60000011639 */
[----:B------:R-:W4:Y:S04]  /*1f650*/  LDL.LU R57, [R1+0x88] ;  /* 0x0000880001397983 */ /* 0x000f280000300800 */
[----:B------:R-:W4:Y:S04]  /*1f660*/  LDL.LU R51, [R1+0x90] ;  /* 0x0000900001337983 */ /* 0x000f280000300800 */
[----:B------:R-:W4:Y:S04]  /*1f670*/  LDL.LU R41, [R1+0xa4] ;  /* 0x0000a40001297983 */ /* 0x000f280000300800 */
[----:B------:R-:W4:Y:S01]  /*1f680*/  LDL.LU R50, [R1+0x9c] ;  /* 0x00009c0001327983 */ /* 0x000f220000300800 */
[----:B------:R-:W-:-:S02]  /*1f690*/  LOP3.LUT R0, R0, 0xffff, RZ, 0xc0, !PT ;  /* 0x0000ffff00007812 */ /* 0x000fc400078ec0ff */
[----:B------:R-:W-:Y:S02]  /*1f6a0*/  SHF.R.U32.HI R25, RZ, 0x8, R25 ;  /* 0x00000008ff197819 */ /* 0x000fe40000011619 */
[----:B------:R-:W-:Y:S02]  /*1f6b0*/  PRMT R49, R0, 0x3340, R1 ;  /* 0x0000334000317816 */ /* 0x000fe40000000001 */
[----:B------:R-:W-:Y:S02]  /*1f6c0*/  LOP3.LUT R25, R25, 0xffff, RZ, 0xc0, !PT ;  /* 0x0000ffff19197812 */ /* 0x000fe400078ec0ff */
[----:B------:R-:W-:Y:S02]  /*1f6d0*/  LOP3.LUT R3, R3, 0xffff, RZ, 0xc0, !PT ;  /* 0x0000ffff03037812 */ /* 0x000fe400078ec0ff */
[----:B------:R-:W-:Y:S02]  /*1f6e0*/  LOP3.LUT R2, R2, 0xffff, RZ, 0xc0, !PT ;  /* 0x0000ffff02027812 */ /* 0x000fe400078ec0ff */
[----:B------:R-:W-:-:S02]  /*1f6f0*/  SHF.R.U32.HI R24, RZ, 0x8, R24 ;  /* 0x00000008ff187819 */ /* 0x000fc40000011618 */
[----:B------:R-:W-:Y:S02]  /*1f700*/  SHF.R.U32.HI R26, RZ, 0x8, R26 ;  /* 0x00000008ff1a7819 */ /* 0x000fe4000001161a */
[----:B------:R-:W-:Y:S02]  /*1f710*/  SHF.R.U32.HI R29, RZ, 0x8, R29 ;  /* 0x00000008ff1d7819 */ /* 0x000fe4000001161d */
[----:B------:R-:W-:Y:S02]  /*1f720*/  SHF.R.U32.HI R30, RZ, 0x8, R30 ;  /* 0x00000008ff1e7819 */ /* 0x000fe4000001161e */
[----:B------:R-:W-:Y:S02]  /*1f730*/  SHF.R.U32.HI R28, RZ, 0x8, R28 ;  /* 0x00000008ff1c7819 */ /* 0x000fe4000001161c */
[----:B------:R-:W-:Y:S02]  /*1f740*/  PRMT R5, R2, 0x3340, R3 ;  /* 0x0000334002057816 */ /* 0x000fe40000000003 */
[----:B------:R-:W-:-:S02]  /*1f750*/  LOP3.LUT R2, R26, 0xffff, RZ, 0xc0, !PT ;  /* 0x0000ffff1a027812 */ /* 0x000fc400078ec0ff */
[----:B------:R-:W-:Y:S02]  /*1f760*/  LOP3.LUT R24, R24, 0xffff, RZ, 0xc0, !PT ;  /* 0x0000ffff18187812 */ /* 0x000fe400078ec0ff */
[----:B------:R-:W-:Y:S02]  /*1f770*/  LOP3.LUT R30, R30, 0xffff, RZ, 0xc0, !PT ;  /* 0x0000ffff1e1e7812 */ /* 0x000fe400078ec0ff */
[----:B------:R-:W-:Y:S02]  /*1f780*/  LOP3.LUT R29, R29, 0xffff, RZ, 0xc0, !PT ;  /* 0x0000ffff1d1d7812 */ /* 0x000fe400078ec0ff */
[----:B------:R-:W-:Y:S02]  /*1f790*/  LOP3.LUT R28, R28, 0xffff, RZ, 0xc0, !PT ;  /* 0x0000ffff1c1c7812 */ /* 0x000fe400078ec0ff */
[----:B------:R-:W-:Y:S02]  /*1f7a0*/  PRMT R2, R24, 0x3340, R2 ;  /* 0x0000334018027816 */ /* 0x000fe40000000002 */
[----:B------:R-:W-:-:S02]  /*1f7b0*/  PRMT R47, R29, 0x3340, R30 ;  /* 0x000033401d2f7816 */ /* 0x000fc4000000001e */
[----:B------:R-:W-:Y:S02]  /*1f7c0*/  PRMT R29, R28, 0x3340, R1 ;  /* 0x000033401c1d7816 */ /* 0x000fe40000000001 */
[----:B------:R-:W-:-:S04]  /*1f7d0*/  SHF.R.U32.HI R17, RZ, 0x8, R17 ;  /* 0x00000008ff117819 */ /* 0x000fc80000011611 */
[----:B------:R-:W-:Y:S02]  /*1f7e0*/  LOP3.LUT R17, R17, 0xffff, RZ, 0xc0, !PT ;  /* 0x0000ffff11117812 */ /* 0x000fe400078ec0ff */
[----:B--2---:R-:W-:-:S04]  /*1f7f0*/  SHF.R.U32.HI R0, RZ, 0x8, R59 ;  /* 0x00000008ff007819 */ /* 0x004fc8000001163b */
[----:B------:R-:W-:-:S04]  /*1f800*/  LOP3.LUT R0, R0, 0xffff, RZ, 0xc0, !PT ;  /* 0x0000ffff00007812 */ /* 0x000fc800078ec0ff */
[----:B------:R-:W-:Y:S02]  /*1f810*/  PRMT R59, R0, 0x3340, R25 ;  /* 0x00003340003b7816 */ /* 0x000fe40000000019 */
[----:B---3--:R-:W-:Y:S02]  /*1f820*/  SHF.R.U32.HI R24, RZ, 0x8, R61 ;  /* 0x00000008ff187819 */ /* 0x008fe4000001163d */
[----:B------:R-:W2:Y:S01]  /*1f830*/  LDL.LU R61, [R1+0x48] ;  /* 0x00004800013d7983 */ /* 0x000ea20000300800 */
[----:B----4-:R-:W-:-:S04]  /*1f840*/  SHF.R.U32.HI R0, RZ, 0x8, R57 ;  /* 0x00000008ff007819 */ /* 0x010fc80000011639 */
[----:B------:R-:W-:-:S04]  /*1f850*/  LOP3.LUT R0, R0, 0xffff, RZ, 0xc0, !PT ;  /* 0x0000ffff00007812 */ /* 0x000fc800078ec0ff */
[----:B------:R-:W-:Y:S02]  /*1f860*/  PRMT R28, R0, 0x3340, R1 ;  /* 0x00003340001c7816 */ /* 0x000fe40000000001 */
[----:B------:R-:W-:Y:S02]  /*1f870*/  SHF.R.U32.HI R0, RZ, 0x8, R51 ;  /* 0x00000008ff007819 */ /* 0x000fe40000011633 */
[----:B------:R-:W3:Y:S02]  /*1f880*/  LDL.LU R51, [R1+0x60] ;  /* 0x0000600001337983 */ /* 0x000ee40000300800 */
[----:B------:R-:W-:-:S04]  /*1f890*/  LOP3.LUT R0, R0, 0xffff, RZ, 0xc0, !PT ;  /* 0x0000ffff00007812 */ /* 0x000fc800078ec0ff */
[----:B------:R-:W-:Y:S02]  /*1f8a0*/  PRMT R0, R0, 0x3340, R17 ;  /* 0x0000334000007816 */ /* 0x000fe40000000011 */
[----:B------:R-:W-:-:S03]  /*1f8b0*/  SHF.R.U32.HI R17, RZ, 0x8, R50 ;  /* 0x00000008ff117819 */ /* 0x000fc60000011632 */
[----:B------:R2:W-:Y:S04]  /*1f8c0*/  STL [R1], R0 ;  /* 0x0000000001007387 */ /* 0x0005e80000100800 */
[----:B------:R-:W4:Y:S04]  /*1f8d0*/  LDL.LU R35, [R1+0xc0] ;  /* 0x0000c00001237983 */ /* 0x000f280000300800 */
[----:B------:R-:W4:Y:S04]  /*1f8e0*/  LDL.LU R48, [R1+0xb4] ;  /* 0x0000b40001307983 */ /* 0x000f280000300800 */
[----:B------:R-:W4:Y:S01]  /*1f8f0*/  LDL.LU R50, [R1+0xa0] ;  /* 0x0000a00001327983 */ /* 0x000f220000300800 */
[----:B------:R-:W-:-:S02]  /*1f900*/  SHF.R.U32.HI R33, RZ, 0x8, R33 ;  /* 0x00000008ff217819 */ /* 0x000fc40000011621 */
[----:B------:R-:W-:Y:S02]  /*1f910*/  SHF.R.U32.HI R31, RZ, 0x8, R31 ;  /* 0x00000008ff1f7819 */ /* 0x000fe4000001161f */
[----:B------:R-:W-:Y:S02]  /*1f920*/  LOP3.LUT R33, R33, 0xffff, RZ, 0xc0, !PT ;  /* 0x0000ffff21217812 */ /* 0x000fe400078ec0ff */
[----:B------:R-:W-:Y:S02]  /*1f930*/  LOP3.LUT R31, R31, 0xffff, RZ, 0xc0, !PT ;  /* 0x0000ffff1f1f7812 */ /* 0x000fe400078ec0ff */
[----:B------:R-:W-:Y:S02]  /*1f940*/  SHF.R.U32.HI R25, RZ, 0x8, R58 ;  /* 0x00000008ff197819 */ /* 0x000fe4000001163a */
[----:B------:R-:W-:Y:S02]  /*1f950*/  PRMT R52, R31, 0x3340, R33 ;  /* 0x000033401f347816 */ /* 0x000fe40000000021 */
[----:B------:R-:W-:Y:S01]  /*1f960*/  LOP3.LUT R25, R25, 0xffff, RZ, 0xc0, !PT ;  /* 0x0000ffff19197812 */ /* 0x000fe200078ec0ff */
[----:B------:R-:W4:Y:S01]  /*1f970*/  LDL.LU R33, [R1+0x7c] ;  /* 0x00007c0001217983 */ /* 0x000f220000300800 */
[----:B------:R-:W-:-:S02]  /*1f980*/  LOP3.LUT R24, R24, 0xffff, RZ, 0xc0, !PT ;  /* 0x0000ffff18187812 */ /* 0x000fc400078ec0ff */
[----:B------:R-:W-:Y:S01]  /*1f990*/  SHF.R.U32.HI R21, RZ, 0x8, R21 ;  /* 0x00000008ff157819 */ /* 0x000fe20000011615 */
[----:B------:R-:W4:Y:S01]  /*1f9a0*/  LDL.LU R54, [R1+0x10] ;  /* 0x0000100001367983 */ /* 0x000f220000300800 */
[----:B------:R-:W-:Y:S02]  /*1f9b0*/  SHF.R.U32.HI R22, RZ, 0x8, R22 ;  /* 0x00000008ff167819 */ /* 0x000fe40000011616 */
[----:B------:R-:W-:Y:S01]  /*1f9c0*/  PRMT R58, R24, 0x3340, R25 ;  /* 0x00003340183a7816 */ /* 0x000fe20000000019 */
[----:B------:R-:W4:Y:S01]  /*1f9d0*/  LDL.LU R37, [R1+0x8] ;  /* 0x0000080001257983 */ /* 0x000f220000300800 */
[----:B------:R-:W-:Y:S02]  /*1f9e0*/  SHF.R.U32.HI R16, RZ, 0x8, R16 ;  /* 0x00000008ff107819 */ /* 0x000fe40000011610 */
[----:B------:R-:W-:Y:S01]  /*1f9f0*/  SHF.R.U32.HI R18, RZ, 0x8, R18 ;  /* 0x00000008ff127819 */ /* 0x000fe20000011612 */
[----:B------:R-:W4:Y:S01]  /*1fa00*/  LDL.LU R55, [R1+0xb0] ;  /* 0x0000b00001377983 */ /* 0x000f220000300800 */
[----:B------:R-:W-:-:S02]  /*1fa10*/  SHF.R.U32.HI R8, RZ, 0x8, R8 ;  /* 0x00000008ff087819 */ /* 0x000fc40000011608 */
[----:B------:R-:W-:Y:S01]  /*1fa20*/  SHF.R.U32.HI R9, RZ, 0x8, R9 ;  /* 0x00000008ff097819 */ /* 0x000fe20000011609 */
[----:B------:R-:W4:Y:S01]  /*1fa30*/  LDL.LU R56, [R1+0xa8] ;  /* 0x0000a80001387983 */ /* 0x000f220000300800 */
        /* <DEDUP_REMOVED lines=8> */
[----:B------:R-:W-:Y:S02]  /*1fac0*/  LOP3.LUT R9, R9, 0xffff, RZ, 0xc0, !PT ;  /* 0x0000ffff09097812 */ /* 0x000fe400078ec0ff */
[----:B------:R-:W-:Y:S02]  /*1fad0*/  LOP3.LUT R10, R10, 0xffff, RZ, 0xc0, !PT ;  /* 0x0000ffff0a0a7812 */ /* 0x000fe400078ec0ff */
[----:B------:R-:W-:-:S02]  /*1fae0*/  PRMT R57, R21, 0x3340, R22 ;  /* 0x0000334015397816 */ /* 0x000fc40000000016 */
[----:B------:R-:W-:Y:S02]  /*1faf0*/  PRMT R44, R16, 0x3340, R18 ;  /* 0x00003340102c7816 */ /* 0x000fe40000000012 */
[----:B------:R-:W-:Y:S02]  /*1fb00*/  PRMT R22, R8, 0x3340, R1 ;  /* 0x0000334008167816 */ /* 0x000fe40000000001 */
[----:B------:R-:W-:Y:S02]  /*1fb10*/  SHF.R.U32.HI R16, RZ, 0x8, R41 ;  /* 0x00000008ff107819 */ /* 0x000fe40000011629 */
[----:B------:R-:W-:Y:S02]  /*1fb20*/  PRMT R42, R9, 0x3340, R11 ;  /* 0x00003340092a7816 */ /* 0x000fe4000000000b */
[----:B--2---:R-:W-:-:S04]  /*1fb30*/  SHF.R.U32.HI R0, RZ, 0x8, R61 ;  /* 0x00000008ff007819 */ /* 0x004fc8000001163d */
[----:B------:R-:W-:-:S04]  /*1fb40*/  LOP3.LUT R0, R0, 0xffff, RZ, 0xc0, !PT ;  /* 0x0000ffff00007812 */ /* 0x000fc800078ec0ff */
[----:B------:R-:W-:Y:S02]  /*1fb50*/  PRMT R24, R0, 0x3340, R1 ;  /* 0x0000334000187816 */ /* 0x000fe40000000001 */
[----:B---3--:R-:W-:Y:S02]  /*1fb60*/  SHF.R.U32.HI R0, RZ, 0x8, R51 ;  /* 0x00000008ff007819 */ /* 0x008fe40000011633 */
[----:B------:R-:W2:Y:S02]  /*1fb70*/  LDL.LU R51, [R1+0xc] ;  /* 0x00000c0001337983 */ /* 0x000ea40000300800 */
[----:B------:R-:W-:Y:S02]  /*1fb80*/  LOP3.LUT R0, R0, 0xffff, RZ, 0xc0, !PT ;  /* 0x0000ffff00007812 */ /* 0x000fe400078ec0ff */
[----:B------:R-:W3:Y:S02]  /*1fb90*/  LDL.LU R31, [R1+0xd8] ;  /* 0x0000d800011f7983 */ /* 0x000ee40000300800 */
[----:B------:R-:W-:-:S02]  /*1fba0*/  PRMT R41, R0, 0x3340, R10 ;  /* 0x0000334000297816 */ /* 0x000fc4000000000a */
[----:B------:R-:W3:Y:S04]  /*1fbb0*/  LDL.LU R36, [R1+0xcc] ;  /* 0x0000cc0001247983 */ /* 0x000ee80000300800 */
[----:B------:R-:W3:Y:S01]  /*1fbc0*/  LDL.LU R46, [R1+0xbc] ;  /* 0x0000bc00012e7983 */ /* 0x000ee20000300800 */
[----:B----4-:R-:W-:-:S03]  /*1fbd0*/  SHF.R.U32.HI R8, RZ, 0x8, R35 ;  /* 0x00000008ff087819 */ /* 0x010fc60000011623 */
[----:B------:R-:W4:Y:S01]  /*1fbe0*/  LDL.LU R35, [R1+0x18] ;  /* 0x0000180001237983 */ /* 0x000f220000300800 */
[----:B------:R-:W-:-:S03]  /*1fbf0*/  SHF.R.U32.HI R9, RZ, 0x8, R48 ;  /* 0x00000008ff097819 */ /* 0x000fc60000011630 */
[----:B------:R-:W4:Y:S01]  /*1fc00*/  LDL.LU R48, [R1+0x28] ;  /* 0x0000280001307983 */ /* 0x000f220000300800 */
[----:B------:R-:W-:-:S03]  /*1fc10*/  SHF.R.U32.HI R0, RZ, 0x8, R50 ;  /* 0x00000008ff007819 */ /* 0x000fc60000011632 */
[----:B------:R-:W4:Y:S01]  /*1fc20*/  LDL.LU R50, [R1+0x14] ;  /* 0x0000140001327983 */ /* 0x000f220000300800 */
[----:B------:R-:W-:Y:S02]  /*1fc30*/  SHF.R.U32.HI R19, RZ, 0x8, R19 ;  /* 0x00000008ff137819 */ /* 0x000fe40000011613 */
[----:B------:R-:W-:Y:S01]  /*1fc40*/  SHF.R.U32.HI R38, RZ, 0x8, R38 ;  /* 0x00000008ff267819 */ /* 0x000fe20000011626 */
[----:B------:R-:W4:Y:S01]  /*1fc50*/  LDL.LU R30, [R1+0xb8] ;  /* 0x0000b800011e7983 */ /* 0x000f220000300800 */
[----:B------:R-:W-:Y:S02]  /*1fc60*/  SHF.R.U32.HI R20, RZ, 0x8, R20 ;  /* 0x00000008ff147819 */ /* 0x000fe40000011614 */
[----:B------:R-:W-:Y:S02]  /*1fc70*/  SHF.R.U32.HI R6, RZ, 0x8, R6 ;  /* 0x00000008ff067819 */ /* 0x000fe40000011606 */
[----:B------:R-:W-:Y:S02]  /*1fc80*/  LOP3.LUT R19, R19, 0xffff, RZ, 0xc0, !PT ;  /* 0x0000ffff13137812 */ /* 0x000fe400078ec0ff */
[----:B------:R-:W-:-:S02]  /*1fc90*/  LOP3.LUT R38, R38, 0xffff, RZ, 0xc0, !PT ;  /* 0x0000ffff26267812 */ /* 0x000fc400078ec0ff */
[----:B------:R-:W-:Y:S02]  /*1fca0*/  LOP3.LUT R20, R20, 0xffff, RZ, 0xc0, !PT ;  /* 0x0000ffff14147812 */ /* 0x000fe400078ec0ff */
[----:B------:R-:W-:Y:S02]  /*1fcb0*/  LOP3.LUT R6, R6, 0xffff, RZ, 0xc0, !PT ;  /* 0x0000ffff06067812 */ /* 0x000fe400078ec0ff */
[----:B------:R-:W-:Y:S02]  /*1fcc0*/  LOP3.LUT R0, R0, 0xffff, RZ, 0xc0, !PT ;  /* 0x0000ffff00007812 */ /* 0x000fe400078ec0ff */
[--C-:B------:R-:W-:Y:S02]  /*1fcd0*/  PRMT R26, R19, 0x3340, R1.reuse ;  /* 0x00003340131a7816 */ /* 0x100fe40000000001 */
[--C-:B------:R-:W-:Y:S02]  /*1fce0*/  PRMT R53, R38, 0x3340, R1.reuse ;  /* 0x0000334026357816 */ /* 0x100fe40000000001 */
[----:B------:R-:W-:-:S02]  /*1fcf0*/  PRMT R25, R20, 0x3340, R1 ;  /* 0x0000334014197816 */ /* 0x000fc40000000001 */
[--C-:B------:R-:W-:Y:S02]  /*1fd00*/  PRMT R19, R6, 0x3340, R1.reuse ;  /* 0x0000334006137816 */ /* 0x100fe40000000001 */
[----:B------:R-:W-:Y:S02]  /*1fd10*/  PRMT R20, R0, 0x3340, R1 ;  /* 0x0000334000147816 */ /* 0x000fe40000000001 */
[----:B------:R-:W-:Y:S02]  /*1fd20*/  SHF.R.U32.HI R6, RZ, 0x8, R33 ;  /* 0x00000008ff067819 */ /* 0x000fe40000011621 */
[----:B------:R-:W-:Y:S01]  /*1fd30*/  SHF.R.U32.HI R38, RZ, 0x8, R54 ;  /* 0x00000008ff267819 */ /* 0x000fe20000011636 */
        /* <DEDUP_REMOVED lines=8> */
[----:B------:R-:W-:Y:S01]  /*1fdc0*/  LOP3.LUT R17, R17, 0xffff, RZ, 0xc0, !PT ;  /* 0x0000ffff11117812 */ /* 0x000fe200078ec0ff */
[----:B------:R-:W4:Y:S01]  /*1fdd0*/  LDL.LU R56, [R1+0xc4] ;  /* 0x0000c40001387983 */ /* 0x000f220000300800 */
[----:B------:R-:W-:Y:S02]  /*1fde0*/  LOP3.LUT R16, R16, 0xffff, RZ, 0xc0, !PT ;  /* 0x0000ffff10107812 */ /* 0x000fe400078ec0ff */
[----:B------:R-:W-:Y:S02]  /*1fdf0*/  SHF.R.U32.HI R15, RZ, 0x8, R15 ;  /* 0x00000008ff0f7819 */ /* 0x000fe4000001160f */
[----:B------:R-:W-:-:S02]  /*1fe00*/  LOP3.LUT R38, R38, 0xffff, RZ, 0xc0, !PT ;  /* 0x0000ffff26267812 */ /* 0x000fc400078ec0ff */
[----:B------:R-:W-:Y:S02]  /*1fe10*/  LOP3.LUT R6, R6, 0xffff, RZ, 0xc0, !PT ;  /* 0x0000ffff06067812 */ /* 0x000fe400078ec0ff */
[----:B------:R-:W-:Y:S02]  /*1fe20*/  LOP3.LUT R27, R27, 0xffff, RZ, 0xc0, !PT ;  /* 0x0000ffff1b1b7812 */ /* 0x000fe400078ec0ff */
[----:B------:R-:W-:Y:S02]  /*1fe30*/  LOP3.LUT R37, R37, 0xffff, RZ, 0xc0, !PT ;  /* 0x0000ffff25257812 */ /* 0x000fe400078ec0ff */
[----:B------:R-:W-:Y:S02]  /*1fe40*/  LOP3.LUT R0, R0, 0xffff, RZ, 0xc0, !PT ;  /* 0x0000ffff00007812 */ /* 0x000fe400078ec0ff */
[----:B------:R-:W-:Y:S02]  /*1fe50*/  LOP3.LUT R23, R23, 0xffff, RZ, 0xc0, !PT ;  /* 0x0000ffff17177812 */ /* 0x000fe400078ec0ff */
[----:B------:R-:W-:-:S02]  /*1fe60*/  PRMT R61, R16, 0x3340, R17 ;  /* 0x00003340103d7816 */ /* 0x000fc40000000011 */
[----:B------:R-:W-:Y:S02]  /*1fe70*/  LOP3.LUT R15, R15, 0xffff, RZ, 0xc0, !PT ;  /* 0x0000ffff0f0f7812 */ /* 0x000fe400078ec0ff */
[----:B------:R-:W-:Y:S02]  /*1fe80*/  PRMT R38, R6, 0x3340, R38 ;  /* 0x0000334006267816 */ /* 0x000fe40000000026 */
[----:B------:R-:W-:Y:S02]  /*1fe90*/  PRMT R45, R27, 0x3340, R1 ;  /* 0x000033401b2d7816 */ /* 0x000fe40000000001 */
[----:B------:R-:W-:Y:S02]  /*1fea0*/  PRMT R37, R0, 0x3340, R37 ;  /* 0x0000334000257816 */ /* 0x000fe40000000025 */
[--C-:B------:R-:W-:Y:S02]  /*1feb0*/  PRMT R27, R23, 0x3340, R1.reuse ;  /* 0x00003340171b7816 */ /* 0x100fe40000000001 */
[----:B------:R-:W-:-:S02]  /*1fec0*/  PRMT R23, R15, 0x3340, R1 ;  /* 0x000033400f177816 */ /* 0x000fc40000000001 */
[----:B--2---:R-:W-:Y:S02]  /*1fed0*/  SHF.R.U32.HI R17, RZ, 0x8, R51 ;  /* 0x00000008ff117819 */ /* 0x004fe40000011633 */
[----:B------:R-:W2:Y:S01]  /*1fee0*/  LDL.LU R51, [R1+0x68] ;  /* 0x0000680001337983 */ /* 0x000ea20000300800 */
[----:B---3--:R-:W-:-:S03]  /*1fef0*/  SHF.R.U32.HI R6, RZ, 0x8, R31 ;  /* 0x00000008ff067819 */ /* 0x008fc6000001161f */
[----:B------:R-:W3:Y:S04]  /*1ff00*/  LDL.LU R32, [R1+0xe8] ;  /* 0x0000e80001207983 */ /* 0x000ee80000300800 */
[----:B------:R-:W3:Y:S01]  /*1ff10*/  LDL.LU R31, [R1+0xe4] ;  /* 0x0000e400011f7983 */ /* 0x000ee20000300800 */
[----:B------:R-:W-:-:S03]  /*1ff20*/  SHF.R.U32.HI R16, RZ, 0x8, R46 ;  /* 0x00000008ff107819 */ /* 0x000fc6000001162e */
[----:B------:R-:W3:Y:S01]  /*1ff30*/  LDL.LU R46, [R1+0xd0] ;  /* 0x0000d000012e7983 */ /* 0x000ee20000300800 */
[----:B----4-:R-:W-:Y:S02]  /*1ff40*/  SHF.R.U32.HI R0, RZ, 0x8, R35 ;  /* 0x00000008ff007819 */ /* 0x010fe40000011623 */
[----:B------:R-:W-:Y:S02]  /*1ff50*/  SHF.R.U32.HI R35, RZ, 0x8, R48 ;  /* 0x00000008ff237819 */ /* 0x000fe40000011630 */
[----:B------:R-:W4:Y:S01]  /*1ff60*/  LDL.LU R48, [R1+0xac] ;  /* 0x0000ac0001307983 */ /* 0x000f220000300800 */
[----:B------:R-:W-:-:S03]  /*1ff70*/  SHF.R.U32.HI R15, RZ, 0x8, R50 ;  /* 0x00000008ff0f7819 */ /* 0x000fc60000011632 */
[----:B------:R-:W4:Y:S01]  /*1ff80*/  LDL.LU R50, [R1+0x44] ;  /* 0x0000440001327983 */ /* 0x000f220000300800 */
[----:B------:R-:W-:Y:S02]  /*1ff90*/  LOP3.LUT R8, R8, 0xffff, RZ, 0xc0, !PT ;  /* 0x0000ffff08087812 */ /* 0x000fe400078ec0ff */
[----:B------:R-:W-:-:S04]  /*1ffa0*/  LOP3.LUT R9, R9, 0xffff, RZ, 0xc0, !PT ;  /* 0x0000ffff09097812 */ /* 0x000fc800078ec0ff */
[----:B------:R-:W-:Y:S02]  /*1ffb0*/  PRMT R40, R8, 0x3340, R9 ;  /* 0x0000334008287816 */ /* 0x000fe40000000009 */
[----:B------:R-:W0:Y:S01]  /*1ffc0*/  S2R R8, SR_TID.X ;  /* 0x0000000000087919 */ /* 0x000e220000002100 */
[----:B------:R-:W-:Y:S02]  /*1ffd0*/  SHF.R.U32.HI R34, RZ, 0x8, R34 ;  /* 0x00000008ff227819 */ /* 0x000fe40000011622 */
[----:B------:R-:W-:Y:S02]  /*1ffe0*/  SHF.R.U32.HI R36, RZ, 0x8, R36 ;  /* 0x00000008ff247819 */ /* 0x000fe40000011624 */
[----:B------:R-:W-:Y:S02]  /*1fff0*/  LOP3.LUT R34, R34, 0xffff, RZ, 0xc0, !PT ;  /* 0x0000ffff22227812 */ /* 0x000fe400078ec0ff */
[----:B------:R-:W-:Y:S02]  /*20000*/  LOP3.LUT R36, R36, 0xffff, RZ, 0xc0, !PT ;  /* 0x0000ffff24247812 */ /* 0x000fe400078ec0ff */
[----:B------:R-:W-:-:S02]  /*20010*/  LOP3.LUT R6, R6, 0xffff, RZ, 0xc0, !PT ;  /* 0x0000ffff06067812 */ /* 0x000fc400078ec0ff */
[----:B------:R-:W-:Y:S02]  /*20020*/  SHF.R.U32.HI R13, RZ, 0x8, R13 ;  /* 0x00000008ff0d7819 */ /* 0x000fe4000001160d */
[----:B------:R-:W-:Y:S02]  /*20030*/  SHF.R.U32.HI R14, RZ, 0x8, R14 ;  /* 0x00000008ff0e7819 */ /* 0x000fe4000001160e */
[----:B------:R-:W-:Y:S02]  /*20040*/  LOP3.LUT R35, R35, 0xffff, RZ, 0xc0, !PT ;  /* 0x0000ffff23237812 */ /* 0x000fe400078ec0ff */
[----:B------:R-:W-:Y:S02]  /*20050*/  LOP3.LUT R0, R0, 0xffff, RZ, 0xc0, !PT ;  /* 0x0000ffff00007812 */ /* 0x000fe400078ec0ff */
[----:B------:R-:W-:Y:S02]  /*20060*/  PRMT R3, R34, 0x3340, R1 ;  /* 0x0000334022037816 */ /* 0x000fe40000000001 */
[----:B------:R-:W-:-:S02]  /*20070*/  PRMT R36, R6, 0x3340, R36 ;  /* 0x0000334006247816 */ /* 0x000fc40000000024 */
[----:B------:R-:W-:Y:S02]  /*20080*/  SHF.R.U32.HI R6, RZ, 0x8, R30 ;  /* 0x00000008ff067819 */ /* 0x000fe4000001161e */
[----:B------:R-:W-:Y:S02]  /*20090*/  SHF.R.U32.HI R34, RZ, 0x8, R33 ;  /* 0x00000008ff227819 */ /* 0x000fe40000011621 */
[----:B------:R-:W-:Y:S02]  /*200a0*/  LOP3.LUT R14, R14, 0xffff, RZ, 0xc0, !PT ;  /* 0x0000ffff0e0e7812 */ /* 0x000fe400078ec0ff */
[----:B------:R-:W-:Y:S02]  /*200b0*/  LOP3.LUT R13, R13, 0xffff, RZ, 0xc0, !PT ;  /* 0x0000ffff0d0d7812 */ /* 0x000fe400078ec0ff */
[----:B------:R-:W-:Y:S02]  /*200c0*/  SHF.R.U32.HI R12, RZ, 0x8, R12 ;  /* 0x00000008ff0c7819 */ /* 0x000fe4000001160c */
[----:B------:R-:W-:-:S02]  /*200d0*/  PRMT R35, R0, 0x3340, R35 ;  /* 0x0000334000237816 */ /* 0x000fc40000000023 */
[----:B------:R-:W-:Y:S02]  /*200e0*/  SHF.R.U32.HI R0, RZ, 0x8, R55 ;  /* 0x00000008ff007819 */ /* 0x000fe40000011637 */
[----:B------:R-:W-:Y:S02]  /*200f0*/  SHF.R.U32.HI R33, RZ, 0x8, R56 ;  /* 0x00000008ff217819 */ /* 0x000fe40000011638 */
[----:B------:R-:W-:Y:S02]  /*20100*/  LOP3.LUT R34, R34, 0xffff, RZ, 0xc0, !PT ;  /* 0x0000ffff22227812 */ /* 0x000fe400078ec0ff */
[----:B------:R-:W-:Y:S02]  /*20110*/  LOP3.LUT R6, R6, 0xffff, RZ, 0xc0, !PT ;  /* 0x0000ffff06067812 */ /* 0x000fe400078ec0ff */
[----:B------:R-:W-:Y:S02]  /*20120*/  PRMT R43, R13, 0x3340, R14 ;  /* 0x000033400d2b7816 */ /* 0x000fe4000000000e */
[----:B------:R-:W-:-:S02]  /*20130*/  LOP3.LUT R12, R12, 0xffff, RZ, 0xc0, !PT ;  /* 0x0000ffff0c0c7812 */ /* 0x000fc400078ec0ff */
[----:B------:R-:W-:Y:S02]  /*20140*/  SHF.R.U32.HI R14, RZ, 0x8, R54 ;  /* 0x00000008ff0e7819 */ /* 0x000fe40000011636 */
[----:B------:R-:W-:Y:S01]  /*20150*/  LOP3.LUT R33, R33, 0xffff, RZ, 0xc0, !PT ;  /* 0x0000ffff21217812 */ /* 0x000fe200078ec0ff */
[----:B------:R-:W4:Y:S01]  /*20160*/  LDL.LU R54, [R1+0x164] ;  /* 0x0001640001367983 */ /* 0x000f220000300800 */
[----:B------:R-:W-:Y:S02]  /*20170*/  LOP3.LUT R0, R0, 0xffff, RZ, 0xc0, !PT ;  /* 0x0000ffff00007812 */ /* 0x000fe400078ec0ff */
[----:B------:R-:W-:Y:S01]  /*20180*/  SHF.R.U32.HI R39, RZ, 0x8, R39 ;  /* 0x00000008ff277819 */ /* 0x000fe20000011627 */
[----:B------:R-:W4:Y:S01]  /*20190*/  LDL.LU R55, [R1+0x160] ;  /* 0x0001600001377983 */ /* 0x000f220000300800 */
[----:B------:R-:W-:Y:S02]  /*201a0*/  SHF.R.U32.HI R60, RZ, 0x8, R60 ;  /* 0x00000008ff3c7819 */ /* 0x000fe4000001163c */
[----:B------:R-:W-:Y:S01]  /*201b0*/  PRMT R34, R6, 0x3340, R34 ;  /* 0x0000334006227816 */ /* 0x000fe20000000022 */
[----:B------:R-:W4:Y:S01]  /*201c0*/  LDL.LU R56, [R1+0x100] ;  /* 0x0001000001387983 */ /* 0x000f220000300800 */
[----:B------:R-:W-:-:S02]  /*201d0*/  SHF.R.U32.HI R7, RZ, 0x8, R7 ;  /* 0x00000008ff077819 */ /* 0x000fc40000011607 */
[----:B------:R-:W-:Y:S02]  /*201e0*/  PRMT R21, R12, 0x3340, R1 ;  /* 0x000033400c157816 */ /* 0x000fe40000000001 */
[----:B------:R-:W-:Y:S02]  /*201f0*/  PRMT R33, R0, 0x3340, R33 ;  /* 0x0000334000217816 */ /* 0x000fe40000000021 */
[----:B------:R-:W-:Y:S02]  /*20200*/  LOP3.LUT R4, R39, 0xffff, RZ, 0xc0, !PT ;  /* 0x0000ffff27047812 */ /* 0x000fe400078ec0ff */
[----:B------:R-:W-:Y:S02]  /*20210*/  LOP3.LUT R39, R60, 0xffff, RZ, 0xc0, !PT ;  /* 0x0000ffff3c277812 */ /* 0x000fe400078ec0ff */
[----:B------:R-:W-:-:S04]  /*20220*/  LOP3.LUT R7, R7, 0xffff, RZ, 0xc0, !PT ;  /* 0x0000ffff07077812 */ /* 0x000fc800078ec0ff */
[----:B------:R-:W-:Y:S02]  /*20230*/  PRMT R39, R39, 0x3340, R7 ;  /* 0x0000334027277816 */ /* 0x000fe40000000007 */
[----:B--2---:R-:W-:Y:S02]  /*20240*/  SHF.R.U32.HI R13, RZ, 0x8, R51 ;  /* 0x00000008ff0d7819 */ /* 0x004fe40000011633 */
[----:B------:R-:W2:Y:S01]  /*20250*/  LDL.LU R51, [R1+0xdc] ;  /* 0x0000dc0001337983 */ /* 0x000ea20000300800 */
[----:B---3--:R-:W-:-:S03]  /*20260*/  SHF.R.U32.HI R6, RZ, 0x8, R32 ;  /* 0x00000008ff067819 */ /* 0x008fc60000011620 */
[----:B------:R-:W3:Y:S01]  /*20270*/  LDL.LU R12, [R1+0xd4] ;  /* 0x0000d400010c7983 */ /* 0x000ee20000300800 */
[----:B------:R-:W-:-:S03]  /*20280*/  SHF.R.U32.HI R32, RZ, 0x8, R31 ;  /* 0x00000008ff207819 */ /* 0x000fc6000001161f */
[----:B------:R-:W3:Y:S01]  /*20290*/  LDL.LU R30, [R1+0xe0] ;  /* 0x0000e000011e7983 */ /* 0x000ee20000300800 */
[----:B------:R-:W-:-:S03]  /*202a0*/  LOP3.LUT R6, R6, 0xffff, RZ, 0xc0, !PT ;  /* 0x0000ffff06067812 */ /* 0x000fc600078ec0ff */
[----:B------:R-:W3:Y:S01]  /*202b0*/  LDL.LU R60, [R1+0x78] ;  /* 0x00007800013c7983 */ /* 0x000ee20000300800 */
[----:B------:R-:W-:-:S03]  /*202c0*/  LOP3.LUT R32, R32, 0xffff, RZ, 0xc0, !PT ;  /* 0x0000ffff20207812 */ /* 0x000fc600078ec0ff */
[----:B------:R-:W3:Y:S01]  /*202d0*/  LDL.LU R9, [R1+0x138] ;  /* 0x0001380001097983 */ /* 0x000ee20000300800 */
[----:B----4-:R-:W-:-:S03]  /*202e0*/  SHF.R.U32.HI R0, RZ, 0x8, R48 ;  /* 0x00000008ff007819 */ /* 0x010fc60000011630 */
[----:B------:R-:W4:Y:S01]  /*202f0*/  LDL.LU R10, [R1+0x120] ;  /* 0x00012000010a7983 */ /* 0x000f220000300800 */
[----:B------:R-:W-:Y:S02]  /*20300*/  SHF.R.U32.HI R31, RZ, 0x8, R50 ;  /* 0x00000008ff1f7819 */ /* 0x000fe40000011632 */
[----:B------:R-:W-:Y:S01]  /*20310*/  LOP3.LUT R0, R0, 0xffff, RZ, 0xc0, !PT ;  /* 0x0000ffff00007812 */ /* 0x000fe200078ec0ff */
[----:B------:R-:W4:Y:S01]  /*20320*/  LDL.LU R11, [R1+0x11c] ;  /* 0x00011c00010b7983 */ /* 0x000f220000300800 */
[----:B------:R-:W-:Y:S02]  /*20330*/  LOP3.LUT R31, R31, 0xffff, RZ, 0xc0, !PT ;  /* 0x0000ffff1f1f7812 */ /* 0x000fe400078ec0ff */
[----:B------:R-:W-:Y:S01]  /*20340*/  SHF.R.U32.HI R7, RZ, 0x8, R46 ;  /* 0x00000008ff077819 */ /* 0x000fe2000001162e */
[----:B------:R-:W4:Y:S01]  /*20350*/  LDL.LU R50, [R1+0x3c] ;  /* 0x00003c0001327983 */ /* 0x000f220000300800 */
[----:B------:R-:W-:Y:S02]  /*20360*/  PRMT R32, R6, 0x3340, R32 ;  /* 0x0000334006207816 */ /* 0x000fe40000000020 */
[----:B------:R-:W-:Y:S01]  /*20370*/  PRMT R31, R0, 0x3340, R31 ;  /* 0x00003340001f7816 */ /* 0x000fe2000000001f */
[----:B------:R-:W4:Y:S01]  /*20380*/  LDL.LU R48, [R1+0x34] ;  /* 0x0000340001307983 */ /* 0x000f220000300800 */
[----:B0-----:R-:W-:-:S03]  /*20390*/  LOP3.LUT R0, R8, 0x1f, RZ, 0xc0, !PT ;  /* 0x0000001f08007812 */ /* 0x001fc600078ec0ff */
[----:B------:R-:W4:Y:S04]  /*203a0*/  LDL.LU R46, [R1+0x38] ;  /* 0x00003800012e7983 */ /* 0x000f280000300800 */
[----:B------:R-:W4:Y:S04]  /*203b0*/  LDL.LU R6, [R1+0x6c] ;  /* 0x00006c0001067983 */ /* 0x000f280000300800 */
[----:B------:R-:W4:Y:S01]  /*203c0*/  LDL.LU R8, [R1+0x148] ;  /* 0x0001480001087983 */ /* 0x000f220000300800 */
[----:B------:R-:W-:Y:S02]  /*203d0*/  LOP3.LUT R54, R54, 0xffff, RZ, 0xc0, !PT ;  /* 0x0000ffff36367812 */ /* 0x000fe400078ec0ff */
[----:B------:R-:W-:-:S03]  /*203e0*/  LOP3.LUT R55, R55, 0xffff, RZ, 0xc0, !PT ;  /* 0x0000ffff37377812 */ /* 0x000fc600078ec0ff */
[----:B------:R0:W-:Y:S01]  /*203f0*/  STL [R1+0x8], R54 ;  /* 0x0000083601007387 */ /* 0x0001e20000100800 */
[----:B------:R-:W-:-:S03]  /*20400*/  LOP3.LUT R56, R56, 0xffff, RZ, 0xc0, !PT ;  /* 0x0000ffff38387812 */ /* 0x000fc600078ec0ff */
[----:B------:R1:W-:Y:S04]  /*20410*/  STL [R1+0xc], R55 ;  /* 0x00000c3701007387 */ /* 0x0003e80000100800 */
[----:B------:R0:W-:Y:S01]  /*20420*/  STL [R1+0x28], R56 ;  /* 0x0000283801007387 */ /* 0x0001e20000100800 */
[----:B--2---:R-:W-:-:S05]  /*20430*/  LOP3.LUT R51, R51, 0xffff, RZ, 0xc0, !PT ;  /* 0x0000ffff33337812 */ /* 0x004fca00078ec0ff */
[----:B------:R2:W-:Y:S01]  /*20440*/  STL [R1+0x30], R51 ;  /* 0x0000303301007387 */ /* 0x0005e20000100800 */
[----:B---3--:R-:W-:Y:S02]  /*20450*/  PRMT R9, R9, 0x4210, R55 ;  /* 0x0000421009097816 */ /* 0x008fe40000000037 */
[----:B----4-:R-:W-:Y:S02]  /*20460*/  PRMT R10, R10, 0x4210, R56 ;  /* 0x000042100a0a7816 */ /* 0x010fe40000000038 */
[----:B------:R-:W-:Y:S02]  /*20470*/  PRMT R11, R11, 0x4210, R51 ;  /* 0x000042100b0b7816 */ /* 0x000fe40000000033 */
[----:B------:R-:W-:Y:S02]  /*20480*/  PRMT R8, R8, 0x4210, R54 ;  /* 0x0000421008087816 */ /* 0x000fe40000000036 */
[----:B0-----:R-:W3:Y:S04]  /*20490*/  LDL.LU R54, [R1+0xca8] ;  /* 0x000ca80001367983 */ /* 0x001ee80000300800 */
[----:B-1----:R-:W4:Y:S04]  /*204a0*/  LDL.LU R55, [R1+0xca4] ;  /* 0x000ca40001377983 */ /* 0x002f280000300800 */
[----:B------:R-:W3:Y:S04]  /*204b0*/  LDL.LU R56, [R1+0xca0] ;  /* 0x000ca00001387983 */ /* 0x000ee80000300800 */
[----:B--2---:R-:W2:Y:S01]  /*204c0*/  LDL.LU R51, [R1+0xc9c] ;  /* 0x000c9c0001337983 */ /* 0x004ea20000300800 */
[----:B------:R-:W-:Y:S01]  /*204d0*/  UMOV UR4, 0x400 ;  /* 0x0000040000047882 */ /* 0x000fe20000000000 */
[----:B------:R-:W-:Y:S01]  /*204e0*/  SHF.R.U32.HI R12, RZ, 0x8, R12 ;  /* 0x00000008ff0c7819 */ /* 0x000fe2000001160c */
[----:B------:R-:W-:Y:S01]  /*204f0*/  ULEA UR4, UR5, UR4, 0x18 ;  /* 0x0000000405047291 */ /* 0x000fe2000f8ec0ff */
[----:B------:R-:W-:-:S02]  /*20500*/  SHF.R.U32.HI R30, RZ, 0x8, R30 ;  /* 0x00000008ff1e7819 */ /* 0x000fc4000001161e */
[----:B------:R-:W-:Y:S02]  /*20510*/  SHF.R.U32.HI R60, RZ, 0x8, R60 ;  /* 0x00000008ff3c7819 */ /* 0x000fe4000001163c */
[----:B------:R-:W-:Y:S02]  /*20520*/  LOP3.LUT R12, R12, 0xffff, RZ, 0xc0, !PT ;  /* 0x0000ffff0c0c7812 */ /* 0x000fe400078ec0ff */
[----:B------:R-:W-:Y:S02]  /*20530*/  LOP3.LUT R30, R30, 0xffff, RZ, 0xc0, !PT ;  /* 0x0000ffff1e1e7812 */ /* 0x000fe400078ec0ff */
[----:B------:R-:W-:Y:S02]  /*20540*/  LOP3.LUT R60, R60, 0xffff, RZ, 0xc0, !PT ;  /* 0x0000ffff3c3c7812 */ /* 0x000fe400078ec0ff */
[----:B------:R-:W-:Y:S01]  /*20550*/  LEA R0, R0, UR4, 0x4 ;  /* 0x0000000400007c11 */ /* 0x000fe2000f8e20ff */
[----:B------:R-:W0:Y:S01]  /*20560*/  LDCU UR4, c[0x0][0x3b4] ;  /* 0x00007680ff0477ac */ /* 0x000e220008000800 */
[----:B------:R-:W-:-:S02]  /*20570*/  PRMT R30, R30, 0x3340, R12 ;  /* 0x000033401e1e7816 */ /* 0x000fc4000000000c */
[----:B------:R-:W-:Y:S01]  /*20580*/  PRMT R12, R60, 0x3340, R1 ;  /* 0x000033403c0c7816 */ /* 0x000fe20000000001 */
[----:B------:R1:W-:Y:S04]  /*20590*/  STSM.16.M88.4 [R0], R8 ;  /* 0x0000000800007844 */ /* 0x0003e80000000200 */
[----:B------:R-:W3:Y:S04]  /*205a0*/  LDL.LU R60, [R1] ;  /* 0x00000000013c7983 */ /* 0x000ee80000300800 */
[----:B-1----:R-:W3:Y:S04]  /*205b0*/  LDL.LU R8, [R1+0x24] ;  /* 0x0000240001087983 */ /* 0x002ee80000300800 */
[----:B------:R-:W3:Y:S04]  /*205c0*/  LDL.LU R9, [R1+0x2c] ;  /* 0x00002c0001097983 */ /* 0x000ee80000300800 */
[----:B------:R-:W4:Y:S04]  /*205d0*/  LDL.LU R10, [R1+0x1c] ;  /* 0x00001c00010a7983 */ /* 0x000f280000300800 */
[----:B------:R-:W3:Y:S01]  /*205e0*/  LDL.LU R11, [R1+0x20] ;  /* 0x00002000010b7983 */ /* 0x000ee20000300800 */
[----:B------:R-:W-:-:S02]  /*205f0*/  PRMT R3, R47, 0x5410, R3 ;  /* 0x000054102f037816 */ /* 0x000fc40000000003 */
[----:B------:R-:W-:Y:S02]  /*20600*/  PRMT R2, R2, 0x5410, R45 ;  /* 0x0000541002027816 */ /* 0x000fe4000000002d */
[----:B------:R-:W-:Y:S02]  /*20610*/  PRMT R26, R44, 0x5410, R26 ;  /* 0x000054102c1a7816 */ /* 0x000fe4000000001a */
[----:B------:R-:W-:Y:S02]  /*20620*/  LOP3.LUT R17, R17, 0xffff, RZ, 0xc0, !PT ;  /* 0x0000ffff11117812 */ /* 0x000fe400078ec0ff */
[----:B--2---:R-:W-:Y:S02]  /*20630*/  PRMT R51, R50, 0x5410, R51 ;  /* 0x0000541032337816 */ /* 0x004fe40000000033 */
[----:B------:R-:W2:Y:S01]  /*20640*/  LDL.LU R50, [R1+0xc98] ;  /* 0x000c980001327983 */ /* 0x000ea20000300800 */
[----:B------:R-:W-:Y:S02]  /*20650*/  PRMT R5, R5, 0x5410, R49 ;  /* 0x0000541005057816 */ /* 0x000fe40000000031 */
[----:B------:R-:W-:-:S02]  /*20660*/  PRMT R58, R58, 0x5410, R28 ;  /* 0x000054103a3a7816 */ /* 0x000fc4000000001c */
[----:B------:R-:W-:Y:S02]  /*20670*/  PRMT R61, R61, 0x5410, R24 ;  /* 0x000054103d3d7816 */ /* 0x000fe40000000018 */
[----:B------:R-:W-:Y:S02]  /*20680*/  PRMT R59, R59, 0x5410, R29 ;  /* 0x000054103b3b7816 */ /* 0x000fe4000000001d */
[----:B------:R-:W-:Y:S02]  /*20690*/  LOP3.LUT R14, R14, 0xffff, RZ, 0xc0, !PT ;  /* 0x0000ffff0e0e7812 */ /* 0x000fe400078ec0ff */
[----:B------:R-:W-:Y:S02]  /*206a0*/  LOP3.LUT R13, R13, 0xffff, RZ, 0xc0, !PT ;  /* 0x0000ffff0d0d7812 */ /* 0x000fe400078ec0ff */
[----:B------:R-:W-:Y:S02]  /*206b0*/  LOP3.LUT R7, R7, 0xffff, RZ, 0xc0, !PT ;  /* 0x0000ffff07077812 */ /* 0x000fe400078ec0ff */
[----:B------:R-:W-:-:S02]  /*206c0*/  PRMT R4, R4, 0x3340, R1 ;  /* 0x0000334004047816 */ /* 0x000fc40000000001 */
[----:B------:R-:W-:Y:S02]  /*206d0*/  PRMT R22, R42, 0x5410, R22 ;  /* 0x000054102a167816 */ /* 0x000fe40000000016 */
[----:B------:R-:W-:Y:S02]  /*206e0*/  LOP3.LUT R15, R15, 0xffff, RZ, 0xc0, !PT ;  /* 0x0000ffff0f0f7812 */ /* 0x000fe400078ec0ff */
[----:B------:R-:W-:Y:S02]  /*206f0*/  PRMT R23, R43, 0x5410, R23 ;  /* 0x000054102b177816 */ /* 0x000fe40000000017 */
[----:B------:R-:W-:Y:S02]  /*20700*/  PRMT R27, R57, 0x5410, R27 ;  /* 0x00005410391b7816 */ /* 0x000fe4000000001b */
[----:B------:R-:W-:Y:S02]  /*20710*/  SHF.R.U32.HI R6, RZ, 0x8, R6 ;  /* 0x00000008ff067819 */ /* 0x000fe40000011606 */
[----:B------:R-:W-:Y:S01]  /*20720*/  LOP3.LUT R18, R18, 0xffff, RZ, 0xc0, !PT ;  /* 0x0000ffff12127812 */ /* 0x000fe200078ec0ff */
[----:B------:R-:W-:Y:S01]  /*20730*/  NOP ;  /* 0x0000000000007918 */ /* 0x000fe20000000000 */
[----:B--2---:R-:W-:-:S02]  /*20740*/  PRMT R50, R48, 0x5410, R50 ;  /* 0x0000541030327816 */ /* 0x004fc40000000032 */
[----:B------:R-:W2:Y:S02]  /*20750*/  LDL.LU R48, [R1+0xc94] ;  /* 0x000c940001307983 */ /* 0x000ea40000300800 */
[----:B--2---:R-:W-:Y:S02]  /*20760*/  PRMT R48, R46, 0x5410, R48 ;  /* 0x000054102e307816 */ /* 0x004fe40000000030 */
[----:B------:R-:W2:Y:S01]  /*20770*/  LDL.LU R46, [R1+0xc90] ;  /* 0x000c9000012e7983 */ /* 0x000ea20000300800 */
[----:B------:R-:W-:Y:S02]  /*20780*/  PRMT R17, R17, 0x3340, R1 ;  /* 0x0000334011117816 */ /* 0x000fe40000000001 */
[----:B---3--:R-:W-:Y:S02]  /*20790*/  PRMT R49, R60, 0x5410, R25 ;  /* 0x000054103c317816 */ /* 0x008fe40000000019 */
[----:B------:R-:W-:Y:S02]  /*207a0*/  PRMT R17, R37, 0x5410, R17 ;  /* 0x0000541025117816 */ /* 0x000fe40000000011 */
[----:B--2---:R-:W-:-:S02]  /*207b0*/  PRMT R46, R8, 0x5410, R46 ;  /* 0x00005410082e7816 */ /* 0x004fc4000000002e */
[----:B------:R-:W-:Y:S02]  /*207c0*/  PRMT R8, R9, 0x5410, R56 ;  /* 0x0000541009087816 */ /* 0x000fe40000000038 */
[----:B------:R-:W2:Y:S04]  /*207d0*/  LDL.LU R56, [R1+0x4] ;  /* 0x0000040001387983 */ /* 0x000ea80000300800 */
[----:B------:R-:W3:Y:S04]  /*207e0*/  LDL.LU R47, [R1+0x30] ;  /* 0x00003000012f7983 */ /* 0x000ee80000300800 */
[----:B------:R-:W3:Y:S04]  /*207f0*/  LDL.LU R45, [R1+0x28] ;  /* 0x00002800012d7983 */ /* 0x000ee80000300800 */
[----:B------:R-:W3:Y:S01]  /*20800*/  LDL.LU R44, [R1+0xc] ;  /* 0x00000c00012c7983 */ /* 0x000ee20000300800 */
[----:B----4-:R-:W-:-:S03]  /*20810*/  PRMT R9, R10, 0x5410, R55 ;  /* 0x000054100a097816 */ /* 0x010fc60000000037 */
[----:B------:R-:W4:Y:S01]  /*20820*/  LDL.LU R25, [R1+0x154] ;  /* 0x0001540001197983 */ /* 0x000f220000300800 */
[----:B------:R-:W-:-:S03]  /*20830*/  PRMT R10, R11, 0x5410, R54 ;  /* 0x000054100b0a7816 */ /* 0x000fc60000000036 */
[----:B------:R-:W4:Y:S01]  /*20840*/  LDL.LU R28, [R1+0x150] ;  /* 0x00015000011c7983 */ /* 0x000f220000300800 */
[----:B------:R-:W-:-:S03]  /*20850*/  PRMT R11, R52, 0x5410, R53 ;  /* 0x00005410340b7816 */ /* 0x000fc60000000035 */
[----:B------:R-:W4:Y:S01]  /*20860*/  LDL.LU R24, [R1+0x8] ;  /* 0x0000080001187983 */ /* 0x000f220000300800 */
[----:B------:R-:W-:Y:S02]  /*20870*/  PRMT R53, R39, 0x5410, R19 ;  /* 0x0000541027357816 */ /* 0x000fe40000000013 */
[----:B------:R-:W-:Y:S01]  /*20880*/  PRMT R54, R40, 0x5410, R20 ;  /* 0x0000541028367816 */ /* 0x000fe20000000014 */
[----:B------:R-:W4:Y:S04]  /*20890*/  LDL.LU R39, [R1+0x108] ;  /* 0x0001080001277983 */ /* 0x000f280000300800 */
[----:B------:R-:W4:Y:S04]  /*208a0*/  LDL.LU R40, [R1+0x104] ;  /* 0x0001040001287983 */ /* 0x000f280000300800 */
[----:B------:R-:W-:Y:S04]  /*208b0*/  STL [R1+0x10], R17 ;  /* 0x0000101101007387 */ /* 0x000fe80000100800 */
[----:B------:R-:W4:Y:S01]  /*208c0*/  LDL.LU R29, [R1+0x1d4] ;  /* 0x0001d400011d7983 */ /* 0x000f220000300800 */
[----:B------:R-:W-:-:S02]  /*208d0*/  PRMT R14, R14, 0x3340, R1 ;  /* 0x000033400e0e7816 */ /* 0x000fc40000000001 */
[----:B------:R-:W-:Y:S02]  /*208e0*/  PRMT R13, R13, 0x3340, R1 ;  /* 0x000033400d0d7816 */ /* 0x000fe40000000001 */
[----:B------:R-:W-:Y:S02]  /*208f0*/  PRMT R55, R41, 0x5410, R21 ;  /* 0x0000541029377816 */ /* 0x000fe40000000015 */
[--C-:B------:R-:W-:Y:S01]  /*20900*/  PRMT R7, R7, 0x3340, R1.reuse ;  /* 0x0000334007077816 */ /* 0x100fe20000000001 */
[----:B------:R-:W4:Y:S04]  /*20910*/  LDL.LU R41, [R1+0x1d0] ;  /* 0x0001d00001297983 */ /* 0x000f280000300800 */
[----:B------:R-:W4:Y:S01]  /*20920*/  LDL.LU R42, [R1+0x18c] ;  /* 0x00018c00012a7983 */ /* 0x000f220000300800 */
[----:B------:R-:W-:-:S03]  /*20930*/  PRMT R15, R15, 0x3340, R1 ;  /* 0x000033400f0f7816 */ /* 0x000fc60000000001 */
[----:B------:R-:W4:Y:S01]  /*20940*/  LDL.LU R43, [R1+0x188] ;  /* 0x00018800012b7983 */ /* 0x000f220000300800 */
[----:B------:R-:W-:Y:S02]  /*20950*/  PRMT R57, R35, 0x5410, R15 ;  /* 0x0000541023397816 */ /* 0x000fe4000000000f */
[----:B------:R-:W-:-:S04]  /*20960*/  LOP3.LUT R6, R6, 0xffff, RZ, 0xc0, !PT ;  /* 0x0000ffff06067812 */ /* 0x000fc800078ec0ff */
[--C-:B------:R-:W-:Y:S02]  /*20970*/  PRMT R6, R6, 0x3340, R1.reuse ;  /* 0x0000334006067816 */ /* 0x100fe40000000001 */
[----:B------:R-:W-:-:S04]  /*20980*/  PRMT R18, R18, 0x3340, R1 ;  /* 0x0000334012127816 */ /* 0x000fc80000000001 */
[----:B------:R-:W-:Y:S02]  /*20990*/  PRMT R52, R38, 0x5410, R18 ;  /* 0x0000541026347816 */ /* 0x000fe40000000012 */
[----:B--2---:R-:W-:Y:S02]  /*209a0*/  PRMT R4, R56, 0x5410, R4 ;  /* 0x0000541038047816 */ /* 0x004fe40000000004 */
[----:B------:R-:W-:Y:S02]  /*209b0*/  PRMT R56, R34, 0x5410, R14 ;  /* 0x0000541022387816 */ /* 0x000fe4000000000e */
[----:B------:R-:W-:Y:S02]  /*209c0*/  PRMT R14, R33, 0x5410, R13 ;  /* 0x00005410210e7816 */ /* 0x000fe4000000000d */
[----:B------:R-:W-:-:S03]  /*209d0*/  PRMT R13, R32, 0x5410, R7 ;  /* 0x00005410200d7816 */ /* 0x000fc60000000007 */
[----:B------:R1:W-:Y:S01]  /*209e0*/  STL [R1+0x20], R14 ;  /* 0x0000200e01007387 */ /* 0x0003e20000100800 */
[----:B---3--:R-:W-:-:S03]  /*209f0*/  PRMT R15, R46, 0x5210, R47 ;  /* 0x000052102e0f7816 */ /* 0x008fc6000000002f */
[----:B------:R2:W-:Y:S01]  /*20a00*/  STL [R1+0x1c], R13 ;  /* 0x00001c0d01007387 */ /* 0x0005e20000100800 */
[----:B-1----:R-:W-:Y:S02]  /*20a10*/  PRMT R14, R48, 0x5210, R45 ;  /* 0x00005210300e7816 */ /* 0x002fe4000000002d */
[----:B--2---:R-:W-:Y:S02]  /*20a20*/  PRMT R13, R50, 0x5210, R44 ;  /* 0x00005210320d7816 */ /* 0x004fe4000000002c */
[----:B------:R-:W1:Y:S01]  /*20a30*/  LDS.128 R44, [R0] ;  /* 0x00000000002c7984 */ /* 0x000e620000000c00 */
[----:B------:R-:W-:Y:S02]  /*20a40*/  PRMT R7, R31, 0x5410, R6 ;  /* 0x000054101f077816 */ /* 0x000fe40000000006 */
[----:B------:R-:W-:-:S03]  /*20a50*/  PRMT R6, R30, 0x5410, R12 ;  /* 0x000054101e067816 */ /* 0x000fc6000000000c */
[----:B------:R2:W-:Y:S01]  /*20a60*/  STL [R1+0x18], R7 ;  /* 0x0000180701007387 */ /* 0x0005e20000100800 */
[----:B----4-:R-:W-:Y:S01]  /*20a70*/  PRMT R12, R51, 0x5210, R24 ;  /* 0x00005210330c7816 */ /* 0x010fe20000000018 */
[----:B------:R-:W-:Y:S02]  /*20a80*/  NOP ;  /* 0x0000000000007918 */ /* 0x000fe40000000000 */
[----:B------:R3:W-:Y:S01]  /*20a90*/  STL [R1+0x14], R6 ;  /* 0x0000140601007387 */ /* 0x0007e20000100800 */
[----:B--2---:R-:W-:-:S03]  /*20aa0*/  LOP3.LUT R7, R28, 0xffff, RZ, 0xc0, !PT ;  /* 0x0000ffff1c077812 */ /* 0x004fc600078ec0ff */
[----:B------:R2:W-:Y:S01]  /*20ab0*/  STSM.16.M88.4 [R0], R12 ;  /* 0x0000000c00007844 */ /* 0x0005e20000000200 */
[----:B---3--:R-:W-:-:S03]  /*20ac0*/  LOP3.LUT R6, R25, 0xffff, RZ, 0xc0, !PT ;  /* 0x0000ffff19067812 */ /* 0x008fc600078ec0ff */
[----:B-1----:R-:W-:Y:S04]  /*20ad0*/  STL.64 [R1+0xc78], R46 ;  /* 0x000c782e01007387 */ /* 0x002fe80000100a00 */
[----:B------:R-:W3:Y:S04]  /*20ae0*/  LDL.LU R18, [R1+0x144] ;  /* 0x0001440001127983 */ /* 0x000ee80000300800 */
[----:B------:R-:W4:Y:S04]  /*20af0*/  LDL.LU R19, [R1+0x140] ;  /* 0x0001400001137983 */ /* 0x000f280000300800 */
[----:B------:R-:W4:Y:S01]  /*20b00*/  LDL.LU R20, [R1+0x110] ;  /* 0x0001100001147983 */ /* 0x000f220000300800 */
[----:B--2---:R-:W-:-:S03]  /*20b10*/  PRMT R12, R29, 0x4210, R6 ;  /* 0x000042101d0c7816 */ /* 0x004fc60000000006 */
[----:B------:R-:W2:Y:S04]  /*20b20*/  LDL.LU R21, [R1+0x10c] ;  /* 0x00010c0001157983 */ /* 0x000ea80000300800 */
[----:B------:R-:W2:Y:S04]  /*20b30*/  LDL.LU R24, [R1+0x1c0] ;  /* 0x0001c00001187983 */ /* 0x000ea80000300800 */
[----:B------:R-:W2:Y:S04]  /*20b40*/  LDL.LU R25, [R1+0x1b8] ;  /* 0x0001b80001197983 */ /* 0x000ea80000300800 */
[----:B------:R-:W2:Y:S04]  /*20b50*/  LDL.LU R28, [R1+0x17c] ;  /* 0x00017c00011c7983 */ /* 0x000ea80000300800 */
[----:B------:R-:W2:Y:S01]  /*20b60*/  LDL.LU R29, [R1+0x174] ;  /* 0x00017400011d7983 */ /* 0x000ea20000300800 */
[----:B------:R-:W-:-:S04]  /*20b70*/  LOP3.LUT R16, R16, 0xffff, RZ, 0xc0, !PT ;  /* 0x0000ffff10107812 */ /* 0x000fc800078ec0ff */
[----:B------:R-:W-:Y:S02]  /*20b80*/  PRMT R16, R16, 0x3340, R1 ;  /* 0x0000334010107816 */ /* 0x000fe40000000001 */
[----:B------:R-:W-:Y:S02]  /*20b90*/  LOP3.LUT R17, R40, 0xffff, RZ, 0xc0, !PT ;  /* 0x0000ffff28117812 */ /* 0x000fe400078ec0ff */
[----:B------:R-:W-:Y:S02]  /*20ba0*/  PRMT R60, R36, 0x5410, R16 ;  /* 0x00005410243c7816 */ /* 0x000fe40000000010 */
[----:B------:R-:W-:Y:S01]  /*20bb0*/  LOP3.LUT R16, R39, 0xffff, RZ, 0xc0, !PT ;  /* 0x0000ffff27107812 */ /* 0x000fe200078ec0ff */
[----:B------:R-:W-:Y:S01]  /*20bc0*/  NOP ;  /* 0x0000000000007918 */ /* 0x000fe20000000000 */
[----:B------:R-:W-:Y:S01]  /*20bd0*/  PRMT R13, R41, 0x4210, R7 ;  /* 0x00004210290d7816 */ /* 0x000fe20000000007 */
[----:B------:R-:W1:Y:S01]  /*20be0*/  LDS.128 R36, [R0] ;  /* 0x0000000000247984 */ /* 0x000e620000000c00 */
[----:B------:R-:W-:-:S02]  /*20bf0*/  PRMT R14, R42, 0x4210, R16 ;  /* 0x000042102a0e7816 */ /* 0x000fc40000000010 */
[----:B------:R-:W-:Y:S01]  /*20c00*/  PRMT R15, R43, 0x4210, R17 ;  /* 0x000042102b0f7816 */ /* 0x000fe20000000011 */
[----:B------:R-:W-:-:S04]  /*20c10*/  NOP ;  /* 0x0000000000007918 */ /* 0x000fc80000000000 */
[----:B------:R-:W-:Y:S01]  /*20c20*/  STSM.16.M88.4 [R0], R12 ;  /* 0x0000000c00007844 */ /* 0x000fe20000000200 */
[----:B------:R-:W-:-:S03]  /*20c30*/  NOP ;  /* 0x0000000000007918 */ /* 0x000fc60000000000 */
[----:B------:R-:W0:Y:S01]  /*20c40*/  LDS.128 R40, [R0] ;  /* 0x0000000000287984 */ /* 0x000e220000000c00 */
[----:B------:R-:W-:Y:S02]  /*20c50*/  PRMT R8, R8, 0x5210, R6 ;  /* 0x0000521008087816 */ /* 0x000fe40000000006 */
[----:B------:R-:W-:Y:S02]  /*20c60*/  PRMT R9, R9, 0x5210, R7 ;  /* 0x0000521009097816 */ /* 0x000fe40000000007 */
[----:B------:R-:W-:Y:S02]  /*20c70*/  PRMT R10, R10, 0x5210, R16 ;  /* 0x000052100a0a7816 */ /* 0x000fe40000000010 */
[----:B------:R-:W-:Y:S01]  /*20c80*/  PRMT R11, R11, 0x5210, R17 ;  /* 0x000052100b0b7816 */ /* 0x000fe20000000011 */
[----:B------:R-:W-:-:S04]  /*20c90*/  NOP ;  /* 0x0000000000007918 */ /* 0x000fc80000000000 */
[----:B------:R0:W-:Y:S01]  /*20ca0*/  STSM.16.M88.4 [R0], R8 ;  /* 0x0000000800007844 */ /* 0x0001e20000000200 */
[----:B------:R-:W-:-:S03]  /*20cb0*/  NOP ;  /* 0x0000000000007918 */ /* 0x000fc60000000000 */
[----:B------:R-:W2:Y:S04]  /*20cc0*/  LDS.128 R32, [R0] ;  /* 0x0000000000207984 */ /* 0x000ea80000000c00 */
[----:B-1----:R-:W-:Y:S04]  /*20cd0*/  STL.64 [R1+0xc80], R38 ;  /* 0x000c802601007387 */ /* 0x002fe80000100a00 */
[----:B0-----:R-:W-:Y:S04]  /*20ce0*/  STL [R1+0xc60], R41 ;  /* 0x000c602901007387 */ /* 0x001fe80000100800 */
[----:B------:R-:W-:Y:S04]  /*20cf0*/  STL [R1+0xc70], R40 ;  /* 0x000c702801007387 */ /* 0x000fe80000100800 */
[----:B------:R-:W-:Y:S04]  /*20d00*/  STL [R1+0xc5c], R42 ;  /* 0x000c5c2a01007387 */ /* 0x000fe80000100800 */
[----:B------:R0:W-:Y:S04]  /*20d10*/  STL [R1+0xc54], R43 ;  /* 0x000c542b01007387 */ /* 0x0001e80000100800 */
[----:B------:R-:W2:Y:S01]  /*20d20*/  LDL.LU R31, [R1+0x15c] ;  /* 0x00015c00011f7983 */ /* 0x000ea20000300800 */
[----:B---3--:R-:W-:-:S02]  /*20d30*/  LOP3.LUT R13, R18, 0xffff, RZ, 0xc0, !PT ;  /* 0x0000ffff120d7812 */ /* 0x008fc400078ec0ff */
[----:B----4-:R-:W-:Y:S02]  /*20d40*/  LOP3.LUT R6, R19, 0xffff, RZ, 0xc0, !PT ;  /* 0x0000ffff13067812 */ /* 0x010fe400078ec0ff */
[----:B------:R-:W3:Y:S01]  /*20d50*/  LDL.LU R19, [R1+0x158] ;  /* 0x0001580001137983 */ /* 0x000ee20000300800 */
[----:B------:R-:W-:-:S03]  /*20d60*/  LOP3.LUT R7, R20, 0xffff, RZ, 0xc0, !PT ;  /* 0x0000ffff14077812 */ /* 0x000fc600078ec0ff */
[----:B------:R-:W4:Y:S01]  /*20d70*/  LDL.LU R20, [R1+0x118] ;  /* 0x0001180001147983 */ /* 0x000f220000300800 */
[----:B--2---:R-:W-:-:S03]  /*20d80*/  LOP3.LUT R12, R21, 0xffff, RZ, 0xc0, !PT ;  /* 0x0000ffff150c7812 */ /* 0x004fc600078ec0ff */
[----:B------:R-:W2:Y:S01]  /*20d90*/  LDL.LU R21, [R1+0x114] ;  /* 0x0001140001157983 */ /* 0x000ea20000300800 */
[----:B------:R-:W-:-:S03]  /*20da0*/  PRMT R8, R24, 0x4210, R13 ;  /* 0x0000421018087816 */ /* 0x000fc6000000000d */
[----:B------:R-:W3:Y:S01]  /*20db0*/  LDL.LU R24, [R1+0x1b4] ;  /* 0x0001b40001187983 */ /* 0x000ee20000300800 */
[----:B------:R-:W-:-:S03]  /*20dc0*/  PRMT R9, R25, 0x4210, R6 ;  /* 0x0000421019097816 */ /* 0x000fc60000000006 */
[----:B------:R-:W3:Y:S01]  /*20dd0*/  LDL.LU R25, [R1+0x1b0] ;  /* 0x0001b00001197983 */ /* 0x000ee20000300800 */
[----:B------:R-:W-:-:S03]  /*20de0*/  PRMT R10, R28, 0x4210, R7 ;  /* 0x000042101c0a7816 */ /* 0x000fc60000000007 */
[----:B------:R-:W3:Y:S01]  /*20df0*/  LDL.LU R28, [R1+0x14c] ;  /* 0x00014c00011c7983 */ /* 0x000ee20000300800 */
[----:B------:R-:W-:Y:S01]  /*20e00*/  PRMT R11, R29, 0x4210, R12 ;  /* 0x000042101d0b7816 */ /* 0x000fe2000000000c */
[----:B------:R-:W-:Y:S02]  /*20e10*/  NOP ;  /* 0x0000000000007918 */ /* 0x000fe40000000000 */
[----:B------:R-:W3:Y:S04]  /*20e20*/  LDL.LU R29, [R1+0x13c] ;  /* 0x00013c00011d7983 */ /* 0x000ee80000300800 */
[----:B------:R-:W-:Y:S04]  /*20e30*/  STL.64 [R1], R32 ;  /* 0x0000002001007387 */ /* 0x000fe80000100a00 */
[----:B------:R-:W-:Y:S04]  /*20e40*/  STL [R1+0xc], R35 ;  /* 0x00000c2301007387 */ /* 0x000fe80000100800 */
[----:B------:R-:W3:Y:S04]  /*20e50*/  LDL.LU R46, [R1+0x19c] ;  /* 0x00019c00012e7983 */ /* 0x000ee80000300800 */
[----:B------:R-:W3:Y:S01]  /*20e60*/  LDL.LU R47, [R1+0x198] ;  /* 0x00019800012f7983 */ /* 0x000ee20000300800 */
[----:B0-----:R-:W-:Y:S01]  /*20e70*/  IMAD.MOV.U32 R43, RZ, RZ, R34 ;  /* 0x000000ffff2b7224 */ /* 0x001fe200078e0022 */
[----:B------:R-:W-:-:S02]  /*20e80*/  PRMT R5, R5, 0x5210, R6 ;  /* 0x0000521005057816 */ /* 0x000fc40000000006 */
[----:B------:R-:W-:Y:S01]  /*20e90*/  STSM.16.M88.4 [R0], R8 ;  /* 0x0000000800007844 */ /* 0x000fe20000000200 */
[----:B------:R-:W-:-:S03]  /*20ea0*/  NOP ;  /* 0x0000000000007918 */ /* 0x000fc60000000000 */
[----:B------:R-:W0:Y:S01]  /*20eb0*/  LDS.128 R32, [R0] ;  /* 0x0000000000207984 */ /* 0x000e220000000c00 */
[----:B------:R-:W-:Y:S02]  /*20ec0*/  PRMT R6, R3, 0x5210, R7 ;  /* 0x0000521003067816 */ /* 0x000fe40000000007 */
[----:B------:R-:W-:Y:S01]  /*20ed0*/  PRMT R4, R4, 0x5210, R13 ;  /* 0x0000521004047816 */ /* 0x000fe2000000000d */
[----:B------:R-:W3:Y:S01]  /*20ee0*/  LDL.LU R48, [R1+0x12c] ;  /* 0x00012c0001307983 */ /* 0x000ee20000300800 */
[----:B------:R-:W-:Y:S01]  /*20ef0*/  PRMT R7, R2, 0x5210, R12 ;  /* 0x0000521002077816 */ /* 0x000fe2000000000c */
[----:B------:R-:W-:-:S04]  /*20f00*/  NOP ;  /* 0x0000000000007918 */ /* 0x000fc80000000000 */
[----:B------:R1:W-:Y:S04]  /*20f10*/  STSM.16.M88.4 [R0], R4 ;  /* 0x0000000400007844 */ /* 0x0003e80000000200 */
[----:B------:R-:W3:Y:S04]  /*20f20*/  LDL.LU R50, [R1+0x124] ;  /* 0x0001240001327983 */ /* 0x000ee80000300800 */
[----:B------:R-:W3:Y:S04]  /*20f30*/  LDL.LU R18, [R1+0x1ac] ;  /* 0x0001ac0001127983 */ /* 0x000ee80000300800 */
[----:B------:R-:W-:Y:S01]  /*20f40*/  STL [R1+0xc58], R43 ;  /* 0x000c582b01007387 */ /* 0x000fe20000100800 */
[----:B-1----:R-:W-:-:S03]  /*20f50*/  LOP3.LUT R4, R31, 0xffff, RZ, 0xc0, !PT ;  /* 0x0000ffff1f047812 */ /* 0x002fc600078ec0ff */
[----:B0-----:R-:W-:Y:S04]  /*20f60*/  STL.64 [R1+0xc68], R32 ;  /* 0x000c682001007387 */ /* 0x001fe80000100a00 */
[----:B------:R-:W-:Y:S04]  /*20f70*/  STL [R1+0xc50], R34 ;  /* 0x000c502201007387 */ /* 0x000fe80000100800 */
[----:B------:R-:W-:Y:S01]  /*20f80*/  STL [R1+0xc4c], R35 ;  /* 0x000c4c2301007387 */ /* 0x000fe20000100800 */
[----:B----4-:R-:W-:Y:S02]  /*20f90*/  LOP3.LUT R6, R20, 0xffff, RZ, 0xc0, !PT ;  /* 0x0000ffff14067812 */ /* 0x010fe400078ec0ff */
[----:B--2---:R-:W-:-:S02]  /*20fa0*/  LOP3.LUT R7, R21, 0xffff, RZ, 0xc0, !PT ;  /* 0x0000ffff15077812 */ /* 0x004fc400078ec0ff */
[----:B---3--:R-:W-:Y:S02]  /*20fb0*/  PRMT R10, R28, 0x4210, R6 ;  /* 0x000042101c0a7816 */ /* 0x008fe40000000006 */
[----:B------:R-:W-:Y:S01]  /*20fc0*/  PRMT R11, R29, 0x4210, R7 ;  /* 0x000042101d0b7816 */ /* 0x000fe20000000007 */
[----:B------:R-:W-:Y:S01]  /*20fd0*/  NOP ;  /* 0x0000000000007918 */ /* 0x000fe20000000000 */
[----:B------:R-:W0:Y:S01]  /*20fe0*/  LDS.128 R28, [R0] ;  /* 0x00000000001c7984 */ /* 0x000e220000000c00 */
[----:B------:R-:W-:-:S03]  /*20ff0*/  LOP3.LUT R5, R19, 0xffff, RZ, 0xc0, !PT ;  /* 0x0000ffff13057812 */ /* 0x000fc600078ec0ff */
[----:B------:R-:W2:Y:S04]  /*21000*/  LDL.LU R19, [R1+0x1a4] ;  /* 0x0001a40001137983 */ /* 0x000ea80000300800 */
[----:B------:R-:W3:Y:S04]  /*21010*/  LDL.LU R20, [R1+0x134] ;  /* 0x0001340001147983 */ /* 0x000ee80000300800 */
[----:B------:R-:W4:Y:S01]  /*21020*/  LDL.LU R21, [R1+0x130] ;  /* 0x0001300001157983 */ /* 0x000f220000300800 */
[----:B------:R-:W-:Y:S02]  /*21030*/  PRMT R8, R24, 0x4210, R4 ;  /* 0x0000421018087816 */ /* 0x000fe40000000004 */
[----:B------:R-:W-:Y:S01]  /*21040*/  PRMT R9, R25, 0x4210, R5 ;  /* 0x0000421019097816 */ /* 0x000fe20000000005 */
[----:B------:R-:W4:Y:S01]  /*21050*/  LDL.LU R51, [R1+0x1c4] ;  /* 0x0001c40001337983 */ /* 0x000f220000300800 */
[----:B------:R-:W-:-:S03]  /*21060*/  NOP ;  /* 0x0000000000007918 */ /* 0x000fc60000000000 */
[----:B------:R1:W-:Y:S04]  /*21070*/  STSM.16.M88.4 [R0], R8 ;  /* 0x0000000800007844 */ /* 0x0003e80000000200 */
[----:B0-----:R-:W-:Y:S01]  /*21080*/  STL.64 [R1+0xc88], R30 ;  /* 0x000c881e01007387 */ /* 0x001fe20000100a00 */
[----:B-1----:R-:W-:-:S03]  /*21090*/  LOP3.LUT R9, R46, 0xffff, RZ, 0xc0, !PT ;  /* 0x0000ffff2e097812 */ /* 0x002fc600078ec0ff */
[----:B------:R-:W4:Y:S01]  /*210a0*/  LDL.LU R41, [R1+0x1bc] ;  /* 0x0001bc0001297983 */ /* 0x000f220000300800 */
[----:B------:R-:W-:-:S03]  /*210b0*/  LOP3.LUT R8, R47, 0xffff, RZ, 0xc0, !PT ;  /* 0x0000ffff2f087812 */ /* 0x000fc600078ec0ff */
[----:B------:R-:W4:Y:S04]  /*210c0*/  LDL.LU R17, [R1+0x170] ;  /* 0x0001700001117983 */ /* 0x000f280000300800 */
[----:B------:R-:W4:Y:S04]  /*210d0*/  LDL.LU R16, [R1+0x168] ;  /* 0x0001680001107983 */ /* 0x000f280000300800 */
[----:B------:R-:W4:Y:S04]  /*210e0*/  LDL.LU R46, [R1+0x194] ;  /* 0x00019400012e7983 */ /* 0x000f280000300800 */
[----:B------:R-:W4:Y:S01]  /*210f0*/  LDL.LU R47, [R1+0x190] ;  /* 0x00019000012f7983 */ /* 0x000f220000300800 */
[----:B------:R-:W-:-:S02]  /*21100*/  PRMT R4, R59, 0x5210, R4 ;  /* 0x000052103b047816 */ /* 0x000fc40000000004 */
[----:B------:R-:W-:Y:S02]  /*21110*/  PRMT R5, R58, 0x5210, R5 ;  /* 0x000052103a057816 */ /* 0x000fe40000000005 */
[----:B------:R-:W-:Y:S02]  /*21120*/  PRMT R6, R27, 0x5210, R6 ;  /* 0x000052101b067816 */ /* 0x000fe40000000006 */
[----:B------:R-:W-:Y:S01]  /*21130*/  PRMT R7, R26, 0x5210, R7 ;  /* 0x000052101a077816 */ /* 0x000fe20000000007 */
[----:B------:R-:W-:Y:S01]  /*21140*/  NOP ;  /* 0x0000000000007918 */ /* 0x000fe20000000000 */
[----:B------:R-:W-:Y:S01]  /*21150*/  LDS.128 R24, [R0] ;  /* 0x0000000000187984 */ /* 0x000fe20000000c00 */
[----:B------:R-:W-:-:S03]  /*21160*/  NOP ;  /* 0x0000000000007918 */ /* 0x000fc60000000000 */
[----:B------:R0:W-:Y:S01]  /*21170*/  STSM.16.M88.4 [R0], R4 ;  /* 0x0000000400007844 */ /* 0x0001e20000000200 */
[----:B------:R-:W-:-:S03]  /*21180*/  NOP ;  /* 0x0000000000007918 */ /* 0x000fc60000000000 */
[----:B------:R-:W1:Y:S01]  /*21190*/  LDS.128 R12, [R0] ;  /* 0x00000000000c7984 */ /* 0x000e620000000c00 */
[----:B------:R-:W-:Y:S02]  /*211a0*/  LOP3.LUT R3, R48, 0xffff, RZ, 0xc0, !PT ;  /* 0x0000ffff30037812 */ /* 0x000fe400078ec0ff */
[----:B------:R-:W-:Y:S02]  /*211b0*/  LOP3.LUT R2, R50, 0xffff, RZ, 0xc0, !PT ;  /* 0x0000ffff32027812 */ /* 0x000fe400078ec0ff */
[----:B0-----:R-:W-:Y:S02]  /*211c0*/  PRMT R4, R18, 0x4210, R9 ;  /* 0x0000421012047816 */ /* 0x001fe40000000009 */
[----:B------:R-:W4:Y:S01]  /*211d0*/  LDL.LU R18, [R1+0x128] ;  /* 0x0001280001127983 */ /* 0x000f220000300800 */
[----:B------:R-:W-:Y:S01]  /*211e0*/  NOP ;  /* 0x0000000000007918 */ /* 0x000fe20000000000 */
[----:B--2---:R-:W-:Y:S02]  /*211f0*/  PRMT R5, R19, 0x4210, R8 ;  /* 0x0000421013057816 */ /* 0x004fe40000000008 */
[----:B------:R-:W2:Y:S01]  /*21200*/  LDL.LU R19, [R1+0xfc] ;  /* 0x0000fc0001137983 */ /* 0x000ea20000300800 */
[----:B---3--:R-:W-:-:S02]  /*21210*/  PRMT R6, R20, 0x4210, R3 ;  /* 0x0000421014067816 */ /* 0x008fc40000000003 */
[----:B----4-:R-:W-:Y:S01]  /*21220*/  PRMT R7, R21, 0x4210, R2 ;  /* 0x0000421015077816 */ /* 0x010fe20000000002 */
[----:B-1----:R-:W-:Y:S04]  /*21230*/  STL.64 [R1+0x30], R12 ;  /* 0x0000300c01007387 */ /* 0x002fe80000100a00 */
[----:B------:R0:W-:Y:S04]  /*21240*/  STSM.16.M88.4 [R0], R4 ;  /* 0x0000000400007844 */ /* 0x0001e80000000200 */
[----:B------:R1:W-:Y:S04]  /*21250*/  STL.64 [R1+0x38], R14 ;  /* 0x0000380e01007387 */ /* 0x0003e80000100a00 */
[----:B------:R-:W3:Y:S01]  /*21260*/  LDL.LU R48, [R1+0x1dc] ;  /* 0x0001dc0001307983 */ /* 0x000ee20000300800 */
[----:B0-----:R-:W-:-:S03]  /*21270*/  PRMT R4, R49, 0x5210, R9 ;  /* 0x0000521031047816 */ /* 0x001fc60000000009 */
[----:B-1----:R-:W4:Y:S01]  /*21280*/  LDL.LU R14, [R1+0x1d8] ;  /* 0x0001d800010e7983 */ /* 0x002f220000300800 */
[----:B------:R-:W-:Y:S02]  /*21290*/  PRMT R5, R61, 0x5210, R8 ;  /* 0x000052103d057816 */ /* 0x000fe40000000008 */
[----:B------:R-:W-:Y:S01]  /*212a0*/  PRMT R6, R23, 0x5210, R3 ;  /* 0x0000521017067816 */ /* 0x000fe20000000003 */
[----:B------:R-:W4:Y:S01]  /*212b0*/  LDL.LU R50, [R1+0x1a8] ;  /* 0x0001a80001327983 */ /* 0x000f220000300800 */
[----:B------:R-:W-:Y:S01]  /*212c0*/  PRMT R7, R22, 0x5210, R2 ;  /* 0x0000521016077816 */ /* 0x000fe20000000002 */
[----:B------:R-:W-:Y:S01]  /*212d0*/  NOP ;  /* 0x0000000000007918 */ /* 0x000fe20000000000 */
[----:B------:R-:W-:Y:S01]  /*212e0*/  LOP3.LUT R9, R51, 0xffff, RZ, 0xc0, !PT ;  /* 0x0000ffff33097812 */ /* 0x000fe200078ec0ff */
[----:B------:R-:W-:Y:S01]  /*212f0*/  LDS.128 R20, [R0] ;  /* 0x0000000000147984 */ /* 0x000fe20000000c00 */
[----:B------:R-:W-:Y:S01]  /*21300*/  LOP3.LUT R8, R41, 0xffff, RZ, 0xc0, !PT ;  /* 0x0000ffff29087812 */ /* 0x000fe200078ec0ff */
[----:B------:R-:W-:-:S02]  /*21310*/  NOP ;  /* 0x0000000000007918 */ /* 0x000fc40000000000 */
[----:B------:R-:W4:Y:S04]  /*21320*/  LDL.LU R51, [R1+0x1a0] ;  /* 0x0001a00001337983 */ /* 0x000f280000300800 */
[----:B------:R-:W4:Y:S04]  /*21330*/  LDL.LU R15, [R1+0x184] ;  /* 0x00018400010f7983 */ /* 0x000f280000300800 */
[----:B------:R0:W-:Y:S04]  /*21340*/  STSM.16.M88.4 [R0], R4 ;  /* 0x0000000400007844 */ /* 0x0001e80000000200 */
[----:B------:R-:W4:Y:S04]  /*21350*/  LDL.LU R38, [R1+0x180] ;  /* 0x0001800001267983 */ /* 0x000f280000300800 */
[----:B------:R-:W4:Y:S01]  /*21360*/  LDL.LU R39, [R1+0xf8] ;  /* 0x0000f80001277983 */ /* 0x000f220000300800 */
[----:B0-----:R-:W-:-:S03]  /*21370*/  PRMT R4, R46, 0x4210, R9 ;  /* 0x000042102e047816 */ /* 0x001fc60000000009 */
[----:B------:R-:W4:Y:S01]  /*21380*/  LDL.LU R46, [R1+0xf0] ;  /* 0x0000f000012e7983 */ /* 0x000f220000300800 */
[----:B------:R-:W-:-:S03]  /*21390*/  PRMT R5, R47, 0x4210, R8 ;  /* 0x000042102f057816 */ /* 0x000fc60000000008 */
        /* <DEDUP_REMOVED lines=9> */
[----:B------:R-:W-:-:S02]  /*21430*/  LOP3.LUT R3, R17, 0xffff, RZ, 0xc0, !PT ;  /* 0x0000ffff11037812 */ /* 0x000fc400078ec0ff */
[----:B------:R-:W-:Y:S01]  /*21440*/  LOP3.LUT R2, R16, 0xffff, RZ, 0xc0, !PT ;  /* 0x0000ffff10027812 */ /* 0x000fe200078ec0ff */
[----:B------:R-:W4:Y:S01]  /*21450*/  LDL.LU R41, [R1+0x20] ;  /* 0x0000200001297983 */ /* 0x000f220000300800 */
[----:B------:R-:W-:-:S03]  /*21460*/  PRMT R6, R18, 0x4210, R3 ;  /* 0x0000421012067816 */ /* 0x000fc60000000003 */
[----:B------:R-:W4:Y:S01]  /*21470*/  LDL R31, [R1+0x550] ;  /* 0x00055000011f7983 */ /* 0x000f220000100800 */
[----:B--2---:R-:W-:Y:S01]  /*21480*/  PRMT R7, R19, 0x4210, R2 ;  /* 0x0000421013077816 */ /* 0x004fe20000000002 */
[----:B------:R-:W-:Y:S02]  /*21490*/  NOP ;  /* 0x0000000000007918 */ /* 0x000fe40000000000 */
[----:B------:R-:W-:Y:S01]  /*214a0*/  LDS.128 R16, [R0] ;  /* 0x0000000000107984 */ /* 0x000fe20000000c00 */
[----:B------:R-:W-:-:S03]  /*214b0*/  NOP ;  /* 0x0000000000007918 */ /* 0x000fc60000000000 */
[----:B------:R0:W-:Y:S01]  /*214c0*/  STSM.16.M88.4 [R0], R4 ;  /* 0x0000000400007844 */ /* 0x0001e20000000200 */
[----:B---3--:R-:W-:Y:S02]  /*214d0*/  LOP3.LUT R48, R48, 0xffff, RZ, 0xc0, !PT ;  /* 0x0000ffff30307812 */ /* 0x008fe400078ec0ff */
[----:B----4-:R-:W-:Y:S02]  /*214e0*/  LOP3.LUT R49, R14, 0xffff, RZ, 0xc0, !PT ;  /* 0x0000ffff0e317812 */ /* 0x010fe400078ec0ff */
[----:B0-----:R-:W-:Y:S02]  /*214f0*/  PRMT R4, R55, 0x5210, R9 ;  /* 0x0000521037047816 */ /* 0x001fe40000000009 */
[----:B------:R-:W-:Y:S01]  /*21500*/  PRMT R5, R54, 0x5210, R8 ;  /* 0x0000521036057816 */ /* 0x000fe20000000008 */
[----:B------:R-:W-:Y:S01]  /*21510*/  NOP ;  /* 0x0000000000007918 */ /* 0x000fe20000000000 */
[----:B------:R-:W-:Y:S01]  /*21520*/  PRMT R6, R53, 0x5210, R3 ;  /* 0x0000521035067816 */ /* 0x000fe20000000003 */
[----:B------:R-:W-:Y:S01]  /*21530*/  LDS.128 R8, [R0] ;  /* 0x0000000000087984 */ /* 0x000fe20000000c00 */
[----:B------:R-:W-:Y:S01]  /*21540*/  PRMT R7, R52, 0x5210, R2 ;  /* 0x0000521034077816 */ /* 0x000fe20000000002 */
[----:B------:R-:W-:Y:S01]  /*21550*/  NOP ;  /* 0x0000000000007918 */ /* 0x000fe20000000000 */
[----:B------:R-:W-:-:S02]  /*21560*/  LOP3.LUT R50, R50, 0xffff, RZ, 0xc0, !PT ;  /* 0x0000ffff32327812 */ /* 0x000fc400078ec0ff */
[----:B------:R-:W-:Y:S01]  /*21570*/  LOP3.LUT R51, R51, 0xffff, RZ, 0xc0, !PT ;  /* 0x0000ffff33337812 */ /* 0x000fe200078ec0ff */
[----:B------:R0:W-:Y:S02]  /*21580*/  STSM.16.M88.4 [R0], R4 ;  /* 0x0000000400007844 */ /* 0x0001e40000000200 */
[----:B0-----:R-:W-:Y:S01]  /*21590*/  PRMT R4, R15, 0x4210, R48 ;  /* 0x000042100f047816 */ /* 0x001fe20000000030 */
[----:B------:R-:W-:Y:S01]  /*215a0*/  NOP ;  /* 0x0000000000007918 */ /* 0x000fe20000000000 */
[----:B------:R-:W-:Y:S01]  /*215b0*/  PRMT R5, R38, 0x4210, R49 ;  /* 0x0000421026057816 */ /* 0x000fe20000000031 */
[----:B------:R-:W-:Y:S01]  /*215c0*/  LDS.128 R12, [R0] ;  /* 0x00000000000c7984 */ /* 0x000fe20000000c00 */
[--C-:B------:R-:W-:Y:S02]  /*215d0*/  PRMT R6, R39, 0x4210, R50.reuse ;  /* 0x0000421027067816 */ /* 0x100fe40000000032 */
[--C-:B------:R-:W-:Y:S01]  /*215e0*/  PRMT R7, R46, 0x4210, R51.reuse ;  /* 0x000042102e077816 */ /* 0x100fe20000000033 */
[----:B------:R-:W-:Y:S01]  /*215f0*/  NOP ;  /* 0x0000000000007918 */ /* 0x000fe20000000000 */
[----:B------:R-:W-:Y:S01]  /*21600*/  PRMT R51, R56, 0x5210, R51 ;  /* 0x0000521038337816 */ /* 0x000fe20000000033 */
[----:B------:R-:W2:Y:S01]  /*21610*/  LDL.LU R38, [R1+0x1c] ;  /* 0x00001c0001267983 */ /* 0x000ea20000300800 */
[----:B------:R-:W-:-:S02]  /*21620*/  PRMT R50, R57, 0x5210, R50 ;  /* 0x0000521039327816 */ /* 0x000fc40000000032 */
[----:B------:R-:W-:Y:S01]  /*21630*/  LOP3.LUT R56, R59, 0xffff, RZ, 0xc0, !PT ;  /* 0x0000ffff3b387812 */ /* 0x000fe200078ec0ff */
[----:B------:R-:W-:Y:S01]  /*21640*/  STSM.16.M88.4 [R0], R4 ;  /* 0x0000000400007844 */ /* 0x000fe20000000200 */
[----:B------:R-:W-:Y:S01]  /*21650*/  PRMT R48, R47, 0x5210, R48 ;  /* 0x000052102f307816 */ /* 0x000fe20000000030 */
[----:B------:R-:W-:Y:S01]  /*21660*/  NOP ;  /* 0x0000000000007918 */ /* 0x000fe20000000000 */
[----:B------:R-:W-:Y:S01]  /*21670*/  PRMT R49, R60, 0x5210, R49 ;  /* 0x000052103c317816 */ /* 0x000fe20000000031 */
[----:B------:R-:W-:Y:S01]  /*21680*/  LDS.128 R4, [R0] ;  /* 0x0000000000047984 */ /* 0x000fe20000000c00 */
[----:B------:R-:W-:Y:S01]  /*21690*/  LOP3.LUT R57, R30, 0xffff, RZ, 0xc0, !PT ;  /* 0x0000ffff1e397812 */ /* 0x000fe200078ec0ff */
[----:B------:R-:W-:Y:S01]  /*216a0*/  NOP ;  /* 0x0000000000007918 */ /* 0x000fe20000000000 */
[----:B------:R-:W-:Y:S01]  /*216b0*/  LOP3.LUT R58, R35, 0xffff, RZ, 0xc0, !PT ;  /* 0x0000ffff233a7812 */ /* 0x000fe200078ec0ff */
[----:B------:R-:W3:Y:S01]  /*216c0*/  LDL.LU R46, [R1+0x18] ;  /* 0x00001800012e7983 */ /* 0x000ee20000300800 */
[----:B------:R-:W-:-:S02]  /*216d0*/  LOP3.LUT R59, R32, 0xffff, RZ, 0xc0, !PT ;  /* 0x0000ffff203b7812 */ /* 0x000fc400078ec0ff */
[----:B------:R-:W-:Y:S01]  /*216e0*/  PRMT R52, R33, 0x4210, R56 ;  /* 0x0000421021347816 */ /* 0x000fe20000000038 */
[----:B------:R-:W-:Y:S01]  /*216f0*/  STSM.16.M88.4 [R0], R48 ;  /* 0x0000003000007844 */ /* 0x000fe20000000200 */
[----:B------:R-:W-:Y:S01]  /*21700*/  PRMT R53, R43, 0x4210, R57 ;  /* 0x000042102b357816 */ /* 0x000fe20000000039 */
[----:B------:R-:W-:Y:S01]  /*21710*/  NOP ;  /* 0x0000000000007918 */ /* 0x000fe20000000000 */
[----:B------:R-:W-:Y:S01]  /*21720*/  PRMT R54, R42, 0x4210, R58 ;  /* 0x000042102a367816 */ /* 0x000fe2000000003a */
[----:B------:R-:W-:Y:S01]  /*21730*/  LDS.128 R48, [R0] ;  /* 0x0000000000307984 */ /* 0x000fe20000000c00 */
[----:B------:R-:W-:Y:S01]  /*21740*/  PRMT R55, R40, 0x4210, R59 ;  /* 0x0000421028377816 */ /* 0x000fe2000000003b */
[----:B------:R-:W-:-:S04]  /*21750*/  NOP ;  /* 0x0000000000007918 */ /* 0x000fc80000000000 */
[----:B------:R-:W-:Y:S01]  /*21760*/  STSM.16.M88.4 [R0], R52 ;  /* 0x0000003400007844 */ /* 0x000fe20000000200 */
[----:B------:R-:W-:-:S03]  /*21770*/  NOP ;  /* 0x0000000000007918 */ /* 0x000fc60000000000 */
[----:B------:R-:W0:Y:S01]  /*21780*/  LDS.128 R52, [R0] ;  /* 0x0000000000347984 */ /* 0x000e220000000c00 */
[----:B------:R-:W1:Y:S03]  /*21790*/  LDC R32, c[0x0][0x3b4] ;  /* 0x0000ed00ff207b82 */ /* 0x000e660000000800 */
[----:B------:R-:W4:Y:S04]  /*217a0*/  LDL.LU R47, [R1+0x14] ;  /* 0x00001400012f7983 */ /* 0x000f280000300800 */
[----:B------:R-:W4:Y:S04]  /*217b0*/  LDL R34, [R1+0x3d0] ;  /* 0x0003d00001227983 */ /* 0x000f280000100800 */
[----:B------:R-:W4:Y:S04]  /*217c0*/  LDL R35, [R1+0x5e4] ;  /* 0x0005e40001237983 */ /* 0x000f280000100800 */
[----:B0-----:R0:W-:Y:S04]  /*217d0*/  STL [R1+0xc48], R55 ;  /* 0x000c483701007387 */ /* 0x0011e80000100800 */
[----:B------:R-:W4:Y:S04]  /*217e0*/  LDL R42, [R1+0x560] ;  /* 0x00056000012a7983 */ /* 0x000f280000100800 */
[----:B0-----:R-:W4:Y:S04]  /*217f0*/  LDL.LU R55, [R1+0x550] ;  /* 0x0005500001377983 */ /* 0x001f280000300800 */
[----:B------:R-:W4:Y:S01]  /*21800*/  LDL R43, [R1+0x55c] ;  /* 0x00055c00012b7983 */ /* 0x000f220000100800 */
[C---:B------:R-:W-:Y:S01]  /*21810*/  IMAD R39, R31.reuse, UR4, RZ ;  /* 0x000000041f277c24 */ /* 0x040fe2000f8e02ff */
[----:B------:R-:W-:Y:S01]  /*21820*/  ISETP.GE.AND P3, PT, R31, UR16, PT ;  /* 0x000000101f007c0c */ /* 0x000fe2000bf66270 */
[----:B------:R-:W0:Y:S01]  /*21830*/  LDCU.64 UR4, c[0x0][0x398] ;  /* 0x00007300ff0477ac */ /* 0x000e220008000a00 */
[----:B------:R-:W0:Y:S02]  /*21840*/  LDC R31, c[0x0][0x3b4] ;  /* 0x0000ed00ff1f7b82 */ /* 0x000e240000000800 */
[----:B------:R-:W-:-:S02]  /*21850*/  IADD3 R2, P1, PT, R39, UR6, RZ ;  /* 0x0000000627027c10 */ /* 0x000fc4000ff3e0ff */
[----:B------:R-:W-:Y:S02]  /*21860*/  PRMT R56, R41, 0x5210, R56 ;  /* 0x0000521029387816 */ /* 0x000fe40000000038 */
[----:B------:R-:W-:Y:S01]  /*21870*/  LEA.HI.X.SX32 R3, R39, UR7, 0x1, P1 ;  /* 0x0000000727037c11 */ /* 0x000fe200088f0eff */
[----:B------:R-:W0:Y:S01]  /*21880*/  LDCU.64 UR6, c[0x0][0x398] ;  /* 0x00007300ff0677ac */ /* 0x000e220008000a00 */
[----:B------:R-:W-:Y:S02]  /*21890*/  PRMT R40, R44, 0x7771, RZ ;  /* 0x000077712c287816 */ /* 0x000fe400000000ff */
[----:B--2---:R-:W-:Y:S02]  /*218a0*/  PRMT R57, R38, 0x5210, R57 ;  /* 0x0000521026397816 */ /* 0x004fe40000000039 */
[----:B------:R-:W2:Y:S01]  /*218b0*/  LDC R38, c[0x0][0x3b4] ;  /* 0x0000ed00ff267b82 */ /* 0x000ea20000000800 */
[----:B---3--:R-:W-:Y:S02]  /*218c0*/  PRMT R58, R46, 0x5210, R58 ;  /* 0x000052102e3a7816 */ /* 0x008fe4000000003a */
[----:B----4-:R-:W-:Y:S01]  /*218d0*/  PRMT R59, R47, 0x5210, R59 ;  /* 0x000052102f3b7816 */ /* 0x010fe2000000003b */
[----:B------:R-:W-:Y:S01]  /*218e0*/  NOP ;  /* 0x0000000000007918 */ /* 0x000fe20000000000 */
[C---:B------:R-:W-:Y:S01]  /*218f0*/  IMAD R30, R34.reuse, UR10, RZ ;  /* 0x0000000a221e7c24 */ /* 0x040fe2000f8e02ff */
[----:B------:R-:W-:-:S02]  /*21900*/  ISETP.LT.AND P3, PT, R34, UR29, !P3 ;  /* 0x0000001d22007c0c */ /* 0x000fc4000df61270 */
[----:B------:R3:W-:Y:S01]  /*21910*/  STSM.16.M88.4 [R0], R56 ;  /* 0x0000003800007844 */ /* 0x0007e20000000200 */
[----:B------:R-:W4:Y:S01]  /*21920*/  LDCU.64 UR10, c[0x0][0x398] ;  /* 0x00007300ff0a77ac */ /* 0x000f220008000a00 */
[----:B------:R-:W-:Y:S02]  /*21930*/  SHF.R.S32.HI R33, RZ, 0x1f, R30 ;  /* 0x0000001fff217819 */ /* 0x000fe4000001141e */
[----:B------:R-:W-:-:S05]  /*21940*/  IADD3 R60, P1, PT, R30, R2, RZ ;  /* 0x000000021e3c7210 */ /* 0x000fca0007f3e0ff */
[----:B------:R-:W-:Y:S01]  /*21950*/  IMAD.X R61, R33, 0x1, R3, P1 ;  /* 0x00000001213d7824 */ /* 0x000fe200008e0603 */
[----:B------:R-:W-:Y:S01]  /*21960*/  ISETP.GE.AND P1, PT, R34, UR17, PT ;  /* 0x0000001122007c0c */ /* 0x000fe2000bf26270 */
[----:B------:R-:W4:Y:S01]  /*21970*/  LDCU.64 UR16, c[0x0][0x390] ;  /* 0x00007200ff1077ac */ /* 0x000f220008000a00 */
[----:B---3--:R-:W-:Y:S01]  /*21980*/  PRMT R56, R44, 0x7770, RZ ;  /* 0x000077702c387816 */ /* 0x008fe200000000ff */
[----:B--2---:R-:W-:Y:S01]  /*21990*/  IMAD R57, R38, 0x20, R39 ;  /* 0x0000002026397824 */ /* 0x004fe200078e0227 */
[----:B------:R-:W-:-:S03]  /*219a0*/  NOP ;  /* 0x0000000000007918 */ /* 0x000fc60000000000 */
[----:B------:R2:W-:Y:S01]  /*219b0*/  @P3 STG.E.U8 desc[UR8][R60.64], R56 ;  /* 0x000000383c003986 */ /* 0x0005e2000c101108 */
[----:B-1----:R-:W-:Y:S01]  /*219c0*/  IMAD R59, R32, 0x20, R57 ;  /* 0x00000020203b7824 */ /* 0x002fe200078e0239 */
[----:B0-----:R-:W-:Y:S01]  /*219d0*/  ISETP.LT.AND P3, PT, R35, UR4, !P1 ;  /* 0x0000000423007c0c */ /* 0x001fe2000cf61270 */
[C---:B------:R-:W-:Y:S01]  /*219e0*/  VIADD R46, R30.reuse, UR18 ;  /* 0x000000121e2e7c36 */ /* 0x040fe20008000000 */
[----:B--2---:R-:W-:Y:S01]  /*219f0*/  IADD3 R56, P4, PT, R57, UR12, RZ ;  /* 0x0000000c39387c10 */ /* 0x004fe2000ff9e0ff */
[----:B------:R-:W-:Y:S01]  /*21a00*/  IMAD R31, R31, 0x20, R59 ;  /* 0x000000201f1f7824 */ /* 0x000fe200078e023b */
[----:B------:R-:W-:Y:S01]  /*21a10*/  IADD3 R58, P5, PT, R59, UR14, RZ ;  /* 0x0000000e3b3a7c10 */ /* 0x000fe2000ffbe0ff */
[----:B------:R-:W0:Y:S01]  /*21a20*/  LDCU UR4, c[0x0][0x3b8] ;  /* 0x00007700ff0477ac */ /* 0x000e220008000800 */
[----:B------:R-:W-:Y:S02]  /*21a30*/  LEA.HI.X.SX32 R57, R57, UR13, 0x1, P4 ;  /* 0x0000000d39397c11 */ /* 0x000fe4000a0f0eff */
[----:B------:R-:W-:Y:S01]  /*21a40*/  IADD3 R60, P6, PT, R30, R56, RZ ;  /* 0x000000381e3c7210 */ /* 0x000fe20007fde0ff */
[----:B------:R-:W1:Y:S01]  /*21a50*/  LDCU.64 UR12, c[0x0][0x398] ;  /* 0x00007300ff0c77ac */ /* 0x000e620008000a00 */
[----:B------:R-:W-:-:S02]  /*21a60*/  ISETP.LT.AND P4, PT, R42, UR6, !P1 ;  /* 0x000000062a007c0c */ /* 0x000fc4000cf81270 */
[----:B------:R-:W-:Y:S01]  /*21a70*/  LEA.HI.X.SX32 R59, R59, UR15, 0x1, P5 ;  /* 0x0000000f3b3b7c11 */ /* 0x000fe2000a8f0eff */
[C---:B------:R-:W-:Y:S01]  /*21a80*/  IMAD.X R61, R33.reuse, 0x1, R57, P6 ;  /* 0x00000001213d7824 */ /* 0x040fe200030e0639 */
[----:B------:R-:W-:Y:S01]  /*21a90*/  IADD3 R38, P5, PT, R30, R58, RZ ;  /* 0x0000003a1e267210 */ /* 0x000fe20007fbe0ff */
[----:B------:R-:W2:Y:S01]  /*21aa0*/  LDCU.64 UR14, c[0x0][0x398] ;  /* 0x00007300ff0e77ac */ /* 0x000ea20008000a00 */
[----:B------:R-:W-:Y:S02]  /*21ab0*/  PRMT R32, R44, 0x7772, RZ ;  /* 0x000077722c207816 */ /* 0x000fe400000000ff */
[----:B------:R3:W-:Y:S01]  /*21ac0*/  @P3 STG.E.U8 desc[UR8][R60.64], R40 ;  /* 0x000000283c003986 */ /* 0x0007e2000c101108 */
[----:B------:R-:W-:Y:S01]  /*21ad0*/  IMAD.X R39, R33, 0x1, R59, P5 ;  /* 0x0000000121277824 */ /* 0x000fe200028e063b */
[----:B----4-:R-:W-:Y:S01]  /*21ae0*/  ISETP.LT.AND P1, PT, R43, UR10, !P1 ;  /* 0x0000000a2b007c0c */ /* 0x010fe2000cf21270 */
[----:B------:R-:W4:Y:S03]  /*21af0*/  LDCU UR6, c[0x0][0x39c] ;  /* 0x00007380ff0677ac */ /* 0x000f260008000800 */
[----:B------:R0:W-:Y:S01]  /*21b00*/  @P4 STG.E.U8 desc[UR8][R38.64], R32 ;  /* 0x0000002026004986 */ /* 0x0001e2000c101108 */
[----:B------:R-:W2:Y:S01]  /*21b10*/  LDCU UR10, c[0x0][0x39c] ;  /* 0x00007380ff0a77ac */ /* 0x000ea20008000800 */
[----:B---3--:R-:W-:-:S04]  /*21b20*/  IADD3 R60, P3, PT, R31, UR16, RZ ;  /* 0x000000101f3c7c10 */ /* 0x008fc8000ff7e0ff */
[----:B------:R-:W-:Y:S01]  /*21b30*/  LEA.HI.X.SX32 R61, R31, UR17, 0x1, P3 ;  /* 0x000000111f3d7c11 */ /* 0x000fe200098f0eff */
[----:B------:R-:W3:Y:S01]  /*21b40*/  LDCU.64 UR16, c[0x0][0x398] ;  /* 0x00007300ff1077ac */ /* 0x000ee20008000a00 */
[----:B------:R-:W-:Y:S01]  /*21b50*/  IADD3 R40, P4, PT, R30, R60, RZ ;  /* 0x0000003c1e287210 */ /* 0x000fe20007f9e0ff */
[----:B0-----:R-:W-:Y:S01]  /*21b60*/  VIADD R32, R34, 0x2 ;  /* 0x0000000222207836 */ /* 0x001fe20000000000 */
[----:B-1----:R-:W-:Y:S01]  /*21b70*/  ISETP.LT.AND P3, PT, R55, UR12, !P2 ;  /* 0x0000000c37007c0c */ /* 0x002fe2000d761270 */
[----:B------:R-:W0:Y:S01]  /*21b80*/  LDCU UR12, c[0x0][0x398] ;  /* 0x00007300ff0c77ac */ /* 0x000e220008000800 */
[----:B------:R-:W-:Y:S02]  /*21b90*/  SHF.R.S32.HI R39, RZ, 0x1f, R46 ;  /* 0x0000001fff277819 */ /* 0x000fe4000001142e */
[----:B------:R-:W-:Y:S01]  /*21ba0*/  IADD3 R30, P5, PT, R46, R2, RZ ;  /* 0x000000022e1e7210 */ /* 0x000fe20007fbe0ff */
[----:B------:R-:W-:Y:S01]  /*21bb0*/  IMAD.X R41, R33, 0x1, R61, P4 ;  /* 0x0000000121297824 */ /* 0x000fe200020e063d */
[----:B------:R-:W-:Y:S01]  /*21bc0*/  ISETP.GE.AND P4, PT, R32, UR19, PT ;  /* 0x0000001320007c0c */ /* 0x000fe2000bf86270 */
[----:B------:R-:W1:Y:S01]  /*21bd0*/  LDCU.64 UR18, c[0x0][0x398] ;  /* 0x00007300ff1277ac */ /* 0x000e620008000a00 */
[----:B------:R-:W-:Y:S01]  /*21be0*/  PRMT R32, R44, 0x7773, RZ ;  /* 0x000077732c207816 */ /* 0x000fe200000000ff */
[----:B------:R-:W-:Y:S01]  /*21bf0*/  IMAD.X R31, R39, 0x1, R3, P5 ;  /* 0x00000001271f7824 */ /* 0x000fe200028e0603 */
[----:B------:R-:W-:-:S02]  /*21c00*/  PRMT R44, R36, 0x7770, RZ ;  /* 0x00007770242c7816 */ /* 0x000fc400000000ff */
[----:B--2---:R-:W-:Y:S01]  /*21c10*/  ISETP.LT.AND P6, PT, R35, UR14, !P2 ;  /* 0x0000000e23007c0c */ /* 0x004fe2000d7c1270 */
[----:B------:R-:W-:Y:S01]  /*21c20*/  @P1 STG.E.U8 desc[UR8][R40.64], R32 ;  /* 0x0000002028001986 */ /* 0x000fe2000c101108 */
[----:B------:R-:W-:Y:S01]  /*21c30*/  PRMT R38, R36, 0x7772, RZ ;  /* 0x0000777224267816 */ /* 0x000fe200000000ff */
[----:B------:R-:W2:Y:S02]  /*21c40*/  LDCU UR14, c[0x0][0x398] ;  /* 0x00007300ff0e77ac */ /* 0x000ea40008000800 */
[----:B------:R0:W-:Y:S01]  /*21c50*/  @P3 STG.E.U8 desc[UR8][R30.64], R44 ;  /* 0x0000002c1e003986 */ /* 0x0001e2000c101108 */
[----:B---3--:R-:W-:Y:S01]  /*21c60*/  ISETP.LT.AND P3, PT, R42, UR16, !P2 ;  /* 0x000000102a007c0c */ /* 0x008fe2000d761270 */
[----:B------:R-:W3:Y:S01]  /*21c70*/  LDCU UR16, c[0x0][0x398] ;  /* 0x00007300ff1077ac */ /* 0x000ee20008000800 */
[----:B------:R-:W-:Y:S02]  /*21c80*/  ISETP.LT.AND P2, PT, R43, UR24, !P2 ;  /* 0x000000182b007c0c */ /* 0x000fe4000d741270 */
[----:B0-----:R-:W-:Y:S01]  /*21c90*/  IADD3 R30, P1, PT, R46, R56, RZ ;  /* 0x000000382e1e7210 */ /* 0x001fe20007f3e0ff */
[----:B------:R-:W-:Y:S01]  /*21ca0*/  VIADD R44, R34, 0x3 ;  /* 0x00000003222c7836 */ /* 0x000fe20000000000 */
[----:B------:R-:W-:-:S02]  /*21cb0*/  PRMT R32, R36, 0x7771, RZ ;  /* 0x0000777124207816 */ /* 0x000fc400000000ff */
[----:B------:R-:W-:Y:S01]  /*21cc0*/  IADD3 R40, P5, PT, R46, R58, RZ ;  /* 0x0000003a2e287210 */ /* 0x000fe20007fbe0ff */
[C---:B------:R-:W-:Y:S01]  /*21cd0*/  IMAD.X R31, R39.reuse, 0x1, R57, P1 ;  /* 0x00000001271f7824 */ /* 0x040fe200008e0639 */
[----:B----4-:R-:W-:Y:S01]  /*21ce0*/  ISETP.GE.AND P1, PT, R44, UR6, PT ;  /* 0x000000062c007c0c */ /* 0x010fe2000bf26270 */
[----:B------:R-:W-:Y:S01]  /*21cf0*/  VIADD R44, R46, UR4 ;  /* 0x000000042e2c7c36 */ /* 0x000fe20008000000 */
[----:B------:R-:W-:Y:S01]  /*21d00*/  PRMT R36, R36, 0x7773, RZ ;  /* 0x0000777324247816 */ /* 0x000fe200000000ff */
[----:B------:R-:W-:Y:S01]  /*21d10*/  IMAD.X R41, R39, 0x1, R59, P5 ;  /* 0x0000000127297824 */ /* 0x000fe200028e063b */
[----:B------:R0:W-:Y:S01]  /*21d20*/  @P6 STG.E.U8 desc[UR8][R30.64], R32 ;  /* 0x000000201e006986 */ /* 0x0001e2000c101108 */
[----:B-1----:R-:W-:Y:S01]  /*21d30*/  ISETP.LT.AND P5, PT, R55, UR18, !P4 ;  /* 0x0000001237007c0c */ /* 0x002fe2000e7a1270 */
[----:B------:R-:W1:Y:S02]  /*21d40*/  LDCU UR4, c[0x0][0x3b8] ;  /* 0x00007700ff0477ac */ /* 0x000e640008000800 */
[----:B------:R4:W-:Y:S01]  /*21d50*/  @P3 STG.E.U8 desc[UR8][R40.64], R38 ;  /* 0x0000002628003986 */ /* 0x0009e2000c101108 */
[----:B------:R-:W1:Y:S01]  /*21d60*/  LDCU UR6, c[0x0][0x39c] ;  /* 0x00007380ff0677ac */ /* 0x000e620008000800 */
[----:B------:R-:W1:Y:S01]  /*21d70*/  LDCU UR18, c[0x0][0x398] ;  /* 0x00007300ff1277ac */ /* 0x000e620008000800 */
[----:B0-----:R-:W-:Y:S01]  /*21d80*/  IADD3 R32, P6, PT, R46, R60, RZ ;  /* 0x0000003c2e207210 */ /* 0x001fe20007fde0ff */
[----:B------:R-:W3:Y:S01]  /*21d90*/  LDL.LU.64 R30, [R1+0xc88] ;  /* 0x000c8800011e7983 */ /* 0x000ee20000300a00 */
[----:B------:R-:W-:-:S02]  /*21da0*/  IADD3 R46, P3, PT, R44, R2, RZ ;  /* 0x000000022c2e7210 */ /* 0x000fc40007f7e0ff */
[----:B----4-:R-:W-:Y:S01]  /*21db0*/  SHF.R.S32.HI R40, RZ, 0x1f, R44 ;  /* 0x0000001fff287819 */ /* 0x010fe2000001142c */
[----:B------:R-:W-:Y:S01]  /*21dc0*/  IMAD.X R33, R39, 0x1, R61, P6 ;  /* 0x0000000127217824 */ /* 0x000fe200030e063d */
[----:B------:R-:W-:Y:S01]  /*21dd0*/  ISETP.LT.AND P6, PT, R35, UR22, !P4 ;  /* 0x0000001623007c0c */ /* 0x000fe2000e7c1270 */
[----:B------:R-:W0:Y:S02]  /*21de0*/  LDCU UR22, c[0x0][0x398] ;  /* 0x00007300ff1677ac */ /* 0x000e240008000800 */
[----:B------:R-:W-:Y:S01]  /*21df0*/  IMAD.X R47, R40, 0x1, R3, P3 ;  /* 0x00000001282f7824 */ /* 0x000fe200018e0603 */
[----:B------:R4:W-:Y:S01]  /*21e00*/  @P2 STG.E.U8 desc[UR8][R32.64], R36 ;  /* 0x0000002420002986 */ /* 0x0009e2000c101108 */
[----:B------:R-:W-:Y:S02]  /*21e10*/  IADD3 R38, P3, PT, R44, R56, RZ ;  /* 0x000000382c267210 */ /* 0x000fe40007f7e0ff */
[----:B------:R-:W-:Y:S01]  /*21e20*/  ISETP.LT.AND P2, PT, R42, UR20, !P4 ;  /* 0x000000142a007c0c */ /* 0x000fe2000e741270 */
[----:B------:R-:W0:Y:S01]  /*21e30*/  LDCU UR20, c[0x0][0x398] ;  /* 0x00007300ff1477ac */ /* 0x000e220008000800 */
[----:B----4-:R-:W-:Y:S01]  /*21e40*/  PRMT R32, R45, 0x7770, RZ ;  /* 0x000077702d207816 */ /* 0x010fe200000000ff */
[----:B------:R-:W-:-:S04]  /*21e50*/  VIADD R36, R34, 0x4 ;  /* 0x0000000422247836 */ /* 0x000fc80000000000 */
[----:B------:R4:W-:Y:S01]  /*21e60*/  @P5 STG.E.U8 desc[UR8][R46.64], R32 ;  /* 0x000000202e005986 */ /* 0x0009e2000c101108 */
[----:B------:R-:W-:Y:S01]  /*21e70*/  IMAD.X R39, R40, 0x1, R57, P3 ;  /* 0x0000000128277824 */ /* 0x000fe200018e0639 */
[----:B------:R-:W-:Y:S01]  /*21e80*/  ISETP.GE.AND P3, PT, R36, UR10, PT ;  /* 0x0000000a24007c0c */ /* 0x000fe2000bf66270 */
[----:B------:R-:W0:Y:S01]  /*21e90*/  LDCU UR10, c[0x0][0x398] ;  /* 0x00007300ff0a77ac */ /* 0x000e220008000800 */
[C---:B------:R-:W-:Y:S02]  /*21ea0*/  PRMT R36, R45.reuse, 0x7771, RZ ;  /* 0x000077712d247816 */ /* 0x040fe400000000ff */
[----:B----4-:R-:W-:Y:S02]  /*21eb0*/  IADD3 R46, P5, PT, R44, R58, RZ ;  /* 0x0000003a2c2e7210 */ /* 0x010fe40007fbe0ff */
[----:B------:R-:W-:-:S03]  /*21ec0*/  PRMT R32, R45, 0x7772, RZ ;  /* 0x000077722d207816 */ /* 0x000fc600000000ff */
[----:B------:R-:W-:Y:S01]  /*21ed0*/  IMAD.X R47, R40, 0x1, R59, P5 ;  /* 0x00000001282f7824 */ /* 0x000fe200028e063b */
[----:B------:R-:W-:Y:S01]  /*21ee0*/  ISETP.LT.AND P4, PT, R43, UR26, !P4 ;  /* 0x0000001a2b007c0c */ /* 0x000fe2000e781270 */
[----:B------:R1:W-:Y:S04]  /*21ef0*/  @P6 STG.E.U8 desc[UR8][R38.64], R36 ;  /* 0x0000002426006986 */ /* 0x0003e8000c101108 */
[----:B------:R4:W-:Y:S01]  /*21f00*/  @P2 STG.E.U8 desc[UR8][R46.64], R32 ;  /* 0x000000202e002986 */ /* 0x0009e2000c101108 */
[----:B------:R-:W-:Y:S02]  /*21f10*/  ISETP.LT.AND P2, PT, R55, UR28, !P1 ;  /* 0x0000001c37007c0c */ /* 0x000fe4000cf41270 */
[----:B------:R-:W-:Y:S01]  /*21f20*/  PRMT R45, R45, 0x7773, RZ ;  /* 0x000077732d2d7816 */ /* 0x000fe200000000ff */
[C---:B-1----:R-:W-:Y:S01]  /*21f30*/  VIADD R36, R44.reuse, UR4 ;  /* 0x000000042c247c36 */ /* 0x042fe20008000000 */
[----:B------:R-:W3:Y:S01]  /*21f40*/  LDL.LU.64 R38, [R1+0xc80] ;  /* 0x000c800001267983 */ /* 0x000ee20000300a00 */
[----:B------:R-:W1:Y:S01]  /*21f50*/  LDCU UR4, c[0x0][0x3b8] ;  /* 0x00007700ff0477ac */ /* 0x000e620008000800 */
[----:B----4-:R-:W-:-:S05]  /*21f60*/  IADD3 R32, P5, PT, R44, R60, RZ ;  /* 0x0000003c2c207210 */ /* 0x010fca0007fbe0ff */
[----:B------:R-:W-:Y:S01]  /*21f70*/  IMAD.X R33, R40, 0x1, R61, P5 ;  /* 0x0000000128217824 */ /* 0x000fe200028e063d */
[----:B------:R-:W-:Y:S02]  /*21f80*/  SHF.R.S32.HI R40, RZ, 0x1f, R36 ;  /* 0x0000001fff287819 */ /* 0x000fe40000011424 */
[C---:B------:R-:W-:Y:S02]  /*21f90*/  IADD3 R44, P5, PT, R36.reuse, R2, RZ ;  /* 0x00000002242c7210 */ /* 0x040fe40007fbe0ff */
[----:B------:R4:W-:Y:S01]  /*21fa0*/  @P4 STG.E.U8 desc[UR8][R32.64], R45 ;  /* 0x0000002d20004986 */ /* 0x0009e2000c101108 */
[----:B------:R-:W-:Y:S02]  /*21fb0*/  IADD3 R46, P6, PT, R36, R56, RZ ;  /* 0x00000038242e7210 */ /* 0x000fe40007fde0ff */
[----:B----4-:R-:W-:Y:S01]  /*21fc0*/  IMAD.X R45, R40, 0x1, R3, P5 ;  /* 0x00000001282d7824 */ /* 0x010fe200028e0603 */
[----:B0-----:R-:W-:Y:S01]  /*21fd0*/  ISETP.LT.AND P5, PT, R35, UR10, !P1 ;  /* 0x0000000a23007c0c */ /* 0x001fe2000cfa1270 */
[----:B------:R-:W-:Y:S01]  /*21fe0*/  VIADD R32, R34, 0x5 ;  /* 0x0000000522207836 */ /* 0x000fe20000000000 */
[C---:B------:R-:W-:Y:S01]  /*21ff0*/  PRMT R33, R37.reuse, 0x7770, RZ ;  /* 0x0000777025217816 */ /* 0x040fe200000000ff */
[----:B------:R-:W-:Y:S01]  /*22000*/  IMAD.X R47, R40, 0x1, R57, P6 ;  /* 0x00000001282f7824 */ /* 0x000fe200030e0639 */
[----:B------:R-:W0:Y:S03]  /*22010*/  LDCU UR10, c[0x0][0x398] ;  /* 0x00007300ff0a77ac */ /* 0x000e260008000800 */
[----:B------:R-:W-:Y:S01]  /*22020*/  @P2 STG.E.U8 desc[UR8][R44.64], R33 ;  /* 0x000000212c002986 */ /* 0x000fe2000c101108 */
[----:B------:R-:W-:Y:S01]  /*22030*/  ISETP.GE.AND P2, PT, R32, UR6, PT ;  /* 0x0000000620007c0c */ /* 0x000fe2000bf46270 */
[----:B------:R-:W4:Y:S01]  /*22040*/  LDCU UR6, c[0x0][0x398] ;  /* 0x00007300ff0677ac */ /* 0x000f220008000800 */
[----:B------:R-:W-:-:S05]  /*22050*/  PRMT R32, R37, 0x7771, RZ ;  /* 0x0000777125207816 */ /* 0x000fca00000000ff */
[----:B------:R0:W-:Y:S04]  /*22060*/  @P5 STG.E.U8 desc[UR8][R46.64], R32 ;  /* 0x000000202e005986 */ /* 0x0001e8000c101108 */
[----:B0-----:R-:W3:Y:S01]  /*22070*/  LDL.LU.64 R46, [R1+0xc78] ;  /* 0x000c7800012e7983 */ /* 0x001ee20000300a00 */
[----:B------:R-:W-:Y:S01]  /*22080*/  ISETP.LT.AND P4, PT, R42, UR12, !P1 ;  /* 0x0000000c2a007c0c */ /* 0x000fe2000cf81270 */
[----:B------:R-:W0:Y:S01]  /*22090*/  LDCU UR12, c[0x0][0x398] ;  /* 0x00007300ff0c77ac */ /* 0x000e220008000800 */
[----:B------:R-:W-:Y:S02]  /*220a0*/  IADD3 R44, P6, PT, R36, R58, RZ ;  /* 0x0000003a242c7210 */ /* 0x000fe40007fde0ff */
[----:B------:R-:W-:-:S03]  /*220b0*/  PRMT R41, R37, 0x7772, RZ ;  /* 0x0000777225297816 */ /* 0x000fc600000000ff */
[----:B------:R-:W-:Y:S01]  /*220c0*/  IMAD.X R45, R40, 0x1, R59, P6 ;  /* 0x00000001282d7824 */ /* 0x000fe200030e063b */
[----:B--2---:R-:W-:Y:S01]  /*220d0*/  ISETP.LT.AND P1, PT, R43, UR14, !P1 ;  /* 0x0000000e2b007c0c */ /* 0x004fe2000cf21270 */
[----:B------:R-:W2:Y:S01]  /*220e0*/  LDCU UR14, c[0x0][0x398] ;  /* 0x00007300ff0e77ac */ /* 0x000ea20008000800 */
[----:B------:R-:W-:-:S03]  /*220f0*/  IADD3 R32, P5, PT, R36, R60, RZ ;  /* 0x0000003c24207210 */ /* 0x000fc60007fbe0ff */
[----:B------:R1:W-:Y:S01]  /*22100*/  @P4 STG.E.U8 desc[UR8][R44.64], R41 ;  /* 0x000000292c004986 */ /* 0x0003e2000c101108 */
[----:B------:R-:W-:Y:S01]  /*22110*/  ISETP.LT.AND P4, PT, R55, UR10, !P3 ;  /* 0x0000000a37007c0c */ /* 0x000fe2000df81270 */
[----:B------:R-:W-:Y:S01]  /*22120*/  IMAD.X R33, R40, 0x1, R61, P5 ;  /* 0x0000000128217824 */ /* 0x000fe200028e063d */
[----:B------:R-:W-:Y:S01]  /*22130*/  PRMT R37, R37, 0x7773, RZ ;  /* 0x0000777325257816 */ /* 0x000fe200000000ff */
[----:B------:R-:W0:Y:S01]  /*22140*/  LDCU UR10, c[0x0][0x398] ;  /* 0x00007300ff0a77ac */ /* 0x000e220008000800 */
[----:B-1----:R-:W-:Y:S01]  /*22150*/  VIADD R44, R36, UR4 ;  /* 0x00000004242c7c36 */ /* 0x002fe20008000000 */
[----:B------:R-:W1:Y:S04]  /*22160*/  LDCU UR4, c[0x0][0x3b8] ;  /* 0x00007700ff0477ac */ /* 0x000e680008000800 */
[----:B------:R-:W-:-:S02]  /*22170*/  SHF.R.S32.HI R45, RZ, 0x1f, R44 ;  /* 0x0000001fff2d7819 */ /* 0x000fc4000001142c */
[C---:B------:R-:W-:Y:S01]  /*22180*/  IADD3 R36, P5, PT, R44.reuse, R2, RZ ;  /* 0x000000022c247210 */ /* 0x040fe20007fbe0ff */
[----:B------:R0:W-:Y:S01]  /*22190*/  @P1 STG.E.U8 desc[UR8][R32.64], R37 ;  /* 0x0000002520001986 */ /* 0x0001e2000c101108 */
[----:B----4-:R-:W-:Y:S01]  /*221a0*/  ISETP.LT.AND P1, PT, R35, UR6, !P3 ;  /* 0x0000000623007c0c */ /* 0x010fe2000df21270 */
[----:B------:R-:W4:Y:S01]  /*221b0*/  LDCU UR6, c[0x0][0x39c] ;  /* 0x00007380ff0677ac */ /* 0x000f220008000800 */
[----:B------:R-:W-:Y:S01]  /*221c0*/  IADD3 R40, P6, PT, R44, R56, RZ ;  /* 0x000000382c287210 */ /* 0x000fe20007fde0ff */
[----:B0-----:R-:W-:Y:S01]  /*221d0*/  IMAD.X R37, R45, 0x1, R3, P5 ;  /* 0x000000012d257824 */ /* 0x001fe200028e0603 */
[----:B------:R-:W-:-:S03]  /*221e0*/  ISETP.LT.AND P5, PT, R42, UR12, !P3 ;  /* 0x0000000c2a007c0c */ /* 0x000fc6000dfa1270 */
[----:B------:R-:W-:Y:S01]  /*221f0*/  IMAD.X R41, R45, 0x1, R57, P6 ;  /* 0x000000012d297824 */ /* 0x000fe200030e0639 */
[----:B------:R-:W0:Y:S01]  /*22200*/  LDCU UR12, c[0x0][0x398] ;  /* 0x00007300ff0c77ac */ /* 0x000e220008000800 */
[----:B---3--:R-:W-:-:S05]  /*22210*/  PRMT R32, R46, 0x7770, RZ ;  /* 0x000077702e207816 */ /* 0x008fca00000000ff */
[----:B------:R3:W-:Y:S01]  /*22220*/  @P4 STG.E.U8 desc[UR8][R36.64], R32 ;  /* 0x0000002024004986 */ /* 0x0007e2000c101108 */
[----:B------:R-:W-:Y:S02]  /*22230*/  PRMT R33, R46, 0x7771, RZ ;  /* 0x000077712e217816 */ /* 0x000fe400000000ff */
[----:B---3--:R-:W-:Y:S02]  /*22240*/  IADD3 R36, P4, PT, R44, R58, RZ ;  /* 0x0000003a2c247210 */ /* 0x008fe40007f9e0ff */
[----:B------:R-:W-:-:S03]  /*22250*/  PRMT R32, R46, 0x7772, RZ ;  /* 0x000077722e207816 */ /* 0x000fc600000000ff */
[----:B------:R-:W-:Y:S01]  /*22260*/  IMAD.X R37, R45, 0x1, R59, P4 ;  /* 0x000000012d257824 */ /* 0x000fe200020e063b */
[----:B------:R3:W-:Y:S01]  /*22270*/  @P1 STG.E.U8 desc[UR8][R40.64], R33 ;  /* 0x0000002128001986 */ /* 0x0007e2000c101108 */
[----:B------:R-:W-:Y:S01]  /*22280*/  ISETP.LT.AND P1, PT, R43, UR10, !P3 ;  /* 0x0000000a2b007c0c */ /* 0x000fe2000df21270 */
[----:B------:R-:W0:Y:S02]  /*22290*/  LDCU UR10, c[0x0][0x39c] ;  /* 0x00007380ff0a77ac */ /* 0x000e240008000800 */
[----:B------:R1:W-:Y:S01]  /*222a0*/  @P5 STG.E.U8 desc[UR8][R36.64], R32 ;  /* 0x0000002024005986 */ /* 0x0003e2000c101108 */
[----:B--2---:R-:W-:Y:S01]  /*222b0*/  ISETP.LT.AND P4, PT, R55, UR14, !P2 ;  /* 0x0000000e37007c0c */ /* 0x004fe2000d781270 */
[----:B------:R-:W2:Y:S01]  /*222c0*/  LDCU UR14, c[0x0][0x398] ;  /* 0x00007300ff0e77ac */ /* 0x000ea20008000800 */
[C---:B---3--:R-:W-:Y:S01]  /*222d0*/  IADD3 R40, P3, PT, R44.reuse, R60, RZ ;  /* 0x0000003c2c287210 */ /* 0x048fe20007f7e0ff */
[----:B-1----:R-:W-:Y:S01]  /*222e0*/  VIADD R36, R44, UR4 ;  /* 0x000000042c247c36 */ /* 0x002fe20008000000 */
[----:B------:R-:W1:Y:S01]  /*222f0*/  LDCU UR4, c[0x0][0x3b8] ;  /* 0x00007700ff0477ac */ /* 0x000e620008000800 */
[----:B------:R-:W-:-:S02]  /*22300*/  VIADD R32, R34, 0x6 ;  /* 0x0000000622207836 */ /* 0x000fc40000000000 */
[----:B------:R-:W-:Y:S01]  /*22310*/  IMAD.X R41, R45, 0x1, R61, P3 ;  /* 0x000000012d297824 */ /* 0x000fe200018e063d */
[----:B------:R-:W-:Y:S02]  /*22320*/  SHF.R.S32.HI R37, RZ, 0x1f, R36 ;  /* 0x0000001fff257819 */ /* 0x000fe40000011424 */
[----:B------:R-:W-:Y:S02]  /*22330*/  IADD3 R44, P5, PT, R36, R2, RZ ;  /* 0x00000002242c7210 */ /* 0x000fe40007fbe0ff */
[----:B----4-:R-:W-:Y:S01]  /*22340*/  ISETP.GE.AND P3, PT, R32, UR6, PT ;  /* 0x0000000620007c0c */ /* 0x010fe2000bf66270 */
[----:B------:R-:W3:Y:S01]  /*22350*/  LDCU UR6, c[0x0][0x398] ;  /* 0x00007300ff0677ac */ /* 0x000ee20008000800 */
[----:B------:R-:W-:Y:S01]  /*22360*/  PRMT R32, R46, 0x7773, RZ ;  /* 0x000077732e207816 */ /* 0x000fe200000000ff */
[----:B------:R-:W-:Y:S01]  /*22370*/  IMAD.X R45, R37, 0x1, R3, P5 ;  /* 0x00000001252d7824 */ /* 0x000fe200028e0603 */
[----:B0-----:R-:W-:Y:S01]  /*22380*/  ISETP.LT.AND P5, PT, R35, UR12, !P2 ;  /* 0x0000000c23007c0c */ /* 0x001fe2000d7a1270 */
[----:B------:R-:W0:Y:S01]  /*22390*/  LDCU UR12, c[0x0][0x398] ;  /* 0x00007300ff0c77ac */ /* 0x000e220008000800 */
[----:B------:R-:W-:Y:S01]  /*223a0*/  PRMT R46, R38, 0x7770, RZ ;  /* 0x00007770262e7816 */ /* 0x000fe200000000ff */
[----:B------:R4:W-:Y:S04]  /*223b0*/  @P1 STG.E.U8 desc[UR8][R40.64], R32 ;  /* 0x0000002028001986 */ /* 0x0009e8000c101108 */
[----:B------:R0:W-:Y:S01]  /*223c0*/  @P4 STG.E.U8 desc[UR8][R44.64], R46 ;  /* 0x0000002e2c004986 */ /* 0x0001e2000c101108 */
[----:B----4-:R-:W-:-:S02]  /*223d0*/  IADD3 R40, P1, PT, R36, R56, RZ ;  /* 0x0000003824287210 */ /* 0x010fc40007f3e0ff */
[----:B0-----:R-:W-:-:S03]  /*223e0*/  PRMT R46, R38, 0x7771, RZ ;  /* 0x00007771262e7816 */ /* 0x001fc600000000ff */
[----:B------:R-:W-:-:S05]  /*223f0*/  IMAD.X R41, R37, 0x1, R57, P1 ;  /* 0x0000000125297824 */ /* 0x000fca00008e0639 */
[----:B------:R0:W-:Y:S04]  /*22400*/  @P5 STG.E.U8 desc[UR8][R40.64], R46 ;  /* 0x0000002e28005986 */ /* 0x0001e8000c101108 */
[----:B0-----:R-:W4:Y:S01]  /*22410*/  LDL.LU R40, [R1+0xc70] ;  /* 0x000c700001287983 */ /* 0x001f220000300800 */
[----:B------:R-:W-:Y:S01]  /*22420*/  ISETP.LT.AND P4, PT, R42, UR16, !P2 ;  /* 0x000000102a007c0c */ /* 0x000fe2000d781270 */
[----:B------:R-:W-:Y:S01]  /*22430*/  VIADD R45, R34, 0x7 ;  /* 0x00000007222d7836 */ /* 0x000fe20000000000 */
[----:B------:R-:W-:Y:S01]  /*22440*/  IADD3 R44, P6, PT, R36, R58, RZ ;  /* 0x0000003a242c7210 */ /* 0x000fe20007fde0ff */
[----:B------:R-:W0:Y:S01]  /*22450*/  LDCU UR16, c[0x0][0x398] ;  /* 0x00007300ff1077ac */ /* 0x000e220008000800 */
[C---:B------:R-:W-:Y:S02]  /*22460*/  PRMT R32, R38.reuse, 0x7772, RZ ;  /* 0x0000777226207816 */ /* 0x040fe400000000ff */
[----:B------:R-:W-:Y:S01]  /*22470*/  ISETP.GE.AND P1, PT, R45, UR10, PT ;  /* 0x0000000a2d007c0c */ /* 0x000fe2000bf26270 */
[----:B------:R-:W-:Y:S01]  /*22480*/  IMAD.X R45, R37, 0x1, R59, P6 ;  /* 0x00000001252d7824 */ /* 0x000fe200030e063b */
[----:B---3--:R-:W-:Y:S01]  /*22490*/  ISETP.LT.AND P2, PT, R43, UR6, !P2 ;  /* 0x000000062b007c0c */ /* 0x008fe2000d741270 */
[----:B------:R-:W3:Y:S04]  /*224a0*/  LDCU UR10, c[0x0][0x39c] ;  /* 0x00007380ff0a77ac */ /* 0x000ee80008000800 */
[----:B------:R0:W-:Y:S01]  /*224b0*/  @P4 STG.E.U8 desc[UR8][R44.64], R32 ;  /* 0x000000202c004986 */ /* 0x0001e2000c101108 */
[----:B------:R-:W-:Y:S01]  /*224c0*/  ISETP.LT.AND P6, PT, R55, UR12, !P3 ;  /* 0x0000000c37007c0c */ /* 0x000fe2000dfc1270 */
[----:B------:R-:W2:Y:S01]  /*224d0*/  LDCU UR6, c[0x0][0x3b8] ;  /* 0x00007700ff0677ac */ /* 0x000ea20008000800 */
[----:B------:R-:W-:Y:S01]  /*224e0*/  PRMT R38, R38, 0x7773, RZ ;  /* 0x0000777326267816 */ /* 0x000fe200000000ff */
[----:B------:R-:W-:Y:S01]  /*224f0*/  VIADD R46, R34, 0x8 ;  /* 0x00000008222e7836 */ /* 0x000fe20000000000 */
[----:B------:R-:W2:Y:S01]  /*22500*/  LDCU UR12, c[0x0][0x398] ;  /* 0x00007300ff0c77ac */ /* 0x000ea20008000800 */
[C---:B0-----:R-:W-:Y:S01]  /*22510*/  IADD3 R32, P4, PT, R36.reuse, R60, RZ ;  /* 0x0000003c24207210 */ /* 0x041fe20007f9e0ff */
[----:B-1----:R-:W-:Y:S01]  /*22520*/  VIADD R36, R36, UR4 ;  /* 0x0000000424247c36 */ /* 0x002fe20008000000 */
[----:B------:R-:W0:Y:S03]  /*22530*/  LDCU UR4, c[0x0][0x398] ;  /* 0x00007300ff0477ac */ /* 0x000e260008000800 */
[----:B------:R-:W-:Y:S01]  /*22540*/  IMAD.X R33, R37, 0x1, R61, P4 ;  /* 0x0000000125217824 */ /* 0x000fe200020e063d */
[----:B------:R-:W-:-:S02]  /*22550*/  SHF.R.S32.HI R37, RZ, 0x1f, R36 ;  /* 0x0000001fff257819 */ /* 0x000fc40000011424 */
[----:B------:R-:W-:Y:S02]  /*22560*/  IADD3 R44, P4, PT, R36, R2, RZ ;  /* 0x00000002242c7210 */ /* 0x000fe40007f9e0ff */
[----:B------:R1:W-:Y:S01]  /*22570*/  @P2 STG.E.U8 desc[UR8][R32.64], R38 ;  /* 0x0000002620002986 */ /* 0x0003e2000c101108 */
[----:B--2---:R-:W-:Y:S01]  /*22580*/  ISETP.LT.AND P5, PT, R35, UR14, !P3 ;  /* 0x0000000e23007c0c */ /* 0x004fe2000dfa1270 */
[----:B------:R-:W2:Y:S01]  /*22590*/  LDCU UR14, c[0x0][0x398] ;  /* 0x00007300ff0e77ac */ /* 0x000ea20008000800 */
[----:B------:R-:W-:Y:S01]  /*225a0*/  IMAD.X R45, R37, 0x1, R3, P4 ;  /* 0x00000001252d7824 */ /* 0x000fe200020e0603 */
[----:B------:R-:W-:Y:S02]  /*225b0*/  ISETP.LT.AND P4, PT, R42, UR16, !P3 ;  /* 0x000000102a007c0c */ /* 0x000fe4000df81270 */
[C---:B------:R-:W-:Y:S01]  /*225c0*/  PRMT R41, R47.reuse, 0x7773, RZ ;  /* 0x000077732f297816 */ /* 0x040fe200000000ff */
[----:B------:R-:W0:Y:S01]  /*225d0*/  LDCU UR16, c[0x0][0x398] ;  /* 0x00007300ff1077ac */ /* 0x000e220008000800 */
[----:B-1----:R-:W-:-:S02]  /*225e0*/  PRMT R38, R47, 0x7770, RZ ;  /* 0x000077702f267816 */ /* 0x002fc400000000ff */
[----:B------:R-:W-:-:S03]  /*225f0*/  IADD3 R32, P2, PT, R36, R56, RZ ;  /* 0x0000003824207210 */ /* 0x000fc60007f5e0ff */
[----:B------:R1:W-:Y:S02]  /*22600*/  @P6 STG.E.U8 desc[UR8][R44.64], R38 ;  /* 0x000000262c006986 */ /* 0x0003e4000c101108 */
[----:B------:R-:W-:Y:S01]  /*22610*/  IMAD.X R33, R37, 0x1, R57, P2 ;  /* 0x0000000125217824 */ /* 0x000fe200010e0639 */
[----:B---3--:R-:W-:Y:S01]  /*22620*/  ISETP.GE.AND P2, PT, R46, UR10, PT ;  /* 0x0000000a2e007c0c */ /* 0x008fe2000bf46270 */
[----:B------:R-:W3:Y:S01]  /*22630*/  LDCU UR10, c[0x0][0x398] ;  /* 0x00007300ff0a77ac */ /* 0x000ee20008000800 */
[C---:B------:R-:W-:Y:S02]  /*22640*/  PRMT R46, R47.reuse, 0x7772, RZ ;  /* 0x000077722f2e7816 */ /* 0x040fe400000000ff */
[----:B-1----:R-:W-:Y:S02]  /*22650*/  IADD3 R44, P6, PT, R36, R58, RZ ;  /* 0x0000003a242c7210 */ /* 0x002fe40007fde0ff */
[----:B------:R-:W-:-:S03]  /*22660*/  PRMT R38, R47, 0x7771, RZ ;  /* 0x000077712f267816 */ /* 0x000fc600000000ff */
[----:B------:R-:W-:Y:S01]  /*22670*/  IMAD.X R45, R37, 0x1, R59, P6 ;  /* 0x00000001252d7824 */ /* 0x000fe200030e063b */
[----:B0-----:R-:W-:Y:S01]  /*22680*/  ISETP.LT.AND P3, PT, R43, UR4, !P3 ;  /* 0x000000042b007c0c */ /* 0x001fe2000df61270 */
[----:B------:R0:W-:Y:S01]  /*22690*/  @P5 STG.E.U8 desc[UR8][R32.64], R38 ;  /* 0x0000002620005986 */ /* 0x0001e2000c101108 */
[----:B------:R-:W-:Y:S01]  /*226a0*/  ISETP.LT.AND P5, PT, R55, UR12, !P1 ;  /* 0x0000000c37007c0c */ /* 0x000fe2000cfa1270 */
[----:B------:R-:W1:Y:S02]  /*226b0*/  LDCU UR12, c[0x0][0x398] ;  /* 0x00007300ff0c77ac */ /* 0x000e640008000800 */
[----:B------:R2:W-:Y:S01]  /*226c0*/  @P4 STG.E.U8 desc[UR8][R44.64], R46 ;  /* 0x0000002e2c004986 */ /* 0x0005e2000c101108 */
[----:B------:R-:W-:Y:S01]  /*226d0*/  PRMT R47, R39, 0x7770, RZ ;  /* 0x00007770272f7816 */ /* 0x000fe200000000ff */
[----:B------:R-:W1:Y:S01]  /*226e0*/  LDCU UR4, c[0x0][0x3b8] ;  /* 0x00007700ff0477ac */ /* 0x000e620008000800 */
[C---:B0-----:R-:W-:Y:S01]  /*226f0*/  VIADD R38, R36.reuse, UR6 ;  /* 0x0000000624267c36 */ /* 0x041fe20008000000 */
[----:B------:R-:W-:Y:S01]  /*22700*/  IADD3 R36, P4, PT, R36, R60, RZ ;  /* 0x0000003c24247210 */ /* 0x000fe20007f9e0ff */
[----:B------:R-:W0:Y:S01]  /*22710*/  LDCU UR6, c[0x0][0x39c] ;  /* 0x00007380ff0677ac */ /* 0x000e220008000800 */
[----:B------:R-:W4:Y:S02]  /*22720*/  LDL.LU.64 R32, [R1+0xc68] ;  /* 0x000c680001207983 */ /* 0x000f240000300a00 */
[----:B--2---:R-:W-:Y:S01]  /*22730*/  SHF.R.S32.HI R46, RZ, 0x1f, R38 ;  /* 0x0000001fff2e7819 */ /* 0x004fe20000011426 */
[----:B------:R-:W-:Y:S01]  /*22740*/  IMAD.X R37, R37, 0x1, R61, P4 ;  /* 0x0000000125257824 */ /* 0x000fe200020e063d */
[----:B------:R-:W-:-:S02]  /*22750*/  IADD3 R44, P6, PT, R38, R2, RZ ;  /* 0x00000002262c7210 */ /* 0x000fc40007fde0ff */
[----:B---3--:R-:W-:Y:S01]  /*22760*/  ISETP.LT.AND P4, PT, R35, UR10, !P1 ;  /* 0x0000000a23007c0c */ /* 0x008fe2000cf81270 */
[----:B------:R-:W2:Y:S01]  /*22770*/  LDCU UR10, c[0x0][0x398] ;  /* 0x00007300ff0a77ac */ /* 0x000ea20008000800 */
[----:B------:R3:W-:Y:S01]  /*22780*/  @P3 STG.E.U8 desc[UR8][R36.64], R41 ;  /* 0x0000002924003986 */ /* 0x0007e2000c101108 */
[----:B------:R-:W-:-:S05]  /*22790*/  IMAD.X R45, R46, 0x1, R3, P6 ;  /* 0x000000012e2d7824 */ /* 0x000fca00030e0603 */
[----:B------:R0:W-:Y:S01]  /*227a0*/  @P5 STG.E.U8 desc[UR8][R44.64], R47 ;  /* 0x0000002f2c005986 */ /* 0x0001e2000c101108 */
[----:B---3--:R-:W-:-:S03]  /*227b0*/  IADD3 R36, P3, PT, R38, R56, RZ ;  /* 0x0000003826247210 */ /* 0x008fc60007f7e0ff */
[----:B------:R-:W3:Y:S01]  /*227c0*/  LDL.LU R41, [R1+0xc60] ;  /* 0x000c600001297983 */ /* 0x000ee20000300800 */
[----:B------:R-:W-:Y:S01]  /*227d0*/  ISETP.LT.AND P5, PT, R42, UR14, !P1 ;  /* 0x0000000e2a007c0c */ /* 0x000fe2000cfa1270 */
[----:B------:R-:W2:Y:S01]  /*227e0*/  LDCU UR14, c[0x0][0x398] ;  /* 0x00007300ff0e77ac */ /* 0x000ea20008000800 */
[----:B------:R-:W-:Y:S01]  /*227f0*/  IMAD.X R37, R46, 0x1, R57, P3 ;  /* 0x000000012e257824 */ /* 0x000fe200018e0639 */
[----:B0-----:R-:W-:Y:S01]  /*22800*/  PRMT R45, R39, 0x7771, RZ ;  /* 0x00007771272d7816 */ /* 0x001fe200000000ff */
[----:B------:R-:W-:Y:S01]  /*22810*/  VIADD R44, R34, 0x9 ;  /* 0x00000009222c7836 */ /* 0x000fe20000000000 */
[----:B-1----:R-:W-:Y:S01]  /*22820*/  ISETP.LT.AND P1, PT, R43, UR12, !P1 ;  /* 0x0000000c2b007c0c */ /* 0x002fe2000cf21270 */
[----:B------:R-:W0:Y:S02]  /*22830*/  LDCU UR12, c[0x0][0x398] ;  /* 0x00007300ff0c77ac */ /* 0x000e240008000800 */
[----:B------:R1:W-:Y:S01]  /*22840*/  @P4 STG.E.U8 desc[UR8][R36.64], R45 ;  /* 0x0000002d24004986 */ /* 0x0003e2000c101108 */
[----:B------:R-:W-:Y:S01]  /*22850*/  ISETP.GE.AND P3, PT, R44, UR6, PT ;  /* 0x000000062c007c0c */ /* 0x000fe2000bf66270 */
[----:B------:R-:W0:Y:S01]  /*22860*/  LDCU UR6, c[0x0][0x39c] ;  /* 0x00007380ff0677ac */ /* 0x000e220008000800 */
[----:B------:R-:W-:-:S02]  /*22870*/  IADD3 R44, P6, PT, R38, R60, RZ ;  /* 0x0000003c262c7210 */ /* 0x000fc40007fde0ff */
[C---:B------:R-:W-:Y:S02]  /*22880*/  PRMT R47, R39.reuse, 0x7772, RZ ;  /* 0x00007772272f7816 */ /* 0x040fe400000000ff */
[----:B-1----:R-:W-:Y:S01]  /*22890*/  IADD3 R36, P4, PT, R38, R58, RZ ;  /* 0x0000003a26247210 */ /* 0x002fe20007f9e0ff */
[----:B------:R-:W-:Y:S01]  /*228a0*/  IMAD.X R45, R46, 0x1, R61, P6 ;  /* 0x000000012e2d7824 */ /* 0x000fe200030e063d */
[----:B------:R-:W-:Y:S01]  /*228b0*/  PRMT R39, R39, 0x7773, RZ ;  /* 0x0000777327277816 */ /* 0x000fe200000000ff */
[----:B------:R-:W-:Y:S02]  /*228c0*/  VIADD R38, R38, UR4 ;  /* 0x0000000426267c36 */ /* 0x000fe40008000000 */
[----:B------:R-:W-:Y:S01]  /*228d0*/  IMAD.X R37, R46, 0x1, R59, P4 ;  /* 0x000000012e257824 */ /* 0x000fe200020e063b */
[----:B--2---:R-:W-:Y:S01]  /*228e0*/  ISETP.LT.AND P6, PT, R55, UR10, !P2 ;  /* 0x0000000a37007c0c */ /* 0x004fe2000d7c1270 */
[----:B------:R-:W-:Y:S01]  /*228f0*/  VIADD R46, R34, 0xa ;  /* 0x0000000a222e7836 */ /* 0x000fe20000000000 */
[----:B------:R-:W-:Y:S01]  /*22900*/  ISETP.LT.AND P4, PT, R42, UR14, !P2 ;  /* 0x0000000e2a007c0c */ /* 0x000fe2000d781270 */
[----:B------:R-:W1:Y:S01]  /*22910*/  LDCU UR10, c[0x0][0x398] ;  /* 0x00007300ff0a77ac */ /* 0x000e620008000800 */
[----:B------:R2:W-:Y:S01]  /*22920*/  @P5 STG.E.U8 desc[UR8][R36.64], R47 ;  /* 0x0000002f24005986 */ /* 0x0005e2000c101108 */
[----:B------:R-:W1:Y:S03]  /*22930*/  LDCU UR4, c[0x0][0x3b8] ;  /* 0x00007700ff0477ac */ /* 0x000e660008000800 */
[----:B------:R1:W-:Y:S01]  /*22940*/  @P1 STG.E.U8 desc[UR8][R44.64], R39 ;  /* 0x000000272c001986 */ /* 0x0003e2000c101108 */
[----:B0-----:R-:W-:Y:S01]  /*22950*/  ISETP.LT.AND P5, PT, R35, UR12, !P2 ;  /* 0x0000000c23007c0c */ /* 0x001fe2000d7a1270 */
[----:B------:R-:W0:Y:S01]  /*22960*/  LDCU UR12, c[0x0][0x398] ;  /* 0x00007300ff0c77ac */ /* 0x000e220008000800 */
[----:B------:R-:W0:Y:S01]  /*22970*/  LDCU UR14, c[0x0][0x398] ;  /* 0x00007300ff0e77ac */ /* 0x000e220008000800 */
[----:B--2---:R-:W-:-:S02]  /*22980*/  IADD3 R36, P1, PT, R38, R2, RZ ;  /* 0x0000000226247210 */ /* 0x004fc40007f3e0ff */
[----:B-1----:R-:W-:-:S05]  /*22990*/  SHF.R.S32.HI R39, RZ, 0x1f, R38 ;  /* 0x0000001fff277819 */ /* 0x002fca0000011426 */
[----:B------:R-:W-:Y:S01]  /*229a0*/  IMAD.X R37, R39, 0x1, R3, P1 ;  /* 0x0000000127257824 */ /* 0x000fe200008e0603 */
[----:B------:R-:W-:Y:S02]  /*229b0*/  IADD3 R44, P1, PT, R38, R56, RZ ;  /* 0x00000038262c7210 */ /* 0x000fe40007f3e0ff */
[----:B----4-:R-:W-:-:S05]  /*229c0*/  PRMT R45, R40, 0x7770, RZ ;  /* 0x00007770282d7816 */ /* 0x010fca00000000ff */
[----:B------:R1:W-:Y:S01]  /*229d0*/  @P6 STG.E.U8 desc[UR8][R36.64], R45 ;  /* 0x0000002d24006986 */ /* 0x0003e2000c101108 */
[----:B------:R-:W-:Y:S02]  /*229e0*/  PRMT R47, R40, 0x7772, RZ ;  /* 0x00007772282f7816 */ /* 0x000fe400000000ff */
[----:B-1----:R-:W-:Y:S01]  /*229f0*/  IADD3 R36, P6, PT, R38, R58, RZ ;  /* 0x0000003a26247210 */ /* 0x002fe20007fde0ff */
[C---:B------:R-:W-:Y:S01]  /*22a00*/  IMAD.X R45, R39.reuse, 0x1, R57, P1 ;  /* 0x00000001272d7824 */ /* 0x040fe200008e0639 */
[----:B------:R-:W-:Y:S01]  /*22a10*/  ISETP.GE.AND P1, PT, R46, UR6, PT ;  /* 0x000000062e007c0c */ /* 0x000fe2000bf26270 */
[----:B------:R-:W1:Y:S01]  /*22a20*/  LDCU UR6, c[0x0][0x3b8] ;  /* 0x00007700ff0677ac */ /* 0x000e620008000800 */
[----:B------:R-:W-:Y:S01]  /*22a30*/  PRMT R46, R40, 0x7771, RZ ;  /* 0x00007771282e7816 */ /* 0x000fe200000000ff */
[----:B------:R-:W-:-:S04]  /*22a40*/  IMAD.X R37, R39, 0x1, R59, P6 ;  /* 0x0000000127257824 */ /* 0x000fc800030e063b */
[----:B------:R-:W-:Y:S04]  /*22a50*/  @P5 STG.E.U8 desc[UR8][R44.64], R46 ;  /* 0x0000002e2c005986 */ /* 0x000fe8000c101108 */
[----:B------:R2:W-:Y:S04]  /*22a60*/  @P4 STG.E.U8 desc[UR8][R36.64], R47 ;  /* 0x0000002f24004986 */ /* 0x0005e8000c101108 */
[----:B--2---:R-:W2:Y:S01]  /*22a70*/  LDL.LU R47, [R1] ;  /* 0x00000000012f7983 */ /* 0x004ea20000300800 */
[----:B------:R-:W-:Y:S01]  /*22a80*/  ISETP.LT.AND P2, PT, R43, UR10, !P2 ;  /* 0x0000000a2b007c0c */ /* 0x000fe2000d741270 */
[----:B------:R-:W4:Y:S01]  /*22a90*/  LDCU UR10, c[0x0][0x398] ;  /* 0x00007300ff0a77ac */ /* 0x000f220008000800 */
[C---:B------:R-:W-:Y:S01]  /*22aa0*/  IADD3 R44, P5, PT, R38.reuse, R60, RZ ;  /* 0x0000003c262c7210 */ /* 0x040fe20007fbe0ff */
[----:B------:R-:W-:Y:S01]  /*22ab0*/  VIADD R36, R38, UR4 ;  /* 0x0000000426247c36 */ /* 0x000fe20008000000 */
[----:B0-----:R-:W-:Y:S01]  /*22ac0*/  ISETP.LT.AND P4, PT, R55, UR12, !P3 ;  /* 0x0000000c37007c0c */ /* 0x001fe2000df81270 */
[----:B------:R-:W0:Y:S01]  /*22ad0*/  LDCU UR12, c[0x0][0x398] ;  /* 0x00007300ff0c77ac */ /* 0x000e220008000800 */
[----:B------:R-:W-:Y:S01]  /*22ae0*/  PRMT R40, R40, 0x7773, RZ ;  /* 0x0000777328287816 */ /* 0x000fe200000000ff */
[----:B------:R-:W-:Y:S01]  /*22af0*/  IMAD.X R45, R39, 0x1, R61, P5 ;  /* 0x00000001272d7824 */ /* 0x000fe200028e063d */
[----:B------:R-:W-:Y:S01]  /*22b00*/  SHF.R.S32.HI R37, RZ, 0x1f, R36 ;  /* 0x0000001fff257819 */ /* 0x000fe20000011424 */
[----:B------:R-:W0:Y:S01]  /*22b10*/  LDCU UR4, c[0x0][0x3b8] ;  /* 0x00007700ff0477ac */ /* 0x000e220008000800 */
[----:B------:R-:W-:-:S03]  /*22b20*/  IADD3 R38, P5, PT, R36, R2, RZ ;  /* 0x0000000224267210 */ /* 0x000fc60007fbe0ff */
[----:B------:R1:W-:Y:S01]  /*22b30*/  @P2 STG.E.U8 desc[UR8][R44.64], R40 ;  /* 0x000000282c002986 */ /* 0x0003e2000c101108 */
[----:B------:R-:W-:Y:S01]  /*22b40*/  ISETP.LT.AND P2, PT, R35, UR14, !P3 ;  /* 0x0000000e23007c0c */ /* 0x000fe2000df41270 */
[----:B------:R-:W-:Y:S01]  /*22b50*/  IMAD.X R39, R37, 0x1, R3, P5 ;  /* 0x0000000125277824 */ /* 0x000fe200028e0603 */
[----:B------:R-:W0:Y:S01]  /*22b60*/  LDCU UR14, c[0x0][0x398] ;  /* 0x00007300ff0e77ac */ /* 0x000e220008000800 */
[----:B----4-:R-:W-:Y:S01]  /*22b70*/  ISETP.LT.AND P5, PT, R42, UR10, !P3 ;  /* 0x0000000a2a007c0c */ /* 0x010fe2000dfa1270 */
[----:B------:R-:W4:Y:S01]  /*22b80*/  LDCU UR10, c[0x0][0x39c] ;  /* 0x00007380ff0a77ac */ /* 0x000f220008000800 */
[----:B-1----:R-:W-:-:S05]  /*22b90*/  IADD3 R44, P6, PT, R36, R56, RZ ;  /* 0x00000038242c7210 */ /* 0x002fca0007fde0ff */
[----:B------:R-:W-:Y:S01]  /*22ba0*/  IMAD.X R45, R37, 0x1, R57, P6 ;  /* 0x00000001252d7824 */ /* 0x000fe200030e0639 */
[----:B--2---:R-:W-:-:S05]  /*22bb0*/  PRMT R40, R47, 0x7770, RZ ;  /* 0x000077702f287816 */ /* 0x004fca00000000ff */
[----:B------:R1:W-:Y:S02]  /*22bc0*/  @P4 STG.E.U8 desc[UR8][R38.64], R40 ;  /* 0x0000002826004986 */ /* 0x0003e4000c101108 */
[----:B-1----:R-:W-:-:S05]  /*22bd0*/  PRMT R40, R47, 0x7771, RZ ;  /* 0x000077712f287816 */ /* 0x002fca00000000ff */
[----:B------:R1:W-:Y:S01]  /*22be0*/  @P2 STG.E.U8 desc[UR8][R44.64], R40 ;  /* 0x000000282c002986 */ /* 0x0003e2000c101108 */
[----:B------:R-:W-:Y:S02]  /*22bf0*/  PRMT R46, R47, 0x7772, RZ ;  /* 0x000077722f2e7816 */ /* 0x000fe400000000ff */
[----:B-1----:R-:W-:Y:S01]  /*22c00*/  IADD3 R44, P2, PT, R36, R60, RZ ;  /* 0x0000003c242c7210 */ /* 0x002fe20007f5e0ff */
[----:B------:R-:W-:-:S04]  /*22c10*/  VIADD R40, R34, 0xb ;  /* 0x0000000b22287836 */ /* 0x000fc80000000000 */
[----:B------:R-:W-:Y:S01]  /*22c20*/  IMAD.X R45, R37, 0x1, R61, P2 ;  /* 0x00000001252d7824 */ /* 0x000fe200010e063d */
[----:B----4-:R-:W-:Y:S01]  /*22c30*/  ISETP.GE.AND P2, PT, R40, UR10, PT ;  /* 0x0000000a28007c0c */ /* 0x010fe2000bf46270 */
[----:B------:R-:W1:Y:S01]  /*22c40*/  LDCU UR10, c[0x0][0x398] ;  /* 0x00007300ff0a77ac */ /* 0x000e620008000800 */
[----:B------:R-:W-:Y:S02]  /*22c50*/  PRMT R40, R47, 0x7773, RZ ;  /* 0x000077732f287816 */ /* 0x000fe400000000ff */
[----:B------:R-:W2:Y:S01]  /*22c60*/  LDL.LU R47, [R1+0x4] ;  /* 0x00000400012f7983 */ /* 0x000ea20000300800 */
[----:B------:R-:W-:-:S05]  /*22c70*/  IADD3 R38, P4, PT, R36, R58, RZ ;  /* 0x0000003a24267210 */ /* 0x000fca0007f9e0ff */
[----:B------:R-:W-:Y:S01]  /*22c80*/  IMAD.X R39, R37, 0x1, R59, P4 ;  /* 0x0000000125277824 */ /* 0x000fe200020e063b */
[----:B0-----:R-:W-:Y:S01]  /*22c90*/  ISETP.LT.AND P3, PT, R43, UR12, !P3 ;  /* 0x0000000c2b007c0c */ /* 0x001fe2000df61270 */
[----:B------:R-:W0:Y:S03]  /*22ca0*/  LDCU UR12, c[0x0][0x398] ;  /* 0x00007300ff0c77ac */ /* 0x000e260008000800 */
[----:B------:R4:W-:Y:S01]  /*22cb0*/  @P5 STG.E.U8 desc[UR8][R38.64], R46 ;  /* 0x0000002e26005986 */ /* 0x0009e2000c101108 */
[----:B------:R-:W-:Y:S01]  /*22cc0*/  ISETP.LT.AND P4, PT, R55, UR16, !P1 ;  /* 0x0000001037007c0c */ /* 0x000fe2000cf81270 */
[----:B------:R-:W0:Y:S01]  /*22cd0*/  LDCU UR16, c[0x0][0x398] ;  /* 0x00007300ff1077ac */ /* 0x000e220008000800 */
[----:B----4-:R-:W-:Y:S01]  /*22ce0*/  VIADD R39, R36, UR6 ;  /* 0x0000000624277c36 */ /* 0x010fe20008000000 */
[----:B------:R-:W4:Y:S04]  /*22cf0*/  LDCU UR6, c[0x0][0x39c] ;  /* 0x00007380ff0677ac */ /* 0x000f280008000800 */
[----:B------:R-:W-:-:S02]  /*22d00*/  SHF.R.S32.HI R38, RZ, 0x1f, R39 ;  /* 0x0000001fff267819 */ /* 0x000fc40000011427 */
[----:B------:R-:W-:Y:S02]  /*22d10*/  IADD3 R36, P5, PT, R39, R2, RZ ;  /* 0x0000000227247210 */ /* 0x000fe40007fbe0ff */
[----:B---3--:R-:W-:-:S03]  /*22d20*/  PRMT R46, R41, 0x7770, RZ ;  /* 0x00007770292e7816 */ /* 0x008fc600000000ff */
[----:B------:R-:W-:Y:S01]  /*22d30*/  IMAD.X R37, R38, 0x1, R3, P5 ;  /* 0x0000000126257824 */ /* 0x000fe200028e0603 */
[----:B------:R3:W-:Y:S01]  /*22d40*/  @P3 STG.E.U8 desc[UR8][R44.64], R40 ;  /* 0x000000282c003986 */ /* 0x0007e2000c101108 */
[----:B------:R-:W-:Y:S01]  /*22d50*/  ISETP.LT.AND P5, PT, R35, UR14, !P1 ;  /* 0x0000000e23007c0c */ /* 0x000fe2000cfa1270 */
[----:B------:R-:W0:Y:S02]  /*22d60*/  LDCU UR14, c[0x0][0x398] ;  /* 0x00007300ff0e77ac */ /* 0x000e240008000800 */
[----:B------:R1:W-:Y:S01]  /*22d70*/  @P4 STG.E.U8 desc[UR8][R36.64], R46 ;  /* 0x0000002e24004986 */ /* 0x0003e2000c101108 */
[----:B------:R-:W-:Y:S01]  /*22d80*/  ISETP.LT.AND P4, PT, R42, UR18, !P1 ;  /* 0x000000122a007c0c */ /* 0x000fe2000cf81270 */
[----:B------:R-:W0:Y:S01]  /*22d90*/  LDCU UR18, c[0x0][0x398] ;  /* 0x00007300ff1277ac */ /* 0x000e220008000800 */
[C---:B---3--:R-:W-:Y:S01]  /*22da0*/  IADD3 R44, P3, PT, R39.reuse, R56, RZ ;  /* 0x00000038272c7210 */ /* 0x048fe20007f7e0ff */
[----:B-1----:R-:W-:Y:S01]  /*22db0*/  VIADD R37, R34, 0xc ;  /* 0x0000000c22257836 */ /* 0x002fe20000000000 */
[----:B------:R-:W-:-:S03]  /*22dc0*/  IADD3 R36, P6, PT, R39, R58, RZ ;  /* 0x0000003a27247210 */ /* 0x000fc60007fde0ff */
[C---:B------:R-:W-:Y:S01]  /*22dd0*/  IMAD.X R45, R38.reuse, 0x1, R57, P3 ;  /* 0x00000001262d7824 */ /* 0x040fe200018e0639 */
[----:B------:R-:W-:Y:S02]  /*22de0*/  PRMT R40, R41, 0x7771, RZ ;  /* 0x0000777129287816 */ /* 0x000fe400000000ff */
[----:B----4-:R-:W-:Y:S01]  /*22df0*/  ISETP.GE.AND P3, PT, R37, UR6, PT ;  /* 0x0000000625007c0c */ /* 0x010fe2000bf66270 */
[C---:B------:R-:W-:Y:S01]  /*22e00*/  IMAD.X R37, R38.reuse, 0x1, R59, P6 ;  /* 0x0000000126257824 */ /* 0x040fe200030e063b */
[----:B------:R-:W-:Y:S01]  /*22e10*/  PRMT R46, R41, 0x7772, RZ ;  /* 0x00007772292e7816 */ /* 0x000fe200000000ff */
[----:B------:R-:W-:Y:S01]  /*22e20*/  @P5 STG.E.U8 desc[UR8][R44.64], R40 ;  /* 0x000000282c005986 */ /* 0x000fe2000c101108 */
[----:B------:R-:W-:Y:S01]  /*22e30*/  ISETP.LT.AND P1, PT, R43, UR10, !P1 ;  /* 0x0000000a2b007c0c */ /* 0x000fe2000cf21270 */
[----:B------:R-:W1:Y:S02]  /*22e40*/  LDCU UR6, c[0x0][0x3b8] ;  /* 0x00007700ff0677ac */ /* 0x000e640008000800 */
[----:B------:R3:W-:Y:S01]  /*22e50*/  @P4 STG.E.U8 desc[UR8][R36.64], R46 ;  /* 0x0000002e24004986 */ /* 0x0007e2000c101108 */
[----:B0-----:R-:W-:Y:S01]  /*22e60*/  ISETP.LT.AND P4, PT, R55, UR12, !P2 ;  /* 0x0000000c37007c0c */ /* 0x001fe2000d781270 */
[----:B------:R-:W0:Y:S01]  /*22e70*/  LDCU UR12, c[0x0][0x398] ;  /* 0x00007300ff0c77ac */ /* 0x000e220008000800 */
[----:B------:R-:W-:Y:S01]  /*22e80*/  PRMT R41, R41, 0x7773, RZ ;  /* 0x0000777329297816 */ /* 0x000fe200000000ff */
[----:B------:R-:W4:Y:S01]  /*22e90*/  LDCU UR10, c[0x0][0x39c] ;  /* 0x00007380ff0a77ac */ /* 0x000f220008000800 */
[C---:B---3--:R-:W-:Y:S01]  /*22ea0*/  IADD3 R36, P5, PT, R39.reuse, R60, RZ ;  /* 0x0000003c27247210 */ /* 0x048fe20007fbe0ff */
[----:B------:R-:W-:Y:S01]  /*22eb0*/  VIADD R39, R39, UR4 ;  /* 0x0000000427277c36 */ /* 0x000fe20008000000 */
[----:B------:R-:W3:Y:S03]  /*22ec0*/  LDCU UR4, c[0x0][0x39c] ;  /* 0x00007380ff0477ac */ /* 0x000ee60008000800 */
[----:B------:R-:W-:Y:S01]  /*22ed0*/  IMAD.X R37, R38, 0x1, R61, P5 ;  /* 0x0000000126257824 */ /* 0x000fe200028e063d */
[----:B------:R-:W-:-:S02]  /*22ee0*/  SHF.R.S32.HI R46, RZ, 0x1f, R39 ;  /* 0x0000001fff2e7819 */ /* 0x000fc40000011427 */
[----:B------:R-:W-:Y:S02]  /*22ef0*/  IADD3 R40, P6, PT, R39, R2, RZ ;  /* 0x0000000227287210 */ /* 0x000fe40007fde0ff */
[----:B------:R0:W-:Y:S03]  /*22f00*/  @P1 STG.E.U8 desc[UR8][R36.64], R41 ;  /* 0x0000002924001986 */ /* 0x0001e6000c101108 */
[----:B0-----:R-:W-:Y:S01]  /*22f10*/  IMAD.X R41, R46, 0x1, R3, P6 ;  /* 0x000000012e297824 */ /* 0x001fe200030e0603 */
[----:B--2---:R-:W-:-:S05]  /*22f20*/  PRMT R38, R47, 0x7770, RZ ;  /* 0x000077702f267816 */ /* 0x004fca00000000ff */
[----:B------:R1:W-:Y:S01]  /*22f30*/  @P4 STG.E.U8 desc[UR8][R40.64], R38 ;  /* 0x0000002628004986 */ /* 0x0003e2000c101108 */
[----:B------:R-:W-:Y:S01]  /*22f40*/  ISETP.LT.AND P4, PT, R42, UR16, !P2 ;  /* 0x000000102a007c0c */ /* 0x000fe2000d781270 */
[----:B------:R-:W0:Y:S02]  /*22f50*/  LDCU UR16, c[0x0][0x398] ;  /* 0x00007300ff1077ac */ /* 0x000e240008000800 */
[----:B------:R-:W2:Y:S01]  /*22f60*/  LDL.LU R42, [R1+0xc5c] ;  /* 0x000c5c00012a7983 */ /* 0x000ea20000300800 */
[----:B------:R-:W-:Y:S01]  /*22f70*/  ISETP.LT.AND P5, PT, R35, UR14, !P2 ;  /* 0x0000000e23007c0c */ /* 0x000fe2000d7a1270 */
[----:B------:R-:W0:Y:S01]  /*22f80*/  LDCU UR14, c[0x0][0x398] ;  /* 0x00007300ff0e77ac */ /* 0x000e220008000800 */
[----:B------:R-:W-:Y:S02]  /*22f90*/  IADD3 R36, P1, PT, R39, R56, RZ ;  /* 0x0000003827247210 */ /* 0x000fe40007f3e0ff */
[----:B------:R-:W-:-:S03]  /*22fa0*/  PRMT R44, R47, 0x7771, RZ ;  /* 0x000077712f2c7816 */ /* 0x000fc600000000ff */
[----:B------:R-:W-:Y:S01]  /*22fb0*/  IMAD.X R37, R46, 0x1, R57, P1 ;  /* 0x000000012e257824 */ /* 0x000fe200008e0639 */
[----:B------:R-:W-:Y:S01]  /*22fc0*/  ISETP.LT.AND P1, PT, R43, UR18, !P2 ;  /* 0x000000122b007c0c */ /* 0x000fe2000d721270 */
[----:B-1----:R-:W-:-:S04]  /*22fd0*/  VIADD R38, R39, UR6 ;  /* 0x0000000627267c36 */ /* 0x002fc80008000000 */
[----:B------:R1:W-:Y:S01]  /*22fe0*/  @P5 STG.E.U8 desc[UR8][R36.64], R44 ;  /* 0x0000002c24005986 */ /* 0x0003e2000c101108 */
[----:B------:R-:W-:Y:S01]  /*22ff0*/  ISETP.LT.AND P5, PT, R55, UR20, !P3 ;  /* 0x0000001437007c0c */ /* 0x000fe2000dfa1270 */
[----:B------:R-:W0:Y:S01]  /*23000*/  LDCU UR6, c[0x0][0x398] ;  /* 0x00007300ff0677ac */ /* 0x000e220008000800 */
[----:B------:R-:W-:Y:S02]  /*23010*/  IADD3 R40, P2, PT, R39, R60, RZ ;  /* 0x0000003c27287210 */ /* 0x000fe40007f5e0ff */
[----:B------:R-:W-:Y:S01]  /*23020*/  PRMT R43, R47, 0x7772, RZ ;  /* 0x000077722f2b7816 */ /* 0x000fe200000000ff */
[----:B------:R-:W0:Y:S01]  /*23030*/  LDCU UR18, c[0x0][0x398] ;  /* 0x00007300ff1277ac */ /* 0x000e220008000800 */
[----:B-1----:R-:W-:Y:S01]  /*23040*/  IADD3 R44, P6, PT, R39, R58, RZ ;  /* 0x0000003a272c7210 */ /* 0x002fe20007fde0ff */
[----:B------:R-:W-:Y:S01]  /*23050*/  VIADD R37, R34, 0xd ;  /* 0x0000000d22257836 */ /* 0x000fe20000000000 */
[----:B------:R-:W-:Y:S01]  /*23060*/  SHF.R.S32.HI R39, RZ, 0x1f, R38 ;  /* 0x0000001fff277819 */ /* 0x000fe20000011426 */
[----:B------:R-:W1:Y:S02]  /*23070*/  LDCU UR20, c[0x0][0x398] ;  /* 0x00007300ff1477ac */ /* 0x000e640008000800 */
[----:B------:R-:W-:Y:S01]  /*23080*/  IMAD.X R45, R46, 0x1, R59, P6 ;  /* 0x000000012e2d7824 */ /* 0x000fe200030e063b */
[----:B------:R-:W-:Y:S01]  /*23090*/  IADD3 R36, P6, PT, R38, R2, RZ ;  /* 0x0000000226247210 */ /* 0x000fe20007fde0ff */
[----:B------:R-:W-:Y:S01]  /*230a0*/  IMAD.X R41, R46, 0x1, R61, P2 ;  /* 0x000000012e297824 */ /* 0x000fe200010e063d */
[----:B---3--:R-:W-:Y:S01]  /*230b0*/  ISETP.GE.AND P2, PT, R37, UR4, PT ;  /* 0x0000000425007c0c */ /* 0x008fe2000bf46270 */
[----:B------:R-:W3:Y:S01]  /*230c0*/  LDCU UR4, c[0x0][0x3b8] ;  /* 0x00007700ff0477ac */ /* 0x000ee20008000800 */
[----:B------:R-:W-:Y:S01]  /*230d0*/  PRMT R46, R47, 0x7773, RZ ;  /* 0x000077732f2e7816 */ /* 0x000fe200000000ff */
[----:B------:R-:W-:Y:S01]  /*230e0*/  IMAD.X R37, R39, 0x1, R3, P6 ;  /* 0x0000000127257824 */ /* 0x000fe200030e0603 */
[----:B------:R0:W-:Y:S04]  /*230f0*/  @P4 STG.E.U8 desc[UR8][R44.64], R43 ;  /* 0x0000002b2c004986 */ /* 0x0001e8000c101108 */
[----:B------:R1:W-:Y:S04]  /*23100*/  @P1 STG.E.U8 desc[UR8][R40.64], R46 ;  /* 0x0000002e28001986 */ /* 0x0003e8000c101108 */
[----:B0-----:R-:W3:Y:S04]  /*23110*/  LDL.LU R43, [R1+0xc58] ;  /* 0x000c5800012b7983 */ /* 0x001ee80000300800 */
[----:B-1----:R-:W3:Y:S01]  /*23120*/  LDL.LU R46, [R1+0x55c] ;  /* 0x00055c00012e7983 */ /* 0x002ee20000300800 */
[----:B--2---:R-:W-:-:S05]  /*23130*/  PRMT R47, R42, 0x7770, RZ ;  /* 0x000077702a2f7816 */ /* 0x004fca00000000ff */
[----:B------:R0:W-:Y:S04]  /*23140*/  @P5 STG.E.U8 desc[UR8][R36.64], R47 ;  /* 0x0000002f24005986 */ /* 0x0001e8000c101108 */
[----:B0-----:R-:W2:Y:S01]  /*23150*/  LDL.LU R47, [R1+0x560] ;  /* 0x00056000012f7983 */ /* 0x001ea20000300800 */
[----:B------:R-:W-:Y:S01]  /*23160*/  ISETP.LT.AND P5, PT, R35, UR12, !P3 ;  /* 0x0000000c23007c0c */ /* 0x000fe2000dfa1270 */
[----:B------:R-:W-:Y:S01]  /*23170*/  VIADD R37, R34, 0xe ;  /* 0x0000000e22257836 */ /* 0x000fe20000000000 */
[----:B------:R-:W-:Y:S01]  /*23180*/  IADD3 R36, P6, PT, R38, R56, RZ ;  /* 0x0000003826247210 */ /* 0x000fe20007fde0ff */
[----:B------:R-:W0:Y:S01]  /*23190*/  LDCU UR12, c[0x0][0x398] ;  /* 0x00007300ff0c77ac */ /* 0x000e220008000800 */
[----:B------:R-:W-:Y:S02]  /*231a0*/  PRMT R44, R42, 0x7771, RZ ;  /* 0x000077712a2c7816 */ /* 0x000fe400000000ff */
[----:B----4-:R-:W-:Y:S01]  /*231b0*/  ISETP.GE.AND P1, PT, R37, UR10, PT ;  /* 0x0000000a25007c0c */ /* 0x010fe2000bf26270 */
[----:B------:R-:W-:Y:S01]  /*231c0*/  IMAD.X R37, R39, 0x1, R57, P6 ;  /* 0x0000000127257824 */ /* 0x000fe200030e0639 */
[----:B------:R-:W1:Y:S01]  /*231d0*/  LDCU UR10, c[0x0][0x398] ;  /* 0x00007300ff0a77ac */ /* 0x000e620008000800 */
[----:B------:R-:W-:-:S04]  /*231e0*/  IADD3 R40, P6, PT, R38, R58, RZ ;  /* 0x0000003a26287210 */ /* 0x000fc80007fde0ff */
[----:B------:R4:W-:Y:S01]  /*231f0*/  @P5 STG.E.U8 desc[UR8][R36.64], R44 ;  /* 0x0000002c24005986 */ /* 0x0009e2000c101108 */
[C---:B------:R-:W-:Y:S01]  /*23200*/  IMAD.X R41, R39.reuse, 0x1, R59, P6 ;  /* 0x0000000127297824 */ /* 0x040fe200030e063b */
[C---:B------:R-:W-:Y:S02]  /*23210*/  PRMT R45, R42.reuse, 0x7772, RZ ;  /* 0x000077722a2d7816 */ /* 0x040fe400000000ff */
[----:B------:R-:W-:Y:S02]  /*23220*/  PRMT R42, R42, 0x7773, RZ ;  /* 0x000077732a2a7816 */ /* 0x000fe400000000ff */
[C---:B----4-:R-:W-:Y:S01]  /*23230*/  IADD3 R36, P5, PT, R38.reuse, R60, RZ ;  /* 0x0000003c26247210 */ /* 0x050fe20007fbe0ff */
[----:B---3--:R-:W-:Y:S01]  /*23240*/  VIADD R38, R38, UR4 ;  /* 0x0000000426267c36 */ /* 0x008fe20008000000 */
[----:B------:R-:W3:Y:S03]  /*23250*/  LDCU UR4, c[0x0][0x3b8] ;  /* 0x00007700ff0477ac */ /* 0x000ee60008000800 */
[----:B------:R-:W-:Y:S01]  /*23260*/  IMAD.X R37, R39, 0x1, R61, P5 ;  /* 0x0000000127257824 */ /* 0x000fe200028e063d */
[----:B0-----:R-:W-:Y:S01]  /*23270*/  ISETP.LT.AND P5, PT, R55, UR12, !P2 ;  /* 0x0000000c37007c0c */ /* 0x001fe2000d7a1270 */
[----:B------:R-:W0:Y:S01]  /*23280*/  LDCU UR12, c[0x0][0x398] ;  /* 0x00007300ff0c77ac */ /* 0x000e220008000800 */
[----:B------:R-:W-:-:S02]  /*23290*/  SHF.R.S32.HI R39, RZ, 0x1f, R38 ;  /* 0x0000001fff277819 */ /* 0x000fc40000011426 */
[----:B------:R-:W-:Y:S02]  /*232a0*/  IADD3 R44, P6, PT, R38, R56, RZ ;  /* 0x00000038262c7210 */ /* 0x000fe40007fde0ff */
[----:B--2---:R-:W-:Y:S01]  /*232b0*/  ISETP.LT.AND P4, PT, R47, UR14, !P3 ;  /* 0x0000000e2f007c0c */ /* 0x004fe2000df81270 */
[----:B------:R-:W2:Y:S01]  /*232c0*/  LDCU UR14, c[0x0][0x398] ;  /* 0x00007300ff0e77ac */ /* 0x000ea20008000800 */
[----:B------:R-:W-:Y:S01]  /*232d0*/  ISETP.LT.AND P3, PT, R46, UR6, !P3 ;  /* 0x000000062e007c0c */ /* 0x000fe2000df61270 */
[----:B------:R-:W4:Y:S10]  /*232e0*/  LDCU UR6, c[0x0][0x39c] ;  /* 0x00007380ff0677ac */ /* 0x000f340008000800 */
[----:B------:R-:W-:Y:S04]  /*232f0*/  @P4 STG.E.U8 desc[UR8][R40.64], R45 ;  /* 0x0000002d28004986 */ /* 0x000fe8000c101108 */
[----:B------:R0:W-:Y:S01]  /*23300*/  @P3 STG.E.U8 desc[UR8][R36.64], R42 ;  /* 0x0000002a24003986 */ /* 0x0001e2000c101108 */
[----:B-1----:R-:W-:Y:S01]  /*23310*/  ISETP.LT.AND P3, PT, R35, UR10, !P2 ;  /* 0x0000000a23007c0c */ /* 0x002fe2000d761270 */
[----:B------:R-:W1:Y:S01]  /*23320*/  LDCU UR10, c[0x0][0x39c] ;  /* 0x00007380ff0a77ac */ /* 0x000e620008000800 */
[----:B0-----:R-:W-:-:S02]  /*23330*/  IADD3 R36, P4, PT, R38, R2, RZ ;  /* 0x0000000226247210 */ /* 0x001fc40007f9e0ff */
[----:B------:R-:W-:-:S03]  /*23340*/  PRMT R41, R43, 0x7770, RZ ;  /* 0x000077702b297816 */ /* 0x000fc600000000ff */
[C---:B------:R-:W-:Y:S02]  /*23350*/  IMAD.X R37, R39.reuse, 0x1, R3, P4 ;  /* 0x0000000127257824 */ /* 0x040fe400020e0603 */
[----:B------:R-:W-:Y:S02]  /*23360*/  VIADD R40, R34, 0xf ;  /* 0x0000000f22287836 */ /* 0x000fe40000000000 */
[----:B------:R-:W-:Y:S01]  /*23370*/  IMAD.X R45, R39, 0x1, R57, P6 ;  /* 0x00000001272d7824 */ /* 0x000fe200030e0639 */
[----:B------:R0:W-:Y:S02]  /*23380*/  @P5 STG.E.U8 desc[UR8][R36.64], R41 ;  /* 0x0000002924005986 */ /* 0x0001e4000c101108 */
[----:B----4-:R-:W-:Y:S01]  /*23390*/  ISETP.GE.AND P4, PT, R40, UR6, PT ;  /* 0x0000000628007c0c */ /* 0x010fe2000bf86270 */
[----:B------:R-:W4:Y:S01]  /*233a0*/  LDCU UR6, c[0x0][0x3b8] ;  /* 0x00007700ff0677ac */ /* 0x000f220008000800 */
[----:B------:R-:W-:Y:S02]  /*233b0*/  IADD3 R40, P6, PT, R38, R58, RZ ;  /* 0x0000003a26287210 */ /* 0x000fe40007fde0ff */
[----:B0-----:R-:W-:-:S05]  /*233c0*/  PRMT R36, R43, 0x7771, RZ ;  /* 0x000077712b247816 */ /* 0x001fca00000000ff */
[----:B------:R0:W-:Y:S01]  /*233d0*/  @P3 STG.E.U8 desc[UR8][R44.64], R36 ;  /* 0x000000242c003986 */ /* 0x0001e2000c101108 */
[----:B------:R-:W-:Y:S01]  /*233e0*/  IMAD.X R41, R39, 0x1, R59, P6 ;  /* 0x0000000127297824 */ /* 0x000fe200030e063b */
[----:B------:R-:W-:Y:S02]  /*233f0*/  PRMT R42, R43, 0x7772, RZ ;  /* 0x000077722b2a7816 */ /* 0x000fe400000000ff */
[----:B0-----:R-:W-:-:S05]  /*23400*/  IADD3 R36, P3, PT, R38, R60, RZ ;  /* 0x0000003c26247210 */ /* 0x001fca0007f7e0ff */
[----:B------:R-:W-:Y:S01]  /*23410*/  IMAD.X R37, R39, 0x1, R61, P3 ;  /* 0x0000000127257824 */ /* 0x000fe200018e063d */
[----:B------:R-:W-:Y:S02]  /*23420*/  PRMT R39, R43, 0x7773, RZ ;  /* 0x000077732b277816 */ /* 0x000fe400000000ff */
[----:B------:R-:W4:Y:S01]  /*23430*/  LDL.LU R43, [R1+0xc54] ;  /* 0x000c5400012b7983 */ /* 0x000f220000300800 */
[----:B--2---:R-:W-:Y:S01]  /*23440*/  ISETP.LT.AND P5, PT, R47, UR14, !P2 ;  /* 0x0000000e2f007c0c */ /* 0x004fe2000d7a1270 */
[----:B------:R-:W0:Y:S01]  /*23450*/  LDCU UR14, c[0x0][0x398] ;  /* 0x00007300ff0e77ac */ /* 0x000e220008000800 */
[----:B------:R-:W-:Y:S02]  /*23460*/  ISETP.LT.AND P2, PT, R46, UR12, !P2 ;  /* 0x0000000c2e007c0c */ /* 0x000fe4000d741270 */
[----:B------:R-:W-:Y:S01]  /*23470*/  ISETP.LT.AND P3, PT, R35, UR18, !P1 ;  /* 0x0000001223007c0c */ /* 0x000fe2000cf61270 */
[----:B------:R-:W2:Y:S01]  /*23480*/  LDCU UR12, c[0x0][0x398] ;  /* 0x00007300ff0c77ac */ /* 0x000ea20008000800 */
[----:B------:R-:W2:Y:S01]  /*23490*/  LDL.LU R35, [R1+0xc] ;  /* 0x00000c0001237983 */ /* 0x000ea20000300800 */
[----:B------:R-:W0:Y:S06]  /*234a0*/  LDCU UR18, c[0x0][0x398] ;  /* 0x00007300ff1277ac */ /* 0x000e2c0008000800 */
[----:B------:R3:W-:Y:S04]  /*234b0*/  @P5 STG.E.U8 desc[UR8][R40.64], R42 ;  /* 0x0000002a28005986 */ /* 0x0007e8000c101108 */
[----:B------:R0:W-:Y:S01]  /*234c0*/  @P2 STG.E.U8 desc[UR8][R36.64], R39 ;  /* 0x0000002724002986 */ /* 0x0001e2000c101108 */
[----:B------:R-:W-:Y:S01]  /*234d0*/  ISETP.LT.AND P2, PT, R55, UR16, !P1 ;  /* 0x0000001037007c0c */ /* 0x000fe2000cf41270 */
[----:B------:R-:W1:Y:S01]  /*234e0*/  LDCU UR16, c[0x0][0x398] ;  /* 0x00007300ff1077ac */ /* 0x000e620008000800 */
[----:B---3--:R-:W-:Y:S01]  /*234f0*/  VIADD R42, R38, UR4 ;  /* 0x00000004262a7c36 */ /* 0x008fe20008000000 */
[----:B------:R-:W3:Y:S04]  /*23500*/  LDCU UR4, c[0x0][0x39c] ;  /* 0x00007380ff0477ac */ /* 0x000ee80008000800 */
[----:B------:R-:W-:-:S02]  /*23510*/  SHF.R.S32.HI R40, RZ, 0x1f, R42 ;  /* 0x0000001fff287819 */ /* 0x000fc4000001142a */
[C---:B0-----:R-:W-:Y:S02]  /*23520*/  IADD3 R36, P6, PT, R42.reuse, R2, RZ ;  /* 0x000000022a247210 */ /* 0x041fe40007fde0ff */
[----:B------:R-:W-:-:S03]  /*23530*/  IADD3 R38, P5, PT, R42, R56, RZ ;  /* 0x000000382a267210 */ /* 0x000fc60007fbe0ff */
[C---:B------:R-:W-:Y:S02]  /*23540*/  IMAD.X R37, R40.reuse, 0x1, R3, P6 ;  /* 0x0000000128257824 */ /* 0x040fe400030e0603 */
[----:B------:R-:W-:Y:S01]  /*23550*/  IMAD.X R39, R40, 0x1, R57, P5 ;  /* 0x0000000128277824 */ /* 0x000fe200028e0639 */
[C---:B----4-:R-:W-:Y:S02]  /*23560*/  PRMT R44, R43.reuse, 0x7770, RZ ;  /* 0x000077702b2c7816 */ /* 0x050fe400000000ff */
[----:B------:R-:W-:-:S03]  /*23570*/  PRMT R45, R43, 0x7771, RZ ;  /* 0x000077712b2d7816 */ /* 0x000fc600000000ff */
[----:B------:R-:W-:Y:S04]  /*23580*/  @P2 STG.E.U8 desc[UR8][R36.64], R44 ;  /* 0x0000002c24002986 */ /* 0x000fe8000c101108 */
[----:B------:R0:W-:Y:S04]  /*23590*/  @P3 STG.E.U8 desc[UR8][R38.64], R45 ;  /* 0x0000002d26003986 */ /* 0x0001e8000c101108 */
[----:B0-----:R-:W4:Y:S01]  /*235a0*/  LDL.LU R45, [R1+0x5e4] ;  /* 0x0005e400012d7983 */ /* 0x001f220000300800 */
[----:B------:R-:W-:Y:S01]  /*235b0*/  ISETP.LT.AND P6, PT, R47, UR14, !P1 ;  /* 0x0000000e2f007c0c */ /* 0x000fe2000cfc1270 */
[----:B------:R-:W-:Y:S01]  /*235c0*/  VIADD R41, R34, 0x10 ;  /* 0x0000001022297836 */ /* 0x000fe20000000000 */
[----:B------:R-:W-:Y:S01]  /*235d0*/  IADD3 R36, P5, PT, R42, R58, RZ ;  /* 0x0000003a2a247210 */ /* 0x000fe20007fbe0ff */
[----:B------:R-:W-:Y:S01]  /*235e0*/  VIADD R38, R34, 0x11 ;  /* 0x0000001122267836 */ /* 0x000fe20000000000 */
[----:B------:R-:W-:Y:S01]  /*235f0*/  PRMT R39, R43, 0x7772, RZ ;  /* 0x000077722b277816 */ /* 0x000fe200000000ff */
[----:B------:R-:W0:Y:S01]  /*23600*/  LDCU UR14, c[0x0][0x398] ;  /* 0x00007300ff0e77ac */ /* 0x000e220008000800 */
[----:B-1----:R-:W-:Y:S01]  /*23610*/  ISETP.GE.AND P2, PT, R41, UR10, PT ;  /* 0x0000000a29007c0c */ /* 0x002fe2000bf46270 */
[----:B------:R-:W-:Y:S01]  /*23620*/  IMAD.X R37, R40, 0x1, R59, P5 ;  /* 0x0000000128257824 */ /* 0x000fe200028e063b */
[----:B--2---:R-:W-:Y:S01]  /*23630*/  PRMT R44, R35, 0x7773, RZ ;  /* 0x00007773232c7816 */ /* 0x004fe200000000ff */
[----:B------:R-:W4:Y:S01]  /*23640*/  LDCU UR10, c[0x0][0x398] ;  /* 0x00007300ff0a77ac */ /* 0x000f220008000800 */
[----:B------:R-:W-:Y:S01]  /*23650*/  ISETP.LT.AND P5, PT, R46, UR12, !P1 ;  /* 0x0000000c2e007c0c */ /* 0x000fe2000cfa1270 */
[----:B------:R-:W2:Y:S01]  /*23660*/  LDL.LU R34, [R1+0xc50] ;  /* 0x000c500001227983 */ /* 0x000ea20000300800 */
[----:B---3--:R-:W-:Y:S01]  /*23670*/  ISETP.GE.AND P3, PT, R38, UR4, PT ;  /* 0x0000000426007c0c */ /* 0x008fe2000bf66270 */
[----:B------:R-:W1:Y:S02]  /*23680*/  LDCU UR12, c[0x0][0x398] ;  /* 0x00007300ff0c77ac */ /* 0x000e640008000800 */
[----:B------:R3:W-:Y:S01]  /*23690*/  @P6 STG.E.U8 desc[UR8][R36.64], R39 ;  /* 0x0000002724006986 */ /* 0x0007e2000c101108 */
[C---:B------:R-:W-:Y:S01]  /*236a0*/  IADD3 R38, P6, PT, R42.reuse, R60, RZ ;  /* 0x0000003c2a267210 */ /* 0x040fe20007fde0ff */
[----:B------:R-:W-:Y:S01]  /*236b0*/  VIADD R42, R42, UR6 ;  /* 0x000000062a2a7c36 */ /* 0x000fe20008000000 */
[----:B------:R-:W-:Y:S01]  /*236c0*/  ISETP.LT.AND P1, PT, R55, UR16, !P4 ;  /* 0x0000001037007c0c */ /* 0x000fe2000e721270 */
[----:B------:R-:W0:Y:S01]  /*236d0*/  LDCU UR4, c[0x0][0x3b8] ;  /* 0x00007700ff0477ac */ /* 0x000e220008000800 */
[----:B------:R-:W0:Y:S01]  /*236e0*/  LDCU UR6, c[0x0][0x398] ;  /* 0x00007300ff0677ac */ /* 0x000e220008000800 */
[----:B---3--:R-:W-:Y:S01]  /*236f0*/  IMAD.X R39, R40, 0x1, R61, P6 ;  /* 0x0000000128277824 */ /* 0x008fe200030e063d */
[----:B------:R-:W-:Y:S01]  /*23700*/  PRMT R37, R43, 0x7773, RZ ;  /* 0x000077732b257816 */ /* 0x000fe200000000ff */
[----:B------:R-:W3:Y:S01]  /*23710*/  LDCU UR16, c[0x0][0x398] ;  /* 0x00007300ff1077ac */ /* 0x000ee20008000800 */
[----:B------:R-:W-:-:S02]  /*23720*/  SHF.R.S32.HI R43, RZ, 0x1f, R42 ;  /* 0x0000001fff2b7819 */ /* 0x000fc4000001142a */
[C---:B------:R-:W-:Y:S01]  /*23730*/  IADD3 R36, P6, PT, R42.reuse, R2, RZ ;  /* 0x000000022a247210 */ /* 0x040fe20007fde0ff */
[----:B------:R0:W-:Y:S04]  /*23740*/  @P5 STG.E.U8 desc[UR8][R38.64], R37 ;  /* 0x0000002526005986 */ /* 0x0001e8000c101108 */
[----:B0-----:R-:W-:Y:S01]  /*23750*/  IMAD.X R37, R43, 0x1, R3, P6 ;  /* 0x000000012b257824 */ /* 0x001fe200030e0603 */
[----:B------:R-:W-:Y:S02]  /*23760*/  PRMT R38, R35, 0x7770, RZ ;  /* 0x0000777023267816 */ /* 0x000fe400000000ff */
[----:B------:R-:W-:-:S03]  /*23770*/  IADD3 R40, P6, PT, R42, R56, RZ ;  /* 0x000000382a287210 */ /* 0x000fc60007fde0ff */
[----:B------:R0:W-:Y:S01]  /*23780*/  @P1 STG.E.U8 desc[UR8][R36.64], R38 ;  /* 0x0000002624001986 */ /* 0x0001e2000c101108 */
[----:B-1----:R-:W-:Y:S01]  /*23790*/  ISETP.LT.AND P1, PT, R47, UR12, !P4 ;  /* 0x0000000c2f007c0c */ /* 0x002fe2000e721270 */
[----:B------:R-:W-:Y:S01]  /*237a0*/  IMAD.X R41, R43, 0x1, R57, P6 ;  /* 0x000000012b297824 */ /* 0x000fe200030e0639 */
[----:B------:R-:W1:Y:S01]  /*237b0*/  LDCU UR12, c[0x0][0x398] ;  /* 0x00007300ff0c77ac */ /* 0x000e620008000800 */
[----:B0-----:R-:W-:Y:S02]  /*237c0*/  IADD3 R38, P6, PT, R42, R58, RZ ;  /* 0x0000003a2a267210 */ /* 0x001fe40007fde0ff */
[C---:B------:R-:W-:Y:S02]  /*237d0*/  PRMT R36, R35.reuse, 0x7771, RZ ;  /* 0x0000777123247816 */ /* 0x040fe400000000ff */
[----:B------:R-:W-:Y:S01]  /*237e0*/  PRMT R37, R35, 0x7772, RZ ;  /* 0x0000777223257816 */ /* 0x000fe200000000ff */
[----:B------:R-:W-:Y:S01]  /*237f0*/  IMAD.X R39, R43, 0x1, R59, P6 ;  /* 0x000000012b277824 */ /* 0x000fe200030e063b */
[----:B------:R-:W2:Y:S01]  /*23800*/  LDL.LU R35, [R1+0xc4c] ;  /* 0x000c4c0001237983 */ /* 0x000ea20000300800 */
[----:B----4-:R-:W-:Y:S01]  /*23810*/  ISETP.LT.AND P5, PT, R45, UR10, !P4 ;  /* 0x0000000a2d007c0c */ /* 0x010fe2000e7a1270 */
[----:B------:R-:W0:Y:S01]  /*23820*/  LDCU UR10, c[0x0][0x398] ;  /* 0x00007300ff0a77ac */ /* 0x000e220008000800 */
[----:B------:R-:W-:Y:S01]  /*23830*/  ISETP.LT.AND P4, PT, R46, UR14, !P4 ;  /* 0x0000000e2e007c0c */ /* 0x000fe2000e781270 */
[----:B------:R-:W4:Y:S10]  /*23840*/  LDCU UR14, c[0x0][0x398] ;  /* 0x00007300ff0e77ac */ /* 0x000f340008000800 */
[----:B------:R0:W-:Y:S04]  /*23850*/  @P5 STG.E.U8 desc[UR8][R40.64], R36 ;  /* 0x0000002428005986 */ /* 0x0001e8000c101108 */
[----:B------:R1:W-:Y:S01]  /*23860*/  @P1 STG.E.U8 desc[UR8][R38.64], R37 ;  /* 0x0000002526001986 */ /* 0x0003e2000c101108 */
[----:B0-----:R-:W-:-:S05]  /*23870*/  IADD3 R36, P5, PT, R42, R60, RZ ;  /* 0x0000003c2a247210 */ /* 0x001fca0007fbe0ff */
[----:B-1----:R-:W-:-:S05]  /*23880*/  IMAD.X R37, R43, 0x1, R61, P5 ;  /* 0x000000012b257824 */ /* 0x002fca00028e063d */
[----:B------:R0:W-:Y:S04]  /*23890*/  @P4 STG.E.U8 desc[UR8][R36.64], R44 ;  /* 0x0000002c24004986 */ /* 0x0001e8000c101108 */
[----:B0-----:R-:W2:Y:S01]  /*238a0*/  LDL.LU R44, [R1+0x3d0] ;  /* 0x0003d000012c7983 */ /* 0x001ea20000300800 */
[----:B------:R-:W-:Y:S01]  /*238b0*/  VIADD R42, R42, UR4 ;  /* 0x000000042a2a7c36 */ /* 0x000fe20008000000 */
[----:B------:R-:W-:Y:S01]  /*238c0*/  ISETP.LT.AND P1, PT, R55, UR6, !P2 ;  /* 0x0000000637007c0c */ /* 0x000fe2000d721270 */
[----:B------:R-:W0:Y:S03]  /*238d0*/  LDCU UR4, c[0x0][0x3b8] ;  /* 0x00007700ff0477ac */ /* 0x000e260008000800 */
[----:B------:R-:W-:Y:S01]  /*238e0*/  SHF.R.S32.HI R43, RZ, 0x1f, R42 ;  /* 0x0000001fff2b7819 */ /* 0x000fe2000001142a */
[----:B------:R-:W1:Y:S01]  /*238f0*/  LDCU UR6, c[0x0][0x39c] ;  /* 0x00007380ff0677ac */ /* 0x000e620008000800 */
[----:B------:R-:W-:-:S02]  /*23900*/  IADD3 R40, P5, PT, R42, R2, RZ ;  /* 0x000000022a287210 */ /* 0x000fc40007fbe0ff */
[----:B------:R-:W-:Y:S02]  /*23910*/  PRMT R36, R32, 0x7770, RZ ;  /* 0x0000777020247816 */ /* 0x000fe400000000ff */
[----:B------:R-:W-:Y:S01]  /*23920*/  ISETP.LT.AND P4, PT, R45, UR10, !P2 ;  /* 0x0000000a2d007c0c */ /* 0x000fe2000d781270 */
[----:B------:R-:W-:Y:S01]  /*23930*/  IMAD.X R41, R43, 0x1, R3, P5 ;  /* 0x000000012b297824 */ /* 0x000fe200028e0603 */
[----:B------:R-:W-:Y:S01]  /*23940*/  ISETP.LT.AND P5, PT, R47, UR12, !P2 ;  /* 0x0000000c2f007c0c */ /* 0x000fe2000d7a1270 */
[----:B------:R-:W0:Y:S01]  /*23950*/  LDCU UR12, c[0x0][0x398] ;  /* 0x00007300ff0c77ac */ /* 0x000e220008000800 */
[C---:B------:R-:W-:Y:S02]  /*23960*/  IADD3 R38, P6, PT, R42.reuse, R56, RZ ;  /* 0x000000382a267210 */ /* 0x040fe40007fde0ff */
[----:B------:R1:W-:Y:S01]  /*23970*/  @P1 STG.E.U8 desc[UR8][R40.64], R36 ;  /* 0x0000002428001986 */ /* 0x0003e2000c101108 */
[----:B------:R-:W0:Y:S02]  /*23980*/  LDCU UR10, c[0x0][0x39c] ;  /* 0x00007380ff0a77ac */ /* 0x000e240008000800 */
[----:B------:R-:W-:Y:S01]  /*23990*/  IMAD.X R39, R43, 0x1, R57, P6 ;  /* 0x000000012b277824 */ /* 0x000fe200030e0639 */
[----:B-1----:R-:W-:-:S02]  /*239a0*/  IADD3 R36, P1, PT, R42, R58, RZ ;  /* 0x0000003a2a247210 */ /* 0x002fc40007f3e0ff */
[C---:B------:R-:W-:Y:S02]  /*239b0*/  PRMT R40, R32.reuse, 0x7771, RZ ;  /* 0x0000777120287816 */ /* 0x040fe400000000ff */
[----:B------:R-:W-:Y:S01]  /*239c0*/  PRMT R41, R32, 0x7772, RZ ;  /* 0x0000777220297816 */ /* 0x000fe200000000ff */
[----:B------:R-:W-:Y:S02]  /*239d0*/  IMAD.X R37, R43, 0x1, R59, P1 ;  /* 0x000000012b257824 */ /* 0x000fe400008e063b */
[----:B------:R0:W-:Y:S01]  /*239e0*/  @P4 STG.E.U8 desc[UR8][R38.64], R40 ;  /* 0x0000002826004986 */ /* 0x0001e2000c101108 */
[----:B----4-:R-:W-:Y:S01]  /*239f0*/  ISETP.LT.AND P2, PT, R46, UR14, !P2 ;  /* 0x0000000e2e007c0c */ /* 0x010fe2000d741270 */
[----:B------:R-:W1:Y:S02]  /*23a00*/  LDCU UR14, c[0x0][0x398] ;  /* 0x00007300ff0e77ac */ /* 0x000e640008000800 */
[----:B------:R4:W-:Y:S01]  /*23a10*/  @P5 STG.E.U8 desc[UR8][R36.64], R41 ;  /* 0x0000002924005986 */ /* 0x0009e2000c101108 */
[----:B---3--:R-:W-:Y:S01]  /*23a20*/  ISETP.LT.AND P5, PT, R55, UR16, !P3 ;  /* 0x0000001037007c0c */ /* 0x008fe2000dfa1270 */
[----:B------:R-:W3:Y:S01]  /*23a30*/  LDCU UR16, c[0x0][0x398] ;  /* 0x00007300ff1077ac */ /* 0x000ee20008000800 */
[C---:B0-----:R-:W-:Y:S01]  /*23a40*/  VIADD R40, R42.reuse, UR4 ;  /* 0x000000042a287c36 */ /* 0x041fe20008000000 */
[----:B------:R-:W-:Y:S01]  /*23a50*/  IADD3 R38, P1, PT, R42, R60, RZ ;  /* 0x0000003c2a267210 */ /* 0x000fe20007f3e0ff */
[----:B------:R-:W0:Y:S03]  /*23a60*/  LDCU UR4, c[0x0][0x3b8] ;  /* 0x00007700ff0477ac */ /* 0x000e260008000800 */
[----:B----4-:R-:W-:-:S02]  /*23a70*/  SHF.R.S32.HI R41, RZ, 0x1f, R40 ;  /* 0x0000001fff297819 */ /* 0x010fc40000011428 */
[----:B------:R-:W-:Y:S01]  /*23a80*/  IADD3 R36, P4, PT, R40, R2, RZ ;  /* 0x0000000228247210 */ /* 0x000fe20007f9e0ff */
[----:B------:R-:W-:Y:S01]  /*23a90*/  IMAD.X R39, R43, 0x1, R61, P1 ;  /* 0x000000012b277824 */ /* 0x000fe200008e063d */
[----:B------:R-:W-:Y:S02]  /*23aa0*/  PRMT R42, R32, 0x7773, RZ ;  /* 0x00007773202a7816 */ /* 0x000fe400000000ff */
[----:B------:R-:W-:-:S03]  /*23ab0*/  PRMT R32, R28, 0x7770, RZ ;  /* 0x000077701c207816 */ /* 0x000fc600000000ff */
[----:B------:R4:W-:Y:S02]  /*23ac0*/  @P2 STG.E.U8 desc[UR8][R38.64], R42 ;  /* 0x0000002a26002986 */ /* 0x0009e4000c101108 */
[----:B----4-:R-:W-:Y:S02]  /*23ad0*/  PRMT R42, R28, 0x7772, RZ ;  /* 0x000077721c2a7816 */ /* 0x010fe400000000ff */
[----:B------:R-:W-:Y:S01]  /*23ae0*/  PRMT R43, R29, 0x7773, RZ ;  /* 0x000077731d2b7816 */ /* 0x000fe200000000ff */
[----:B--2---:R-:W-:-:S05]  /*23af0*/  VIADD R37, R44, 0x12 ;  /* 0x000000122c257836 */ /* 0x004fca0000000000 */
[----:B------:R-:W-:Y:S01]  /*23b00*/  ISETP.GE.AND P1, PT, R37, UR6, PT ;  /* 0x0000000625007c0c */ /* 0x000fe2000bf26270 */
[----:B------:R-:W-:Y:S01]  /*23b10*/  IMAD.X R37, R41, 0x1, R3, P4 ;  /* 0x0000000129257824 */ /* 0x000fe200020e0603 */
[----:B------:R-:W-:Y:S01]  /*23b20*/  ISETP.LT.AND P4, PT, R45, UR12, !P3 ;  /* 0x0000000c2d007c0c */ /* 0x000fe2000df81270 */
[----:B------:R-:W2:Y:S03]  /*23b30*/  LDCU UR6, c[0x0][0x398] ;  /* 0x00007300ff0677ac */ /* 0x000ea60008000800 */
[----:B------:R4:W-:Y:S01]  /*23b40*/  @P5 STG.E.U8 desc[UR8][R36.64], R32 ;  /* 0x0000002024005986 */ /* 0x0009e2000c101108 */
[----:B------:R-:W-:Y:S01]  /*23b50*/  ISETP.LT.AND P5, PT, R47, UR18, !P3 ;  /* 0x000000122f007c0c */ /* 0x000fe2000dfa1270 */
[----:B------:R-:W0:Y:S01]  /*23b60*/  LDCU UR12, c[0x0][0x398] ;  /* 0x00007300ff0c77ac */ /* 0x000e220008000800 */
[----:B------:R-:W0:Y:S01]  /*23b70*/  LDCU UR18, c[0x0][0x398] ;  /* 0x00007300ff1277ac */ /* 0x000e220008000800 */
[----:B----4-:R-:W-:Y:S01]  /*23b80*/  IADD3 R36, P6, PT, R40, R56, RZ ;  /* 0x0000003828247210 */ /* 0x010fe20007fde0ff */
[----:B------:R-:W-:-:S04]  /*23b90*/  VIADD R32, R44, 0x13 ;  /* 0x000000132c207836 */ /* 0x000fc80000000000 */
[C---:B------:R-:W-:Y:S01]  /*23ba0*/  IMAD.X R37, R41.reuse, 0x1, R57, P6 ;  /* 0x0000000129257824 */ /* 0x040fe200030e0639 */
[----:B------:R-:W-:Y:S02]  /*23bb0*/  IADD3 R38, P6, PT, R40, R58, RZ ;  /* 0x0000003a28267210 */ /* 0x000fe40007fde0ff */
[----:B------:R-:W-:Y:S01]  /*23bc0*/  ISETP.GE.AND P2, PT, R32, UR10, PT ;  /* 0x0000000a20007c0c */ /* 0x000fe2000bf46270 */
[----:B------:R-:W4:Y:S01]  /*23bd0*/  LDCU UR10, c[0x0][0x398] ;  /* 0x00007300ff0a77ac */ /* 0x000f220008000800 */
[----:B------:R-:W-:Y:S01]  /*23be0*/  PRMT R32, R28, 0x7771, RZ ;  /* 0x000077711c207816 */ /* 0x000fe200000000ff */
[----:B------:R-:W-:-:S04]  /*23bf0*/  IMAD.X R39, R41, 0x1, R59, P6 ;  /* 0x0000000129277824 */ /* 0x000fc800030e063b */
[----:B------:R-:W-:Y:S04]  /*23c00*/  @P4 STG.E.U8 desc[UR8][R36.64], R32 ;  /* 0x0000002024004986 */ /* 0x000fe8000c101108 */
[----:B------:R0:W-:Y:S04]  /*23c10*/  @P5 STG.E.U8 desc[UR8][R38.64], R42 ;  /* 0x0000002a26005986 */ /* 0x0001e8000c101108 */
[----:B0-----:R-:W3:Y:S01]  /*23c20*/  LDL.LU R42, [R1+0x30] ;  /* 0x00003000012a7983 */ /* 0x001ee20000300800 */
[----:B--2---:R-:W-:Y:S01]  /*23c30*/  ISETP.LT.AND P3, PT, R46, UR6, !P3 ;  /* 0x000000062e007c0c */ /* 0x004fe2000df61270 */
[----:B------:R-:W0:Y:S01]  /*23c40*/  LDCU UR6, c[0x0][0x39c] ;  /* 0x00007380ff0677ac */ /* 0x000e220008000800 */
[----:B------:R-:W-:-:S05]  /*23c50*/  IADD3 R36, P4, PT, R40, R60, RZ ;  /* 0x0000003c28247210 */ /* 0x000fca0007f9e0ff */
[----:B------:R-:W-:Y:S01]  /*23c60*/  IMAD.X R37, R41, 0x1, R61, P4 ;  /* 0x0000000129257824 */ /* 0x000fe200020e063d */
[----:B------:R-:W-:Y:S01]  /*23c70*/  PRMT R41, R28, 0x7773, RZ ;  /* 0x000077731c297816 */ /* 0x000fe200000000ff */
[----:B------:R-:W-:Y:S01]  /*23c80*/  VIADD R28, R40, UR4 ;  /* 0x00000004281c7c36 */ /* 0x000fe20008000000 */
[----:B------:R-:W-:Y:S01]  /*23c90*/  ISETP.LT.AND P4, PT, R55, UR12, !P1 ;  /* 0x0000000c37007c0c */ /* 0x000fe2000cf81270 */
[----:B------:R-:W2:Y:S02]  /*23ca0*/  LDCU UR12, c[0x0][0x398] ;  /* 0x00007300ff0c77ac */ /* 0x000ea40008000800 */
[----:B------:R0:W-:Y:S01]  /*23cb0*/  @P3 STG.E.U8 desc[UR8][R36.64], R41 ;  /* 0x0000002924003986 */ /* 0x0001e2000c101108 */
[----:B------:R-:W-:Y:S01]  /*23cc0*/  SHF.R.S32.HI R32, RZ, 0x1f, R28 ;  /* 0x0000001fff207819 */ /* 0x000fe2000001141c */
[----:B------:R-:W2:Y:S01]  /*23cd0*/  LDCU UR4, c[0x0][0x3b8] ;  /* 0x00007700ff0477ac */ /* 0x000ea20008000800 */
[----:B------:R-:W-:Y:S02]  /*23ce0*/  PRMT R39, R33, 0x7770, RZ ;  /* 0x0000777021277816 */ /* 0x000fe400000000ff */
[----:B----4-:R-:W-:Y:S01]  /*23cf0*/  ISETP.LT.AND P5, PT, R45, UR10, !P1 ;  /* 0x0000000a2d007c0c */ /* 0x010fe2000cfa1270 */
[----:B------:R-:W4:Y:S01]  /*23d00*/  LDCU UR10, c[0x0][0x398] ;  /* 0x00007300ff0a77ac */ /* 0x000f220008000800 */
[----:B0-----:R-:W-:Y:S01]  /*23d10*/  IADD3 R36, P3, PT, R28, R2, RZ ;  /* 0x000000021c247210 */ /* 0x001fe20007f7e0ff */
[----:B------:R-:W-:Y:S01]  /*23d20*/  VIADD R40, R44, 0x14 ;  /* 0x000000142c287836 */ /* 0x000fe20000000000 */
[----:B------:R-:W-:-:S03]  /*23d30*/  IADD3 R38, P6, PT, R28, R56, RZ ;  /* 0x000000381c267210 */ /* 0x000fc60007fde0ff */
[----:B------:R-:W-:Y:S01]  /*23d40*/  IMAD.X R37, R32, 0x1, R3, P3 ;  /* 0x0000000120257824 */ /* 0x000fe200018e0603 */
[----:B-1----:R-:W-:Y:S01]  /*23d50*/  ISETP.LT.AND P3, PT, R47, UR14, !P1 ;  /* 0x0000000e2f007c0c */ /* 0x002fe2000cf61270 */
[----:B------:R-:W0:Y:S03]  /*23d60*/  LDCU UR14, c[0x0][0x398] ;  /* 0x00007300ff0e77ac */ /* 0x000e260008000800 */
[----:B------:R1:W-:Y:S01]  /*23d70*/  @P4 STG.E.U8 desc[UR8][R36.64], R39 ;  /* 0x0000002724004986 */ /* 0x0003e2000c101108 */
[C---:B------:R-:W-:Y:S02]  /*23d80*/  PRMT R41, R33.reuse, 0x7772, RZ ;  /* 0x0000777221297816 */ /* 0x040fe400000000ff */
[----:B--2---:R-:W-:Y:S01]  /*23d90*/  ISETP.LT.AND P1, PT, R46, UR12, !P1 ;  /* 0x0000000c2e007c0c */ /* 0x004fe2000cf21270 */
[----:B------:R-:W2:Y:S01]  /*23da0*/  LDCU UR12, c[0x0][0x398] ;  /* 0x00007300ff0c77ac */ /* 0x000ea20008000800 */
[----:B-1----:R-:W-:Y:S01]  /*23db0*/  IADD3 R36, P4, PT, R28, R58, RZ ;  /* 0x0000003a1c247210 */ /* 0x002fe20007f9e0ff */
[----:B------:R-:W-:Y:S01]  /*23dc0*/  IMAD.X R39, R32, 0x1, R57, P6 ;  /* 0x0000000120277824 */ /* 0x000fe200030e0639 */
[----:B------:R-:W-:Y:S01]  /*23dd0*/  ISETP.GE.AND P6, PT, R40, UR6, PT ;  /* 0x0000000628007c0c */ /* 0x000fe2000bfc6270 */
[----:B------:R-:W1:Y:S01]  /*23de0*/  LDCU UR6, c[0x0][0x39c] ;  /* 0x00007380ff0677ac */ /* 0x000e620008000800 */
[----:B------:R-:W-:Y:S01]  /*23df0*/  PRMT R40, R33, 0x7771, RZ ;  /* 0x0000777121287816 */ /* 0x000fe200000000ff */
[----:B------:R-:W-:-:S04]  /*23e00*/  IMAD.X R37, R32, 0x1, R59, P4 ;  /* 0x0000000120257824 */ /* 0x000fc800020e063b */
[----:B------:R-:W-:Y:S04]  /*23e10*/  @P5 STG.E.U8 desc[UR8][R38.64], R40 ;  /* 0x0000002826005986 */ /* 0x000fe8000c101108 */
[----:B------:R0:W-:Y:S01]  /*23e20*/  @P3 STG.E.U8 desc[UR8][R36.64], R41 ;  /* 0x0000002924003986 */ /* 0x0001e2000c101108 */
[----:B----4-:R-:W-:Y:S01]  /*23e30*/  ISETP.LT.AND P3, PT, R55, UR10, !P2 ;  /* 0x0000000a37007c0c */ /* 0x010fe2000d761270 */
[----:B------:R-:W4:Y:S01]  /*23e40*/  LDCU UR10, c[0x0][0x398] ;  /* 0x00007300ff0a77ac */ /* 0x000f220008000800 */
[----:B------:R-:W-:Y:S02]  /*23e50*/  PRMT R33, R33, 0x7773, RZ ;  /* 0x0000777321217816 */ /* 0x000fe400000000ff */
[C---:B0-----:R-:W-:Y:S01]  /*23e60*/  IADD3 R36, P4, PT, R28.reuse, R60, RZ ;  /* 0x0000003c1c247210 */ /* 0x041fe20007f9e0ff */
[----:B------:R-:W-:Y:S01]  /*23e70*/  VIADD R28, R28, UR4 ;  /* 0x000000041c1c7c36 */ /* 0x000fe20008000000 */
[----:B------:R-:W0:Y:S03]  /*23e80*/  LDCU UR4, c[0x0][0x3b8] ;  /* 0x00007700ff0477ac */ /* 0x000e260008000800 */
[----:B------:R-:W-:Y:S01]  /*23e90*/  IMAD.X R37, R32, 0x1, R61, P4 ;  /* 0x0000000120257824 */ /* 0x000fe200020e063d */
[----:B------:R-:W-:-:S02]  /*23ea0*/  SHF.R.S32.HI R40, RZ, 0x1f, R28 ;  /* 0x0000001fff287819 */ /* 0x000fc4000001141c */
[C---:B------:R-:W-:Y:S02]  /*23eb0*/  IADD3 R32, P4, PT, R28.reuse, R2, RZ ;  /* 0x000000021c207210 */ /* 0x040fe40007f9e0ff */
[----:B------:R0:W-:Y:S01]  /*23ec0*/  @P1 STG.E.U8 desc[UR8][R36.64], R33 ;  /* 0x0000002124001986 */ /* 0x0001e2000c101108 */
[----:B------:R-:W-:Y:S02]  /*23ed0*/  IADD3 R38, P5, PT, R28, R56, RZ ;  /* 0x000000381c267210 */ /* 0x000fe40007fbe0ff */
[----:B0-----:R-:W-:Y:S01]  /*23ee0*/  IMAD.X R33, R40, 0x1, R3, P4 ;  /* 0x0000000128217824 */ /* 0x001fe200020e0603 */
[----:B------:R-:W-:Y:S01]  /*23ef0*/  PRMT R37, R29, 0x7770, RZ ;  /* 0x000077701d257816 */ /* 0x000fe200000000ff */
[----:B------:R-:W-:Y:S01]  /*23f00*/  VIADD R36, R44, 0x15 ;  /* 0x000000152c247836 */ /* 0x000fe20000000000 */
[----:B------:R-:W-:Y:S01]  /*23f10*/  ISETP.LT.AND P4, PT, R45, UR14, !P2 ;  /* 0x0000000e2d007c0c */ /* 0x000fe2000d781270 */
[----:B------:R-:W0:Y:S02]  /*23f20*/  LDCU UR14, c[0x0][0x398] ;  /* 0x00007300ff0e77ac */ /* 0x000e240008000800 */
[----:B------:R0:W-:Y:S01]  /*23f30*/  @P3 STG.E.U8 desc[UR8][R32.64], R37 ;  /* 0x0000002520003986 */ /* 0x0001e2000c101108 */
[----:B--2---:R-:W-:Y:S01]  /*23f40*/  ISETP.LT.AND P3, PT, R47, UR12, !P2 ;  /* 0x0000000c2f007c0c */ /* 0x004fe2000d761270 */
[----:B------:R-:W-:Y:S01]  /*23f50*/  IMAD.X R39, R40, 0x1, R57, P5 ;  /* 0x0000000128277824 */ /* 0x000fe200028e0639 */
[----:B-1----:R-:W-:Y:S01]  /*23f60*/  ISETP.GE.AND P1, PT, R36, UR6, PT ;  /* 0x0000000624007c0c */ /* 0x002fe2000bf26270 */
[----:B------:R-:W1:Y:S01]  /*23f70*/  LDCU UR6, c[0x0][0x398] ;  /* 0x00007300ff0677ac */ /* 0x000e620008000800 */
[----:B------:R-:W-:-:S02]  /*23f80*/  IADD3 R36, P5, PT, R28, R58, RZ ;  /* 0x0000003a1c247210 */ /* 0x000fc40007fbe0ff */
[----:B----4-:R-:W-:Y:S01]  /*23f90*/  ISETP.LT.AND P2, PT, R46, UR10, !P2 ;  /* 0x0000000a2e007c0c */ /* 0x010fe2000d741270 */
[----:B------:R-:W2:Y:S01]  /*23fa0*/  LDCU UR10, c[0x0][0x398] ;  /* 0x00007300ff0a77ac */ /* 0x000ea20008000800 */
[C---:B0-----:R-:W-:Y:S01]  /*23fb0*/  PRMT R32, R29.reuse, 0x7771, RZ ;  /* 0x000077711d207816 */ /* 0x041fe200000000ff */
[----:B------:R-:W-:Y:S01]  /*23fc0*/  IMAD.X R37, R40, 0x1, R59, P5 ;  /* 0x0000000128257824 */ /* 0x000fe200028e063b */
[----:B------:R-:W-:Y:S01]  /*23fd0*/  PRMT R33, R29, 0x7772, RZ ;  /* 0x000077721d217816 */ /* 0x000fe200000000ff */
[----:B------:R-:W0:Y:S02]  /*23fe0*/  LDCU UR12, c[0x0][0x398] ;  /* 0x00007300ff0c77ac */ /* 0x000e240008000800 */
[----:B------:R4:W-:Y:S04]  /*23ff0*/  @P4 STG.E.U8 desc[UR8][R38.64], R32 ;  /* 0x0000002026004986 */ /* 0x0009e8000c101108 */
[----:B------:R0:W-:Y:S01]  /*24000*/  @P3 STG.E.U8 desc[UR8][R36.64], R33 ;  /* 0x0000002124003986 */ /* 0x0001e2000c101108 */
[----:B------:R-:W-:Y:S01]  /*24010*/  ISETP.LT.AND P3, PT, R55, UR14, !P6 ;  /* 0x0000000e37007c0c */ /* 0x000fe2000f761270 */
[----:B------:R-:W1:Y:S01]  /*24020*/  LDCU UR14, c[0x0][0x398] ;  /* 0x00007300ff0e77ac */ /* 0x000e620008000800 */
[C---:B----4-:R-:W-:Y:S01]  /*24030*/  IADD3 R32, P4, PT, R28.reuse, R60, RZ ;  /* 0x0000003c1c207210 */ /* 0x050fe20007f9e0ff */
[----:B0-----:R-:W-:Y:S01]  /*24040*/  VIADD R37, R28, UR4 ;  /* 0x000000041c257c36 */ /* 0x001fe20008000000 */
[----:B------:R-:W0:Y:S03]  /*24050*/  LDCU UR4, c[0x0][0x3b8] ;  /* 0x00007700ff0477ac */ /* 0x000e260008000800 */
[----:B------:R-:W-:Y:S01]  /*24060*/  IMAD.X R33, R40, 0x1, R61, P4 ;  /* 0x0000000128217824 */ /* 0x000fe200020e063d */
[----:B------:R-:W-:-:S02]  /*24070*/  SHF.R.S32.HI R36, RZ, 0x1f, R37 ;  /* 0x0000001fff247819 */ /* 0x000fc40000011425 */
[----:B------:R-:W-:Y:S02]  /*24080*/  IADD3 R28, P4, PT, R37, R2, RZ ;  /* 0x00000002251c7210 */ /* 0x000fe40007f9e0ff */
[----:B------:R4:W-:Y:S01]  /*24090*/  @P2 STG.E.U8 desc[UR8][R32.64], R43 ;  /* 0x0000002b20002986 */ /* 0x0009e2000c101108 */
[----:B------:R-:W-:Y:S02]  /*240a0*/  PRMT R41, R34, 0x7770, RZ ;  /* 0x0000777022297816 */ /* 0x000fe400000000ff */
[----:B------:R-:W-:Y:S01]  /*240b0*/  IMAD.X R29, R36, 0x1, R3, P4 ;  /* 0x00000001241d7824 */ /* 0x000fe200020e0603 */
[----:B-1----:R-:W-:Y:S01]  /*240c0*/  ISETP.LT.AND P2, PT, R45, UR6, !P6 ;  /* 0x000000062d007c0c */ /* 0x002fe2000f741270 */
[----:B------:R-:W1:Y:S01]  /*240d0*/  LDCU UR6, c[0x0][0x39c] ;  /* 0x00007380ff0677ac */ /* 0x000e620008000800 */
[----:B--2---:R-:W-:Y:S02]  /*240e0*/  ISETP.LT.AND P4, PT, R47, UR10, !P6 ;  /* 0x0000000a2f007c0c */ /* 0x004fe4000f781270 */
[----:B------:R2:W-:Y:S01]  /*240f0*/  @P3 STG.E.U8 desc[UR8][R28.64], R41 ;  /* 0x000000291c003986 */ /* 0x0005e2000c101108 */
[----:B----4-:R-:W-:Y:S01]  /*24100*/  IADD3 R32, P5, PT, R37, R56, RZ ;  /* 0x0000003825207210 */ /* 0x010fe20007fbe0ff */
[----:B------:R-:W4:Y:S01]  /*24110*/  LDCU UR10, c[0x0][0x39c] ;  /* 0x00007380ff0a77ac */ /* 0x000f220008000800 */
[----:B------:R-:W-:-:S02]  /*24120*/  PRMT R38, R34, 0x7771, RZ ;  /* 0x0000777122267816 */ /* 0x000fc400000000ff */
[----:B------:R-:W-:Y:S01]  /*24130*/  PRMT R39, R34, 0x7772, RZ ;  /* 0x0000777222277816 */ /* 0x000fe200000000ff */
[----:B------:R-:W-:Y:S01]  /*24140*/  IMAD.X R33, R36, 0x1, R57, P5 ;  /* 0x0000000124217824 */ /* 0x000fe200028e0639 */
[----:B--2---:R-:W-:-:S04]  /*24150*/  IADD3 R28, P3, PT, R37, R58, RZ ;  /* 0x0000003a251c7210 */ /* 0x004fc80007f7e0ff */
[----:B------:R0:W-:Y:S01]  /*24160*/  @P2 STG.E.U8 desc[UR8][R32.64], R38 ;  /* 0x0000002620002986 */ /* 0x0001e2000c101108 */
[----:B------:R-:W-:Y:S01]  /*24170*/  IMAD.X R29, R36, 0x1, R59, P3 ;  /* 0x00000001241d7824 */ /* 0x000fe200018e063b */
[----:B------:R-:W-:Y:S01]  /*24180*/  ISETP.LT.AND P6, PT, R46, UR12, !P6 ;  /* 0x0000000c2e007c0c */ /* 0x000fe2000f7c1270 */
[----:B------:R-:W2:Y:S01]  /*24190*/  LDCU UR12, c[0x0][0x398] ;  /* 0x00007300ff0c77ac */ /* 0x000ea20008000800 */
[----:B------:R-:W-:Y:S02]  /*241a0*/  ISETP.LT.AND P2, PT, R55, UR14, !P1 ;  /* 0x0000000e37007c0c */ /* 0x000fe4000cf41270 */
[----:B------:R1:W-:Y:S01]  /*241b0*/  @P4 STG.E.U8 desc[UR8][R28.64], R39 ;  /* 0x000000271c004986 */ /* 0x0003e2000c101108 */
[----:B------:R-:W-:Y:S01]  /*241c0*/  PRMT R43, R30, 0x7770, RZ ;  /* 0x000077701e2b7816 */ /* 0x000fe200000000ff */
[----:B------:R-:W2:Y:S01]  /*241d0*/  LDCU UR14, c[0x0][0x398] ;  /* 0x00007300ff0e77ac */ /* 0x000ea20008000800 */
[----:B0-----:R-:W-:Y:S02]  /*241e0*/  VIADD R38, R37, UR4 ;  /* 0x0000000425267c36 */ /* 0x001fe40008000000 */
[----:B------:R-:W-:Y:S01]  /*241f0*/  VIADD R33, R44, 0x16 ;  /* 0x000000162c217836 */ /* 0x000fe20000000000 */
[----:B------:R-:W0:Y:S02]  /*24200*/  LDCU UR4, c[0x0][0x3b8] ;  /* 0x00007700ff0477ac */ /* 0x000e240008000800 */
[----:B------:R-:W-:-:S02]  /*24210*/  IADD3 R32, P4, PT, R38, R2, RZ ;  /* 0x0000000226207210 */ /* 0x000fc40007f9e0ff */
[----:B-1----:R-:W-:Y:S02]  /*24220*/  IADD3 R28, P3, PT, R37, R60, RZ ;  /* 0x0000003c251c7210 */ /* 0x002fe40007f7e0ff */
[----:B------:R-:W-:-:S03]  /*24230*/  SHF.R.S32.HI R37, RZ, 0x1f, R38 ;  /* 0x0000001fff257819 */ /* 0x000fc60000011426 */
[----:B------:R-:W-:Y:S01]  /*24240*/  IMAD.X R29, R36, 0x1, R61, P3 ;  /* 0x00000001241d7824 */ /* 0x000fe200018e063d */
[----:B------:R-:W-:Y:S01]  /*24250*/  ISETP.GE.AND P3, PT, R33, UR6, PT ;  /* 0x0000000621007c0c */ /* 0x000fe2000bf66270 */
[----:B------:R-:W1:Y:S01]  /*24260*/  LDCU UR6, c[0x0][0x398] ;  /* 0x00007300ff0677ac */ /* 0x000e620008000800 */
[----:B------:R-:W-:Y:S01]  /*24270*/  PRMT R39, R34, 0x7773, RZ ;  /* 0x0000777322277816 */ /* 0x000fe200000000ff */
[----:B------:R-:W-:Y:S01]  /*24280*/  IMAD.X R33, R37, 0x1, R3, P4 ;  /* 0x0000000125217824 */ /* 0x000fe200020e0603 */
[----:B---3--:R-:W-:Y:S01]  /*24290*/  ISETP.LT.AND P5, PT, R45, UR16, !P1 ;  /* 0x000000102d007c0c */ /* 0x008fe2000cfa1270 */
[----:B------:R-:W-:Y:S01]  /*242a0*/  VIADD R34, R44, 0x17 ;  /* 0x000000172c227836 */ /* 0x000fe20000000000 */
[----:B------:R-:W-:Y:S01]  /*242b0*/  ISETP.LT.AND P4, PT, R47, UR18, !P1 ;  /* 0x000000122f007c0c */ /* 0x000fe2000cf81270 */
[----:B------:R3:W-:Y:S01]  /*242c0*/  @P6 STG.E.U8 desc[UR8][R28.64], R39 ;  /* 0x000000271c006986 */ /* 0x0007e2000c101108 */
[----:B------:R-:W-:Y:S01]  /*242d0*/  PRMT R41, R30, 0x7771, RZ ;  /* 0x000077711e297816 */ /* 0x000fe200000000ff */
[----:B------:R-:W0:Y:S02]  /*242e0*/  LDCU UR16, c[0x0][0x398] ;  /* 0x00007300ff1077ac */ /* 0x000e240008000800 */
[----:B------:R1:W-:Y:S01]  /*242f0*/  @P2 STG.E.U8 desc[UR8][R32.64], R43 ;  /* 0x0000002b20002986 */ /* 0x0003e2000c101108 */
[----:B------:R-:W-:Y:S01]  /*24300*/  PRMT R36, R35, 0x7773, RZ ;  /* 0x0000777323247816 */ /* 0x000fe200000000ff */
[----:B------:R-:W0:Y:S01]  /*24310*/  LDCU UR18, c[0x0][0x398] ;  /* 0x00007300ff1277ac */ /* 0x000e220008000800 */
[----:B---3--:R-:W-:-:S02]  /*24320*/  IADD3 R28, P2, PT, R38, R56, RZ ;  /* 0x00000038261c7210 */ /* 0x008fc40007f5e0ff */
[----:B-1----:R-:W-:-:S03]  /*24330*/  IADD3 R32, P6, PT, R38, R58, RZ ;  /* 0x0000003a26207210 */ /* 0x002fc60007fde0ff */
[C---:B------:R-:W-:Y:S01]  /*24340*/  IMAD.X R29, R37.reuse, 0x1, R57, P2 ;  /* 0x00000001251d7824 */ /* 0x040fe200010e0639 */
[----:B------:R-:W-:Y:S01]  /*24350*/  PRMT R39, R30, 0x7772, RZ ;  /* 0x000077721e277816 */ /* 0x000fe200000000ff */
[----:B------:R-:W-:-:S03]  /*24360*/  IMAD.X R33, R37, 0x1, R59, P6 ;  /* 0x0000000125217824 */ /* 0x000fc600030e063b */
[----:B------:R1:W-:Y:S01]  /*24370*/  @P5 STG.E.U8 desc[UR8][R28.64], R41 ;  /* 0x000000291c005986 */ /* 0x0003e2000c101108 */
[----:B------:R-:W-:Y:S01]  /*24380*/  ISETP.LT.AND P1, PT, R46, UR6, !P1 ;  /* 0x000000062e007c0c */ /* 0x000fe2000cf21270 */
[----:B------:R-:W3:Y:S01]  /*24390*/  LDCU UR6, c[0x0][0x3b8] ;  /* 0x00007700ff0677ac */ /* 0x000ee20008000800 */
[----:B----4-:R-:W-:Y:S01]  /*243a0*/  ISETP.GE.AND P2, PT, R34, UR10, PT ;  /* 0x0000000a22007c0c */ /* 0x010fe2000bf46270 */
[----:B------:R4:W-:Y:S01]  /*243b0*/  @P4 STG.E.U8 desc[UR8][R32.64], R39 ;  /* 0x0000002720004986 */ /* 0x0009e2000c101108 */
[----:B------:R-:W4:Y:S01]  /*243c0*/  LDCU UR10, c[0x0][0x39c] ;  /* 0x00007380ff0a77ac */ /* 0x000f220008000800 */
[----:B--2---:R-:W-:Y:S01]  /*243d0*/  ISETP.LT.AND P6, PT, R55, UR12, !P3 ;  /* 0x0000000c37007c0c */ /* 0x004fe2000dfc1270 */
[----:B------:R-:W-:Y:S01]  /*243e0*/  VIADD R34, R44, 0x18 ;  /* 0x000000182c227836 */ /* 0x000fe20000000000 */
[----:B------:R-:W2:Y:S01]  /*243f0*/  LDCU UR12, c[0x0][0x398] ;  /* 0x00007300ff0c77ac */ /* 0x000ea20008000800 */
[C---:B-1----:R-:W-:Y:S01]  /*24400*/  IADD3 R28, P4, PT, R38.reuse, R60, RZ ;  /* 0x0000003c261c7210 */ /* 0x042fe20007f9e0ff */
[----:B0-----:R-:W-:Y:S01]  /*24410*/  VIADD R38, R38, UR4 ;  /* 0x0000000426267c36 */ /* 0x001fe20008000000 */
[----:B------:R-:W0:Y:S03]  /*24420*/  LDCU UR4, c[0x0][0x398] ;  /* 0x00007300ff0477ac */ /* 0x000e260008000800 */
[----:B------:R-:W-:Y:S01]  /*24430*/  IMAD.X R29, R37, 0x1, R61, P4 ;  /* 0x00000001251d7824 */ /* 0x000fe200020e063d */
[----:B------:R-:W-:-:S02]  /*24440*/  PRMT R37, R30, 0x7773, RZ ;  /* 0x000077731e257816 */ /* 0x000fc400000000ff */
[----:B------:R-:W-:Y:S02]  /*24450*/  SHF.R.S32.HI R30, RZ, 0x1f, R38 ;  /* 0x0000001fff1e7819 */ /* 0x000fe40000011426 */
[----:B----4-:R-:W-:Y:S01]  /*24460*/  IADD3 R32, P4, PT, R38, R2, RZ ;  /* 0x0000000226207210 */ /* 0x010fe20007f9e0ff */
[----:B------:R1:W-:Y:S01]  /*24470*/  @P1 STG.E.U8 desc[UR8][R28.64], R37 ;  /* 0x000000251c001986 */ /* 0x0003e2000c101108 */
[----:B------:R-:W-:-:S03]  /*24480*/  PRMT R41, R35, 0x7770, RZ ;  /* 0x0000777023297816 */ /* 0x000fc600000000ff */
[----:B------:R-:W-:Y:S01]  /*24490*/  IMAD.X R33, R30, 0x1, R3, P4 ;  /* 0x000000011e217824 */ /* 0x000fe200020e0603 */
[----:B------:R-:W-:Y:S01]  /*244a0*/  ISETP.LT.AND P5, PT, R45, UR14, !P3 ;  /* 0x0000000e2d007c0c */ /* 0x000fe2000dfa1270 */
[----:B------:R-:W4:Y:S01]  /*244b0*/  LDCU UR14, c[0x0][0x398] ;  /* 0x00007300ff0e77ac */ /* 0x000f220008000800 */
[----:B------:R-:W-:Y:S02]  /*244c0*/  ISETP.LT.AND P4, PT, R47, UR16, !P3 ;  /* 0x000000102f007c0c */ /* 0x000fe4000df81270 */
[----:B-1----:R-:W-:Y:S01]  /*244d0*/  IADD3 R28, P1, PT, R38, R56, RZ ;  /* 0x00000038261c7210 */ /* 0x002fe20007f3e0ff */
[----:B------:R1:W-:Y:S01]  /*244e0*/  @P6 STG.E.U8 desc[UR8][R32.64], R41 ;  /* 0x0000002920006986 */ /* 0x0003e2000c101108 */
[C---:B------:R-:W-:Y:S01]  /*244f0*/  PRMT R39, R35.reuse, 0x7771, RZ ;  /* 0x0000777123277816 */ /* 0x040fe200000000ff */
[----:B------:R-:W3:Y:S02]  /*24500*/  LDCU UR16, c[0x0][0x398] ;  /* 0x00007300ff1077ac */ /* 0x000ee40008000800 */
[----:B------:R-:W-:Y:S01]  /*24510*/  IMAD.X R29, R30, 0x1, R57, P1 ;  /* 0x000000011e1d7824 */ /* 0x000fe200008e0639 */
[----:B------:R-:W-:Y:S01]  /*24520*/  ISETP.GE.AND P1, PT, R34, UR10, PT ;  /* 0x0000000a22007c0c */ /* 0x000fe2000bf26270 */
[----:B------:R-:W3:Y:S01]  /*24530*/  LDCU UR10, c[0x0][0x398] ;  /* 0x00007300ff0a77ac */ /* 0x000ee20008000800 */
[----:B------:R-:W-:-:S02]  /*24540*/  PRMT R37, R35, 0x7772, RZ ;  /* 0x0000777223257816 */ /* 0x000fc400000000ff */
[----:B-1----:R-:W-:Y:S01]  /*24550*/  IADD3 R32, P6, PT, R38, R58, RZ ;  /* 0x0000003a26207210 */ /* 0x002fe20007fde0ff */
[----:B------:R1:W-:Y:S01]  /*24560*/  @P5 STG.E.U8 desc[UR8][R28.64], R39 ;  /* 0x000000271c005986 */ /* 0x0003e2000c101108 */
[----:B0-----:R-:W-:Y:S01]  /*24570*/  ISETP.LT.AND P3, PT, R46, UR4, !P3 ;  /* 0x000000042e007c0c */ /* 0x001fe2000df61270 */
[----:B---3--:R-:W-:Y:S02]  /*24580*/  VIADD R34, R38, UR6 ;  /* 0x0000000626227c36 */ /* 0x008fe40008000000 */
[----:B------:R-:W-:Y:S01]  /*24590*/  IMAD.X R33, R30, 0x1, R59, P6 ;  /* 0x000000011e217824 */ /* 0x000fe200030e063b */
[----:B--2---:R-:W-:Y:S01]  /*245a0*/  ISETP.LT.AND P5, PT, R55, UR12, !P2 ;  /* 0x0000000c37007c0c */ /* 0x004fe2000d7a1270 */
[----:B------:R-:W0:Y:S03]  /*245b0*/  LDCU UR12, c[0x0][0x398] ;  /* 0x00007300ff0c77ac */ /* 0x000e260008000800 */
[----:B------:R2:W-:Y:S01]  /*245c0*/  @P4 STG.E.U8 desc[UR8][R32.64], R37 ;  /* 0x0000002520004986 */ /* 0x0005e2000c101108 */
[----:B------:R-:W3:Y:S01]  /*245d0*/  LDCU UR6, c[0x0][0x39c] ;  /* 0x00007380ff0677ac */ /* 0x000ee20008000800 */
[----:B------:R-:W-:-:S02]  /*245e0*/  SHF.R.S32.HI R35, RZ, 0x1f, R34 ;  /* 0x0000001fff237819 */ /* 0x000fc40000011422 */
[----:B-1----:R-:W-:Y:S01]  /*245f0*/  IADD3 R28, P6, PT, R34, R2, RZ ;  /* 0x00000002221c7210 */ /* 0x002fe20007fde0ff */
[----:B------:R-:W1:Y:S01]  /*24600*/  LDCU UR4, c[0x0][0x3b8] ;  /* 0x00007700ff0477ac */ /* 0x000e620008000800 */
[----:B--2---:R-:W-:-:S05]  /*24610*/  IADD3 R32, P4, PT, R38, R60, RZ ;  /* 0x0000003c26207210 */ /* 0x004fca0007f9e0ff */
[----:B------:R-:W-:Y:S01]  /*24620*/  IMAD.X R33, R30, 0x1, R61, P4 ;  /* 0x000000011e217824 */ /* 0x000fe200020e063d */
[----:B------:R-:W-:Y:S01]  /*24630*/  ISETP.LT.AND P4, PT, R45, UR10, !P2 ;  /* 0x0000000a2d007c0c */ /* 0x000fe2000d781270 */
[----:B------:R-:W-:Y:S01]  /*24640*/  IMAD.X R29, R35, 0x1, R3, P6 ;  /* 0x00000001231d7824 */ /* 0x000fe200030e0603 */
[C---:B------:R-:W-:Y:S01]  /*24650*/  PRMT R37, R31.reuse, 0x7770, RZ ;  /* 0x000077701f257816 */ /* 0x040fe200000000ff */
[----:B------:R-:W2:Y:S01]  /*24660*/  LDCU UR10, c[0x0][0x398] ;  /* 0x00007300ff0a77ac */ /* 0x000ea20008000800 */
[----:B------:R0:W-:Y:S01]  /*24670*/  @P3 STG.E.U8 desc[UR8][R32.64], R36 ;  /* 0x0000002420003986 */ /* 0x0001e2000c101108 */
[----:B------:R-:W-:Y:S01]  /*24680*/  PRMT R41, R31, 0x7771, RZ ;  /* 0x000077711f297816 */ /* 0x000fe200000000ff */
[----:B------:R-:W-:Y:S02]  /*24690*/  VIADD R30, R44, 0x19 ;  /* 0x000000192c1e7836 */ /* 0x000fe40000000000 */
[----:B------:R1:W-:Y:S01]  /*246a0*/  @P5 STG.E.U8 desc[UR8][R28.64], R37 ;  /* 0x000000251c005986 */ /* 0x0003e2000c101108 */
[----:B0-----:R-:W-:-:S02]  /*246b0*/  IADD3 R32, P3, PT, R34, R56, RZ ;  /* 0x0000003822207210 */ /* 0x001fc40007f7e0ff */
[----:B----4-:R-:W-:Y:S01]  /*246c0*/  ISETP.LT.AND P5, PT, R47, UR14, !P2 ;  /* 0x0000000e2f007c0c */ /* 0x010fe2000d7a1270 */
[----:B------:R-:W0:Y:S02]  /*246d0*/  LDCU UR14, c[0x0][0x398] ;  /* 0x00007300ff0e77ac */ /* 0x000e240008000800 */
[----:B------:R-:W-:Y:S01]  /*246e0*/  IMAD.X R33, R35, 0x1, R57, P3 ;  /* 0x0000000123217824 */ /* 0x000fe200018e0639 */
[----:B------:R-:W-:Y:S01]  /*246f0*/  ISETP.LT.AND P2, PT, R46, UR12, !P2 ;  /* 0x0000000c2e007c0c */ /* 0x000fe2000d741270 */
[----:B------:R-:W4:Y:S01]  /*24700*/  LDCU UR12, c[0x0][0x398] ;  /* 0x00007300ff0c77ac */ /* 0x000f220008000800 */
[----:B---3--:R-:W-:Y:S02]  /*24710*/  ISETP.GE.AND P3, PT, R30, UR6, PT ;  /* 0x000000061e007c0c */ /* 0x008fe4000bf66270 */
[----:B------:R3:W-:Y:S01]  /*24720*/  @P4 STG.E.U8 desc[UR8][R32.64], R41 ;  /* 0x0000002920004986 */ /* 0x0007e2000c101108 */
[C---:B-1----:R-:W-:Y:S01]  /*24730*/  IADD3 R28, P4, PT, R34.reuse, R58, RZ ;  /* 0x0000003a221c7210 */ /* 0x042fe20007f9e0ff */
[----:B------:R-:W1:Y:S01]  /*24740*/  LDCU UR6, c[0x0][0x39c] ;  /* 0x00007380ff0677ac */ /* 0x000e620008000800 */
[----:B------:R-:W-:-:S02]  /*24750*/  IADD3 R30, P6, PT, R34, R60, RZ ;  /* 0x0000003c221e7210 */ /* 0x000fc40007fde0ff */
[----:B------:R-:W-:Y:S01]  /*24760*/  PRMT R39, R31, 0x7772, RZ ;  /* 0x000077721f277816 */ /* 0x000fe200000000ff */
[----:B------:R-:W-:Y:S01]  /*24770*/  IMAD.X R29, R35, 0x1, R59, P4 ;  /* 0x00000001231d7824 */ /* 0x000fe200020e063b */
[----:B------:R-:W-:Y:S01]  /*24780*/  PRMT R37, R31, 0x7773, RZ ;  /* 0x000077731f257816 */ /* 0x000fe200000000ff */
[----:B------:R-:W-:Y:S01]  /*24790*/  IMAD.X R31, R35, 0x1, R61, P6 ;  /* 0x00000001231f7824 */ /* 0x000fe200030e063d */
[----:B--2---:R-:W-:Y:S01]  /*247a0*/  ISETP.LT.AND P6, PT, R55, UR10, !P1 ;  /* 0x0000000a37007c0c */ /* 0x004fe2000cfc1270 */
[----:B------:R-:W2:Y:S01]  /*247b0*/  LDCU UR10, c[0x0][0x398] ;  /* 0x00007300ff0a77ac */ /* 0x000ea20008000800 */
[----:B---3--:R-:W-:Y:S01]  /*247c0*/  VIADD R33, R34, UR4 ;  /* 0x0000000422217c36 */ /* 0x008fe20008000000 */
[----:B------:R-:W-:Y:S01]  /*247d0*/  @P5 STG.E.U8 desc[UR8][R28.64], R39 ;  /* 0x000000271c005986 */ /* 0x000fe2000c101108 */
[----:B------:R-:W-:Y:S01]  /*247e0*/  PRMT R35, R24, 0x7770, RZ ;  /* 0x0000777018237816 */ /* 0x000fe200000000ff */
[----:B------:R-:W3:Y:S02]  /*247f0*/  LDCU UR4, c[0x0][0x3b8] ;  /* 0x00007700ff0477ac */ /* 0x000ee40008000800 */
[----:B------:R0:W-:Y:S01]  /*24800*/  @P2 STG.E.U8 desc[UR8][R30.64], R37 ;  /* 0x000000251e002986 */ /* 0x0001e2000c101108 */
[----:B------:R-:W-:-:S02]  /*24810*/  SHF.R.S32.HI R32, RZ, 0x1f, R33 ;  /* 0x0000001fff207819 */ /* 0x000fc40000011421 */
[----:B----4-:R-:W-:Y:S01]  /*24820*/  ISETP.LT.AND P5, PT, R45, UR12, !P1 ;  /* 0x0000000c2d007c0c */ /* 0x010fe2000cfa1270 */
[----:B------:R-:W4:Y:S01]  /*24830*/  LDCU UR12, c[0x0][0x398] ;  /* 0x00007300ff0c77ac */ /* 0x000f220008000800 */
[----:B0-----:R-:W-:Y:S02]  /*24840*/  IADD3 R30, P2, PT, R33, R2, RZ ;  /* 0x00000002211e7210 */ /* 0x001fe40007f5e0ff */
[----:B------:R-:W-:Y:S01]  /*24850*/  ISETP.LT.AND P4, PT, R47, UR14, !P1 ;  /* 0x0000000e2f007c0c */ /* 0x000fe2000cf81270 */
[----:B------:R-:W0:Y:S02]  /*24860*/  LDCU UR14, c[0x0][0x398] ;  /* 0x00007300ff0e77ac */ /* 0x000e240008000800 */
[----:B------:R-:W-:Y:S01]  /*24870*/  IMAD.X R31, R32, 0x1, R3, P2 ;  /* 0x00000001201f7824 */ /* 0x000fe200010e0603 */
[----:B------:R-:W-:-:S04]  /*24880*/  IADD3 R28, P2, PT, R33, R56, RZ ;  /* 0x00000038211c7210 */ /* 0x000fc80007f5e0ff */
[----:B------:R0:W-:Y:S01]  /*24890*/  @P6 STG.E.U8 desc[UR8][R30.64], R35 ;  /* 0x000000231e006986 */ /* 0x0001e2000c101108 */
[----:B------:R-:W-:Y:S01]  /*248a0*/  IMAD.X R29, R32, 0x1, R57, P2 ;  /* 0x00000001201d7824 */ /* 0x000fe200010e0639 */
[C---:B------:R-:W-:Y:S02]  /*248b0*/  PRMT R39, R24.reuse, 0x7771, RZ ;  /* 0x0000777118277816 */ /* 0x040fe400000000ff */
[----:B------:R-:W-:Y:S02]  /*248c0*/  PRMT R37, R24, 0x7772, RZ ;  /* 0x0000777218257816 */ /* 0x000fe400000000ff */
[----:B0-----:R-:W-:Y:S01]  /*248d0*/  IADD3 R30, P6, PT, R33, R58, RZ ;  /* 0x0000003a211e7210 */ /* 0x001fe20007fde0ff */
[----:B------:R-:W-:Y:S01]  /*248e0*/  @P5 STG.E.U8 desc[UR8][R28.64], R39 ;  /* 0x000000271c005986 */ /* 0x000fe2000c101108 */
[----:B--2---:R-:W-:Y:S01]  /*248f0*/  ISETP.LT.AND P1, PT, R46, UR10, !P1 ;  /* 0x0000000a2e007c0c */ /* 0x004fe2000cf21270 */
[----:B------:R-:W0:Y:S02]  /*24900*/  LDCU UR10, c[0x0][0x398] ;  /* 0x00007300ff0a77ac */ /* 0x000e240008000800 */
[----:B------:R-:W-:-:S05]  /*24910*/  IMAD.X R31, R32, 0x1, R59, P6 ;  /* 0x00000001201f7824 */ /* 0x000fca00030e063b */
[----:B------:R2:W-:Y:S01]  /*24920*/  @P4 STG.E.U8 desc[UR8][R30.64], R37 ;  /* 0x000000251e004986 */ /* 0x0005e2000c101108 */
[----:B------:R-:W-:Y:S02]  /*24930*/  PRMT R35, R24, 0x7773, RZ ;  /* 0x0000777318237816 */ /* 0x000fe400000000ff */
[C---:B--2---:R-:W-:Y:S01]  /*24940*/  IADD3 R30, P5, PT, R33.reuse, R60, RZ ;  /* 0x0000003c211e7210 */ /* 0x044fe20007fbe0ff */
[----:B---3--:R-:W-:Y:S01]  /*24950*/  VIADD R33, R33, UR4 ;  /* 0x0000000421217c36 */ /* 0x008fe20008000000 */
[----:B----4-:R-:W-:Y:S01]  /*24960*/  ISETP.LT.AND P4, PT, R55, UR12, !P3 ;  /* 0x0000000c37007c0c */ /* 0x010fe2000df81270 */
[----:B------:R-:W-:Y:S01]  /*24970*/  VIADD R34, R44, 0x1a ;  /* 0x0000001a2c227836 */ /* 0x000fe20000000000 */
[----:B------:R-:W-:Y:S01]  /*24980*/  PRMT R39, R42, 0x7770, RZ ;  /* 0x000077702a277816 */ /* 0x000fe200000000ff */
[----:B------:R-:W-:Y:S01]  /*24990*/  IMAD.X R31, R32, 0x1, R61, P5 ;  /* 0x00000001201f7824 */ /* 0x000fe200028e063d */
[----:B------:R-:W-:Y:S01]  /*249a0*/  SHF.R.S32.HI R24, RZ, 0x1f, R33 ;  /* 0x0000001fff187819 */ /* 0x000fe20000011421 */
[----:B------:R-:W2:Y:S03]  /*249b0*/  LDCU UR12, c[0x0][0x398] ;  /* 0x00007300ff0c77ac */ /* 0x000ea60008000800 */
[----:B------:R3:W-:Y:S01]  /*249c0*/  @P1 STG.E.U8 desc[UR8][R30.64], R35 ;  /* 0x000000231e001986 */ /* 0x0007e2000c101108 */
[----:B------:R-:W-:Y:S01]  /*249d0*/  ISETP.LT.AND P1, PT, R45, UR14, !P3 ;  /* 0x0000000e2d007c0c */ /* 0x000fe2000df21270 */
[----:B------:R-:W4:Y:S01]  /*249e0*/  LDCU UR14, c[0x0][0x398] ;  /* 0x00007300ff0e77ac */ /* 0x000f220008000800 */
[----:B------:R-:W-:-:S02]  /*249f0*/  IADD3 R28, P5, PT, R33, R2, RZ ;  /* 0x00000002211c7210 */ /* 0x000fc40007fbe0ff */
[----:B------:R-:W-:Y:S01]  /*24a00*/  PRMT R37, R42, 0x7771, RZ ;  /* 0x000077712a257816 */ /* 0x000fe200000000ff */
[----:B------:R-:W0:Y:S02]  /*24a10*/  LDCU UR4, c[0x0][0x3b8] ;  /* 0x00007700ff0477ac */ /* 0x000e240008000800 */
[----:B------:R-:W-:Y:S01]  /*24a20*/  IMAD.X R29, R24, 0x1, R3, P5 ;  /* 0x00000001181d7824 */ /* 0x000fe200028e0603 */
[----:B---3--:R-:W-:-:S04]  /*24a30*/  IADD3 R30, P6, PT, R33, R56, RZ ;  /* 0x00000038211e7210 */ /* 0x008fc80007fde0ff */
[----:B------:R-:W-:Y:S01]  /*24a40*/  @P4 STG.E.U8 desc[UR8][R28.64], R39 ;  /* 0x000000271c004986 */ /* 0x000fe2000c101108 */
[----:B------:R-:W-:Y:S01]  /*24a50*/  IMAD.X R31, R24, 0x1, R57, P6 ;  /* 0x00000001181f7824 */ /* 0x000fe200030e0639 */
[----:B------:R-:W-:-:S04]  /*24a60*/  PRMT R35, R42, 0x7772, RZ ;  /* 0x000077722a237816 */ /* 0x000fc800000000ff */
[----:B------:R3:W-:Y:S02]  /*24a70*/  @P1 STG.E.U8 desc[UR8][R30.64], R37 ;  /* 0x000000251e001986 */ /* 0x0007e4000c101108 */
[----:B---3--:R-:W-:Y:S02]  /*24a80*/  PRMT R37, R42, 0x7773, RZ ;  /* 0x000077732a257816 */ /* 0x008fe400000000ff */
[----:B------:R-:W3:Y:S01]  /*24a90*/  LDL.LU R42, [R1+0x34] ;  /* 0x00003400012a7983 */ /* 0x000ee20000300800 */
[----:B-1----:R-:W-:Y:S01]  /*24aa0*/  ISETP.GE.AND P2, PT, R34, UR6, PT ;  /* 0x0000000622007c0c */ /* 0x002fe2000bf46270 */
[----:B------:R-:W1:Y:S01]  /*24ab0*/  LDCU UR6, c[0x0][0x3b8] ;  /* 0x00007700ff0677ac */ /* 0x000e620008000800 */
[----:B0-----:R-:W-:Y:S02]  /*24ac0*/  ISETP.LT.AND P5, PT, R47, UR10, !P3 ;  /* 0x0000000a2f007c0c */ /* 0x001fe4000dfa1270 */
[----:B------:R-:W-:Y:S01]  /*24ad0*/  IADD3 R28, P4, PT, R33, R58, RZ ;  /* 0x0000003a211c7210 */ /* 0x000fe20007f9e0ff */
[----:B------:R-:W0:Y:S04]  /*24ae0*/  LDCU UR10, c[0x0][0x39c] ;  /* 0x00007380ff0a77ac */ /* 0x000e280008000800 */
[----:B------:R-:W-:Y:S01]  /*24af0*/  IMAD.X R29, R24, 0x1, R59, P4 ;  /* 0x00000001181d7824 */ /* 0x000fe200020e063b */
[----:B--2---:R-:W-:Y:S01]  /*24b00*/  ISETP.LT.AND P3, PT, R46, UR12, !P3 ;  /* 0x0000000c2e007c0c */ /* 0x004fe2000df61270 */
[----:B------:R-:W-:Y:S01]  /*24b10*/  VIADD R34, R44, 0x1b ;  /* 0x0000001b2c227836 */ /* 0x000fe20000000000 */
[----:B------:R-:W-:Y:S01]  /*24b20*/  ISETP.LT.AND P4, PT, R55, UR16, !P2 ;  /* 0x0000001037007c0c */ /* 0x000fe2000d781270 */
[----:B------:R-:W2:Y:S02]  /*24b30*/  LDCU UR12, c[0x0][0x398] ;  /* 0x00007300ff0c77ac */ /* 0x000ea40008000800 */
[----:B------:R0:W-:Y:S01]  /*24b40*/  @P5 STG.E.U8 desc[UR8][R28.64], R35 ;  /* 0x000000231c005986 */ /* 0x0001e2000c101108 */
[----:B------:R-:W-:Y:S01]  /*24b50*/  PRMT R39, R25, 0x7771, RZ ;  /* 0x0000777119277816 */ /* 0x000fe200000000ff */
[----:B------:R-:W2:Y:S01]  /*24b60*/  LDCU UR16, c[0x0][0x398] ;  /* 0x00007300ff1077ac */ /* 0x000ea20008000800 */
[C---:B-1----:R-:W-:Y:S01]  /*24b70*/  VIADD R32, R33.reuse, UR6 ;  /* 0x0000000621207c36 */ /* 0x042fe20008000000 */
[----:B------:R-:W1:Y:S01]  /*24b80*/  LDCU UR6, c[0x0][0x39c] ;  /* 0x00007380ff0677ac */ /* 0x000e620008000800 */
[----:B0-----:R-:W-:-:S03]  /*24b90*/  IADD3 R28, P1, PT, R33, R60, RZ ;  /* 0x0000003c211c7210 */ /* 0x001fc60007f3e0ff */
[----:B------:R-:W-:Y:S02]  /*24ba0*/  SHF.R.S32.HI R33, RZ, 0x1f, R32 ;  /* 0x0000001fff217819 */ /* 0x000fe40000011420 */
[----:B------:R-:W-:Y:S01]  /*24bb0*/  IMAD.X R29, R24, 0x1, R61, P1 ;  /* 0x00000001181d7824 */ /* 0x000fe200008e063d */
[----:B------:R-:W-:Y:S01]  /*24bc0*/  ISETP.GE.AND P1, PT, R34, UR10, PT ;  /* 0x0000000a22007c0c */ /* 0x000fe2000bf26270 */
[----:B------:R-:W0:Y:S01]  /*24bd0*/  LDCU UR10, c[0x0][0x398] ;  /* 0x00007300ff0a77ac */ /* 0x000e220008000800 */
[----:B------:R-:W-:Y:S02]  /*24be0*/  IADD3 R30, P5, PT, R32, R2, RZ ;  /* 0x00000002201e7210 */ /* 0x000fe40007fbe0ff */
[----:B------:R-:W-:-:S03]  /*24bf0*/  PRMT R35, R25, 0x7770, RZ ;  /* 0x0000777019237816 */ /* 0x000fc600000000ff */
[----:B------:R-:W-:Y:S01]  /*24c00*/  IMAD.X R31, R33, 0x1, R3, P5 ;  /* 0x00000001211f7824 */ /* 0x000fe200028e0603 */
[----:B----4-:R-:W-:Y:S01]  /*24c10*/  ISETP.LT.AND P5, PT, R45, UR14, !P2 ;  /* 0x0000000e2d007c0c */ /* 0x010fe2000d7a1270 */
[----:B------:R4:W-:Y:S01]  /*24c20*/  @P3 STG.E.U8 desc[UR8][R28.64], R37 ;  /* 0x000000251c003986 */ /* 0x0009e2000c101108 */
[----:B------:R-:W0:Y:S03]  /*24c30*/  LDCU UR14, c[0x0][0x398] ;  /* 0x00007300ff0e77ac */ /* 0x000e260008000800 */
[----:B------:R1:W-:Y:S01]  /*24c40*/  @P4 STG.E.U8 desc[UR8][R30.64], R35 ;  /* 0x000000231e004986 */ /* 0x0003e2000c101108 */
[----:B------:R-:W-:Y:S01]  /*24c50*/  ISETP.LT.AND P4, PT, R47, UR18, !P2 ;  /* 0x000000122f007c0c */ /* 0x000fe2000d781270 */
[----:B------:R-:W-:Y:S01]  /*24c60*/  VIADD R24, R44, 0x1c ;  /* 0x0000001c2c187836 */ /* 0x000fe20000000000 */
[----:B------:R-:W2:Y:S01]  /*24c70*/  LDCU UR18, c[0x0][0x398] ;  /* 0x00007300ff1277ac */ /* 0x000ea20008000800 */
[----:B----4-:R-:W-:-:S05]  /*24c80*/  IADD3 R28, P3, PT, R32, R56, RZ ;  /* 0x00000038201c7210 */ /* 0x010fca0007f7e0ff */
[----:B------:R-:W-:Y:S01]  /*24c90*/  IMAD.X R29, R33, 0x1, R57, P3 ;  /* 0x00000001211d7824 */ /* 0x000fe200018e0639 */
[----:B-1----:R-:W-:Y:S02]  /*24ca0*/  IADD3 R30, P6, PT, R32, R58, RZ ;  /* 0x0000003a201e7210 */ /* 0x002fe40007fde0ff */
[----:B0-----:R-:W-:Y:S02]  /*24cb0*/  ISETP.LT.AND P2, PT, R46, UR10, !P2 ;  /* 0x0000000a2e007c0c */ /* 0x001fe4000d741270 */
[----:B------:R-:W-:Y:S01]  /*24cc0*/  PRMT R37, R25, 0x7772, RZ ;  /* 0x0000777219257816 */ /* 0x000fe200000000ff */
[----:B------:R0:W-:Y:S01]  /*24cd0*/  @P5 STG.E.U8 desc[UR8][R28.64], R39 ;  /* 0x000000271c005986 */ /* 0x0001e2000c101108 */
[----:B------:R-:W-:Y:S02]  /*24ce0*/  IMAD.X R31, R33, 0x1, R59, P6 ;  /* 0x00000001211f7824 */ /* 0x000fe400030e063b */
[----:B------:R-:W-:Y:S01]  /*24cf0*/  VIADD R35, R32, UR4 ;  /* 0x0000000420237c36 */ /* 0x000fe20008000000 */
[----:B------:R-:W-:Y:S01]  /*24d00*/  ISETP.GE.AND P3, PT, R24, UR6, PT ;  /* 0x0000000618007c0c */ /* 0x000fe2000bf66270 */
[----:B------:R-:W1:Y:S01]  /*24d10*/  LDCU UR6, c[0x0][0x3b8] ;  /* 0x00007700ff0677ac */ /* 0x000e620008000800 */
[----:B------:R-:W-:Y:S01]  /*24d20*/  VIADD R34, R44, 0x1d ;  /* 0x0000001d2c227836 */ /* 0x000fe20000000000 */
[----:B------:R-:W4:Y:S01]  /*24d30*/  LDCU UR10, c[0x0][0x39c] ;  /* 0x00007380ff0a77ac */ /* 0x000f220008000800 */
[----:B0-----:R-:W-:Y:S01]  /*24d40*/  IADD3 R28, P5, PT, R32, R60, RZ ;  /* 0x0000003c201c7210 */ /* 0x001fe20007fbe0ff */
[----:B------:R0:W-:Y:S01]  /*24d50*/  @P4 STG.E.U8 desc[UR8][R30.64], R37 ;  /* 0x000000251e004986 */ /* 0x0001e2000c101108 */
[----:B--2---:R-:W-:Y:S01]  /*24d60*/  ISETP.LT.AND P4, PT, R55, UR12, !P1 ;  /* 0x0000000c37007c0c */ /* 0x004fe2000cf81270 */
[----:B------:R-:W2:Y:S02]  /*24d70*/  LDCU UR12, c[0x0][0x398] ;  /* 0x00007300ff0c77ac */ /* 0x000ea40008000800 */
[----:B------:R-:W-:Y:S01]  /*24d80*/  IMAD.X R29, R33, 0x1, R61, P5 ;  /* 0x00000001211d7824 */ /* 0x000fe200028e063d */
[----:B------:R-:W-:Y:S01]  /*24d90*/  PRMT R33, R25, 0x7773, RZ ;  /* 0x0000777319217816 */ /* 0x000fe200000000ff */
[----:B------:R-:W0:Y:S01]  /*24da0*/  LDCU UR4, c[0x0][0x39c] ;  /* 0x00007380ff0477ac */ /* 0x000e220008000800 */
[----:B------:R-:W-:-:S02]  /*24db0*/  ISETP.LT.AND P5, PT, R45, UR14, !P1 ;  /* 0x0000000e2d007c0c */ /* 0x000fc4000cfa1270 */
[C---:B------:R-:W-:Y:S01]  /*24dc0*/  IADD3 R24, P6, PT, R35.reuse, R2, RZ ;  /* 0x0000000223187210 */ /* 0x040fe20007fde0ff */
[----:B------:R0:W-:Y:S01]  /*24dd0*/  @P2 STG.E.U8 desc[UR8][R28.64], R33 ;  /* 0x000000211c002986 */ /* 0x0001e2000c101108 */
[C---:B---3--:R-:W-:Y:S01]  /*24de0*/  PRMT R39, R42.reuse, 0x7770, RZ ;  /* 0x000077702a277816 */ /* 0x048fe200000000ff */
[C---:B-1----:R-:W-:Y:S01]  /*24df0*/  VIADD R32, R35.reuse, UR6 ;  /* 0x0000000623207c36 */ /* 0x042fe20008000000 */
[----:B0-----:R-:W-:Y:S01]  /*24e00*/  SHF.R.S32.HI R31, RZ, 0x1f, R35 ;  /* 0x0000001fff1f7819 */ /* 0x001fe20000011423 */
[----:B------:R-:W0:Y:S01]  /*24e10*/  LDCU UR14, c[0x0][0x398] ;  /* 0x00007300ff0e77ac */ /* 0x000e220008000800 */
[----:B------:R-:W-:Y:S02]  /*24e20*/  IADD3 R28, P2, PT, R35, R56, RZ ;  /* 0x00000038231c7210 */ /* 0x000fe40007f5e0ff */
[----:B------:R-:W-:Y:S01]  /*24e30*/  PRMT R37, R42, 0x7771, RZ ;  /* 0x000077712a257816 */ /* 0x000fe200000000ff */
[C---:B------:R-:W-:Y:S01]  /*24e40*/  IMAD.X R25, R31.reuse, 0x1, R3, P6 ;  /* 0x000000011f197824 */ /* 0x040fe200030e0603 */
[----:B------:R-:W1:Y:S01]  /*24e50*/  LDCU UR6, c[0x0][0x398] ;  /* 0x00007300ff0677ac */ /* 0x000e620008000800 */
[----:B------:R-:W-:-:S03]  /*24e60*/  IMAD.X R29, R31, 0x1, R57, P2 ;  /* 0x000000011f1d7824 */ /* 0x000fc600010e0639 */
[----:B------:R3:W-:Y:S04]  /*24e70*/  @P4 STG.E.U8 desc[UR8][R24.64], R39 ;  /* 0x0000002718004986 */ /* 0x0007e8000c101108 */
[----:B------:R0:W-:Y:S01]  /*24e80*/  @P5 STG.E.U8 desc[UR8][R28.64], R37 ;  /* 0x000000251c005986 */ /* 0x0001e2000c101108 */
[C---:B---3--:R-:W-:Y:S02]  /*24e90*/  PRMT R39, R42.reuse, 0x7772, RZ ;  /* 0x000077722a277816 */ /* 0x048fe400000000ff */
[----:B0-----:R-:W-:Y:S02]  /*24ea0*/  PRMT R37, R42, 0x7773, RZ ;  /* 0x000077732a257816 */ /* 0x001fe400000000ff */
[----:B------:R-:W3:Y:S01]  /*24eb0*/  LDL.LU R42, [R1+0x38] ;  /* 0x00003800012a7983 */ /* 0x000ee20000300800 */
[----:B------:R-:W-:-:S02]  /*24ec0*/  IADD3 R24, P6, PT, R35, R58, RZ ;  /* 0x0000003a23187210 */ /* 0x000fc40007fde0ff */
[----:B------:R-:W-:Y:S01]  /*24ed0*/  ISETP.LT.AND P4, PT, R47, UR16, !P1 ;  /* 0x000000102f007c0c */ /* 0x000fe2000cf81270 */
[----:B------:R-:W0:Y:S01]  /*24ee0*/  LDCU UR16, c[0x0][0x398] ;  /* 0x00007300ff1077ac */ /* 0x000e220008000800 */
[----:B------:R-:W-:Y:S02]  /*24ef0*/  ISETP.LT.AND P1, PT, R46, UR18, !P1 ;  /* 0x000000122e007c0c */ /* 0x000fe4000cf21270 */
[----:B------:R-:W-:Y:S01]  /*24f00*/  ISETP.LT.AND P5, PT, R55, UR20, !P3 ;  /* 0x0000001437007c0c */ /* 0x000fe2000dfa1270 */
[----:B------:R-:W-:Y:S01]  /*24f10*/  IMAD.X R25, R31, 0x1, R59, P6 ;  /* 0x000000011f197824 */ /* 0x000fe200030e063b */
[----:B------:R-:W-:Y:S01]  /*24f20*/  IADD3 R28, P2, PT, R35, R60, RZ ;  /* 0x0000003c231c7210 */ /* 0x000fe20007f5e0ff */
[----:B------:R-:W0:Y:S01]  /*24f30*/  LDCU UR18, c[0x0][0x398] ;  /* 0x00007300ff1277ac */ /* 0x000e220008000800 */
[----:B------:R-:W-:Y:S02]  /*24f40*/  SHF.R.S32.HI R33, RZ, 0x1f, R32 ;  /* 0x0000001fff217819 */ /* 0x000fe40000011420 */
[----:B------:R-:W-:Y:S01]  /*24f50*/  IADD3 R30, P6, PT, R32, R2, RZ ;  /* 0x00000002201e7210 */ /* 0x000fe20007fde0ff */
[----:B------:R-:W-:Y:S01]  /*24f60*/  IMAD.X R29, R31, 0x1, R61, P2 ;  /* 0x000000011f1d7824 */ /* 0x000fe200010e063d */
[----:B------:R-:W-:Y:S01]  /*24f70*/  PRMT R35, R26, 0x7770, RZ ;  /* 0x000077701a237816 */ /* 0x000fe200000000ff */
[----:B------:R-:W0:Y:S02]  /*24f80*/  LDCU UR20, c[0x0][0x398] ;  /* 0x00007300ff1477ac */ /* 0x000e240008000800 */
[----:B------:R-:W-:Y:S01]  /*24f90*/  IMAD.X R31, R33, 0x1, R3, P6 ;  /* 0x00000001211f7824 */ /* 0x000fe200030e0603 */
[----:B------:R-:W-:Y:S04]  /*24fa0*/  @P4 STG.E.U8 desc[UR8][R24.64], R39 ;  /* 0x0000002718004986 */ /* 0x000fe8000c101108 */
[----:B------:R0:W-:Y:S01]  /*24fb0*/  @P1 STG.E.U8 desc[UR8][R28.64], R37 ;  /* 0x000000251c001986 */ /* 0x0001e2000c101108 */
[----:B------:R-:W-:Y:S01]  /*24fc0*/  ISETP.GE.AND P2, PT, R34, UR4, PT ;  /* 0x0000000422007c0c */ /* 0x000fe2000bf46270 */
[----:B------:R-:W1:Y:S02]  /*24fd0*/  LDCU UR4, c[0x0][0x3b8] ;  /* 0x00007700ff0477ac */ /* 0x000e640008000800 */
[----:B------:R1:W-:Y:S01]  /*24fe0*/  @P5 STG.E.U8 desc[UR8][R30.64], R35 ;  /* 0x000000231e005986 */ /* 0x0003e2000c101108 */
[----:B--2---:R-:W-:Y:S01]  /*24ff0*/  ISETP.LT.AND P5, PT, R45, UR12, !P3 ;  /* 0x0000000c2d007c0c */ /* 0x004fe2000dfa1270 */
[----:B------:R-:W2:Y:S01]  /*25000*/  LDCU UR12, c[0x0][0x398] ;  /* 0x00007300ff0c77ac */ /* 0x000ea20008000800 */
[----:B0-----:R-:W-:-:S02]  /*25010*/  IADD3 R28, P6, PT, R32, R56, RZ ;  /* 0x00000038201c7210 */ /* 0x001fc40007fde0ff */
[----:B------:R-:W-:-:S03]  /*25020*/  PRMT R37, R26, 0x7771, RZ ;  /* 0x000077711a257816 */ /* 0x000fc600000000ff */
[----:B------:R-:W-:Y:S01]  /*25030*/  IMAD.X R29, R33, 0x1, R57, P6 ;  /* 0x00000001211d7824 */ /* 0x000fe200030e0639 */
[----:B------:R-:W-:Y:S01]  /*25040*/  ISETP.LT.AND P4, PT, R47, UR14, !P3 ;  /* 0x0000000e2f007c0c */ /* 0x000fe2000df81270 */
[----:B------:R-:W-:Y:S01]  /*25050*/  VIADD R34, R44, 0x1e ;  /* 0x0000001e2c227836 */ /* 0x000fe20000000000 */
[----:B-1----:R-:W-:Y:S02]  /*25060*/  ISETP.LT.AND P3, PT, R46, UR6, !P3 ;  /* 0x000000062e007c0c */ /* 0x002fe4000df61270 */
[----:B------:R-:W-:Y:S01]  /*25070*/  PRMT R35, R26, 0x7772, RZ ;  /* 0x000077721a237816 */ /* 0x000fe200000000ff */
[----:B------:R0:W-:Y:S01]  /*25080*/  @P5 STG.E.U8 desc[UR8][R28.64], R37 ;  /* 0x000000251c005986 */ /* 0x0001e2000c101108 */
[C---:B------:R-:W-:Y:S01]  /*25090*/  IADD3 R24, P6, PT, R32.reuse, R58, RZ ;  /* 0x0000003a20187210 */ /* 0x040fe20007fde0ff */
[----:B------:R-:W-:Y:S01]  /*250a0*/  VIADD R31, R32, UR4 ;  /* 0x00000004201f7c36 */ /* 0x000fe20008000000 */
[----:B----4-:R-:W-:Y:S01]  /*250b0*/  ISETP.GE.AND P1, PT, R34, UR10, PT ;  /* 0x0000000a22007c0c */ /* 0x010fe2000bf26270 */
[----:B------:R-:W1:Y:S02]  /*250c0*/  LDCU UR10, c[0x0][0x398] ;  /* 0x00007300ff0a77ac */ /* 0x000e640008000800 */
[C---:B------:R-:W-:Y:S01]  /*250d0*/  IMAD.X R25, R33.reuse, 0x1, R59, P6 ;  /* 0x0000000121197824 */ /* 0x040fe200030e063b */
[----:B------:R-:W4:Y:S01]  /*250e0*/  LDCU UR14, c[0x0][0x398] ;  /* 0x00007300ff0e77ac */ /* 0x000f220008000800 */
[----:B0-----:R-:W-:Y:S01]  /*250f0*/  IADD3 R28, P5, PT, R32, R60, RZ ;  /* 0x0000003c201c7210 */ /* 0x001fe20007fbe0ff */
[----:B------:R-:W0:Y:S04]  /*25100*/  LDCU UR4, c[0x0][0x3b8] ;  /* 0x00007700ff0477ac */ /* 0x000e280008000800 */
[----:B------:R-:W-:Y:S01]  /*25110*/  IMAD.X R29, R33, 0x1, R61, P5 ;  /* 0x00000001211d7824 */ /* 0x000fe200028e063d */
[----:B------:R-:W-:Y:S01]  /*25120*/  PRMT R33, R26, 0x7773, RZ ;  /* 0x000077731a217816 */ /* 0x000fe200000000ff */
[----:B------:R-:W-:Y:S01]  /*25130*/  @P4 STG.E.U8 desc[UR8][R24.64], R35 ;  /* 0x0000002318004986 */ /* 0x000fe2000c101108 */
[----:B--2---:R-:W-:Y:S01]  /*25140*/  ISETP.LT.AND P5, PT, R55, UR12, !P2 ;  /* 0x0000000c37007c0c */ /* 0x004fe2000d7a1270 */
[----:B------:R-:W2:Y:S01]  /*25150*/  LDCU UR12, c[0x0][0x398] ;  /* 0x00007300ff0c77ac */ /* 0x000ea20008000800 */
[----:B------:R-:W-:Y:S01]  /*25160*/  SHF.R.S32.HI R26, RZ, 0x1f, R31 ;  /* 0x0000001fff1a7819 */ /* 0x000fe2000001141f */
[----:B------:R0:W-:Y:S01]  /*25170*/  @P3 STG.E.U8 desc[UR8][R28.64], R33 ;  /* 0x000000211c003986 */ /* 0x0001e2000c101108 */
[----:B------:R-:W1:Y:S01]  /*25180*/  LDCU UR6, c[0x0][0x39c] ;  /* 0x00007380ff0677ac */ /* 0x000e620008000800 */
[----:B0-----:R-:W-:-:S05]  /*25190*/  IADD3 R28, P4, PT, R31, R2, RZ ;  /* 0x000000021f1c7210 */ /* 0x001fca0007f9e0ff */
[----:B------:R-:W-:Y:S01]  /*251a0*/  IMAD.X R29, R26, 0x1, R3, P4 ;  /* 0x000000011a1d7824 */ /* 0x000fe200020e0603 */
[C---:B---3--:R-:W-:Y:S02]  /*251b0*/  PRMT R35, R42.reuse, 0x7770, RZ ;  /* 0x000077702a237816 */ /* 0x048fe400000000ff */
[C---:B------:R-:W-:Y:S02]  /*251c0*/  PRMT R37, R42.reuse, 0x7771, RZ ;  /* 0x000077712a257816 */ /* 0x040fe400000000ff */
[C---:B------:R-:W-:Y:S01]  /*251d0*/  PRMT R33, R42.reuse, 0x7773, RZ ;  /* 0x000077732a217816 */ /* 0x040fe200000000ff */
[----:B------:R0:W-:Y:S02]  /*251e0*/  @P5 STG.E.U8 desc[UR8][R28.64], R35 ;  /* 0x000000231c005986 */ /* 0x0001e4000c101108 */
[----:B0-----:R-:W-:Y:S02]  /*251f0*/  PRMT R35, R42, 0x7772, RZ ;  /* 0x000077722a237816 */ /* 0x001fe400000000ff */
[----:B------:R-:W3:Y:S01]  /*25200*/  LDL.LU R42, [R1+0x3c] ;  /* 0x00003c00012a7983 */ /* 0x000ee20000300800 */
[----:B-1----:R-:W-:Y:S01]  /*25210*/  ISETP.LT.AND P3, PT, R45, UR10, !P2 ;  /* 0x0000000a2d007c0c */ /* 0x002fe2000d761270 */
[----:B------:R-:W-:Y:S01]  /*25220*/  VIADD R30, R44, 0x1f ;  /* 0x0000001f2c1e7836 */ /* 0x000fe20000000000 */
[----:B------:R-:W-:Y:S01]  /*25230*/  IADD3 R24, P6, PT, R31, R56, RZ ;  /* 0x000000381f187210 */ /* 0x000fe20007fde0ff */
[----:B------:R-:W0:Y:S01]  /*25240*/  LDCU UR10, c[0x0][0x39c] ;  /* 0x00007380ff0a77ac */ /* 0x000e220008000800 */
[----:B----4-:R-:W-:-:S03]  /*25250*/  ISETP.LT.AND P5, PT, R47, UR14, !P2 ;  /* 0x0000000e2f007c0c */ /* 0x010fc6000d7a1270 */
[----:B------:R-:W-:Y:S01]  /*25260*/  IMAD.X R25, R26, 0x1, R57, P6 ;  /* 0x000000011a197824 */ /* 0x000fe200030e0639 */
[----:B--2---:R-:W-:Y:S01]  /*25270*/  ISETP.LT.AND P2, PT, R46, UR12, !P2 ;  /* 0x0000000c2e007c0c */ /* 0x004fe2000d741270 */
[----:B------:R-:W1:Y:S01]  /*25280*/  LDCU UR14, c[0x0][0x398] ;  /* 0x00007300ff0e77ac */ /* 0x000e620008000800 */
[----:B------:R-:W-:-:S03]  /*25290*/  IADD3 R28, P6, PT, R31, R58, RZ ;  /* 0x0000003a1f1c7210 */ /* 0x000fc60007fde0ff */
[----:B------:R2:W-:Y:S01]  /*252a0*/  @P3 STG.E.U8 desc[UR8][R24.64], R37 ;  /* 0x0000002518003986 */ /* 0x0005e2000c101108 */
[----:B------:R-:W4:Y:S01]  /*252b0*/  LDCU UR12, c[0x0][0x398] ;  /* 0x00007300ff0c77ac */ /* 0x000f220008000800 */
[----:B------:R-:W-:Y:S01]  /*252c0*/  IMAD.X R29, R26, 0x1, R59, P6 ;  /* 0x000000011a1d7824 */ /* 0x000fe200030e063b */
[----:B--2---:R-:W-:-:S04]  /*252d0*/  IADD3 R24, P3, PT, R31, R60, RZ ;  /* 0x0000003c1f187210 */ /* 0x004fc80007f7e0ff */
[----:B------:R2:W-:Y:S01]  /*252e0*/  @P5 STG.E.U8 desc[UR8][R28.64], R35 ;  /* 0x000000231c005986 */ /* 0x0005e2000c101108 */
[----:B------:R-:W-:Y:S02]  /*252f0*/  IMAD.X R25, R26, 0x1, R61, P3 ;  /* 0x000000011a197824 */ /* 0x000fe400018e063d */
[----:B------:R-:W-:Y:S01]  /*25300*/  VIADD R31, R31, UR4 ;  /* 0x000000041f1f7c36 */ /* 0x000fe20008000000 */
[----:B------:R-:W-:Y:S01]  /*25310*/  ISETP.GE.AND P4, PT, R30, UR6, PT ;  /* 0x000000061e007c0c */ /* 0x000fe2000bf86270 */
[----:B------:R-:W0:Y:S01]  /*25320*/  LDCU UR6, c[0x0][0x3b8] ;  /* 0x00007700ff0677ac */ /* 0x000e220008000800 */
[----:B------:R1:W-:Y:S01]  /*25330*/  @P2 STG.E.U8 desc[UR8][R24.64], R33 ;  /* 0x0000002118002986 */ /* 0x0003e2000c101108 */
[----:B------:R-:W-:Y:S02]  /*25340*/  ISETP.LT.AND P2, PT, R55, UR16, !P1 ;  /* 0x0000001037007c0c */ /* 0x000fe4000cf41270 */
[----:B------:R-:W-:Y:S01]  /*25350*/  SHF.R.S32.HI R26, RZ, 0x1f, R31 ;  /* 0x0000001fff1a7819 */ /* 0x000fe2000001141f */
[----:B------:R-:W0:Y:S01]  /*25360*/  LDCU UR16, c[0x0][0x398] ;  /* 0x00007300ff1077ac */ /* 0x000e220008000800 */
[----:B--2---:R-:W-:-:S02]  /*25370*/  IADD3 R28, P6, PT, R31, R2, RZ ;  /* 0x000000021f1c7210 */ /* 0x004fc40007fde0ff */
[----:B------:R-:W-:Y:S01]  /*25380*/  PRMT R37, R27, 0x7770, RZ ;  /* 0x000077701b257816 */ /* 0x000fe200000000ff */
[----:B------:R-:W2:Y:S02]  /*25390*/  LDCU UR4, c[0x0][0x39c] ;  /* 0x00007380ff0477ac */ /* 0x000ea40008000800 */
[C---:B------:R-:W-:Y:S01]  /*253a0*/  IMAD.X R29, R26.reuse, 0x1, R3, P6 ;  /* 0x000000011a1d7824 */ /* 0x040fe200030e0603 */
[----:B-1----:R-:W-:Y:S02]  /*253b0*/  IADD3 R24, P5, PT, R31, R56, RZ ;  /* 0x000000381f187210 */ /* 0x002fe40007fbe0ff */
[----:B------:R-:W-:Y:S02]  /*253c0*/  ISETP.LT.AND P3, PT, R45, UR18, !P1 ;  /* 0x000000122d007c0c */ /* 0x000fe4000cf61270 */
[----:B------:R-:W-:Y:S01]  /*253d0*/  ISETP.LT.AND P6, PT, R47, UR14, !P1 ;  /* 0x0000000e2f007c0c */ /* 0x000fe2000cfc1270 */
[----:B------:R-:W-:Y:S01]  /*253e0*/  IMAD.X R25, R26, 0x1, R57, P5 ;  /* 0x000000011a197824 */ /* 0x000fe200028e0639 */
[----:B------:R1:W-:Y:S01]  /*253f0*/  @P2 STG.E.U8 desc[UR8][R28.64], R37 ;  /* 0x000000251c002986 */ /* 0x0003e2000c101108 */
[----:B------:R-:W-:Y:S01]  /*25400*/  VIADD R30, R44, 0x20 ;  /* 0x000000202c1e7836 */ /* 0x000fe20000000000 */
[C---:B------:R-:W-:Y:S01]  /*25410*/  PRMT R33, R27.reuse, 0x7771, RZ ;  /* 0x000077711b217816 */ /* 0x040fe200000000ff */
[----:B------:R-:W2:Y:S01]  /*25420*/  LDCU UR14, c[0x0][0x398] ;  /* 0x00007300ff0e77ac */ /* 0x000ea20008000800 */
[----:B------:R-:W-:-:S02]  /*25430*/  PRMT R35, R27, 0x7772, RZ ;  /* 0x000077721b237816 */ /* 0x000fc400000000ff */
[----:B0-----:R-:W-:Y:S01]  /*25440*/  ISETP.GE.AND P2, PT, R30, UR10, PT ;  /* 0x0000000a1e007c0c */ /* 0x001fe2000bf46270 */
[----:B------:R-:W0:Y:S01]  /*25450*/  LDCU UR10, c[0x0][0x398] ;  /* 0x00007300ff0a77ac */ /* 0x000e220008000800 */
[----:B------:R-:W-:Y:S01]  /*25460*/  PRMT R41, R20, 0x7770, RZ ;  /* 0x0000777014297816 */ /* 0x000fe200000000ff */
[----:B------:R-:W0:Y:S01]  /*25470*/  LDCU UR18, c[0x0][0x398] ;  /* 0x00007300ff1277ac */ /* 0x000e220008000800 */
[----:B-1----:R-:W-:Y:S01]  /*25480*/  IADD3 R28, P5, PT, R31, R58, RZ ;  /* 0x0000003a1f1c7210 */ /* 0x002fe20007fbe0ff */
[----:B------:R1:W-:Y:S04]  /*25490*/  @P3 STG.E.U8 desc[UR8][R24.64], R33 ;  /* 0x0000002118003986 */ /* 0x0003e8000c101108 */
[----:B------:R-:W-:Y:S01]  /*254a0*/  IMAD.X R29, R26, 0x1, R59, P5 ;  /* 0x000000011a1d7824 */ /* 0x000fe200028e063b */
[----:B----4-:R-:W-:Y:S01]  /*254b0*/  ISETP.LT.AND P5, PT, R46, UR12, !P1 ;  /* 0x0000000c2e007c0c */ /* 0x010fe2000cfa1270 */
[----:B------:R-:W4:Y:S01]  /*254c0*/  LDCU UR12, c[0x0][0x398] ;  /* 0x00007300ff0c77ac */ /* 0x000f220008000800 */
[----:B------:R-:W-:-:S02]  /*254d0*/  VIADD R30, R44, 0x21 ;  /* 0x000000212c1e7836 */ /* 0x000fc40000000000 */
[----:B------:R-:W-:Y:S01]  /*254e0*/  @P6 STG.E.U8 desc[UR8][R28.64], R35 ;  /* 0x000000231c006986 */ /* 0x000fe2000c101108 */
[C---:B-1----:R-:W-:Y:S01]  /*254f0*/  IADD3 R24, P6, PT, R31.reuse, R60, RZ ;  /* 0x0000003c1f187210 */ /* 0x042fe20007fde0ff */
[----:B------:R-:W-:Y:S01]  /*25500*/  VIADD R31, R31, UR6 ;  /* 0x000000061f1f7c36 */ /* 0x000fe20008000000 */
[----:B------:R-:W-:Y:S01]  /*25510*/  ISETP.LT.AND P1, PT, R55, UR16, !P4 ;  /* 0x0000001037007c0c */ /* 0x000fe2000e721270 */
[----:B------:R-:W1:Y:S01]  /*25520*/  LDCU UR6, c[0x0][0x398] ;  /* 0x00007300ff0677ac */ /* 0x000e620008000800 */
[----:B--2---:R-:W-:Y:S01]  /*25530*/  ISETP.GE.AND P3, PT, R30, UR4, PT ;  /* 0x000000041e007c0c */ /* 0x004fe2000bf66270 */
[----:B------:R-:W-:Y:S01]  /*25540*/  IMAD.X R25, R26, 0x1, R61, P6 ;  /* 0x000000011a197824 */ /* 0x000fe200030e063d */
[----:B------:R-:W-:Y:S01]  /*25550*/  SHF.R.S32.HI R30, RZ, 0x1f, R31 ;  /* 0x0000001fff1e7819 */ /* 0x000fe2000001141f */
[----:B------:R-:W2:Y:S01]  /*25560*/  LDCU UR4, c[0x0][0x3b8] ;  /* 0x00007700ff0477ac */ /* 0x000ea20008000800 */
[----:B------:R-:W-:Y:S02]  /*25570*/  IADD3 R26, P6, PT, R31, R2, RZ ;  /* 0x000000021f1a7210 */ /* 0x000fe40007fde0ff */
[----:B------:R-:W-:Y:S01]  /*25580*/  PRMT R33, R27, 0x7773, RZ ;  /* 0x000077731b217816 */ /* 0x000fe200000000ff */
[----:B------:R-:W1:Y:S02]  /*25590*/  LDCU UR16, c[0x0][0x398] ;  /* 0x00007300ff1077ac */ /* 0x000e640008000800 */
[----:B------:R-:W-:-:S02]  /*255a0*/  IMAD.X R27, R30, 0x1, R3, P6 ;  /* 0x000000011e1b7824 */ /* 0x000fc400030e0603 */
[----:B------:R2:W-:Y:S01]  /*255b0*/  @P5 STG.E.U8 desc[UR8][R24.64], R33 ;  /* 0x0000002118005986 */ /* 0x0005e2000c101108 */
[----:B0-----:R-:W-:Y:S01]  /*255c0*/  ISETP.LT.AND P5, PT, R45, UR10, !P4 ;  /* 0x0000000a2d007c0c */ /* 0x001fe2000e7a1270 */
[----:B------:R-:W0:Y:S01]  /*255d0*/  LDCU UR10, c[0x0][0x398] ;  /* 0x00007300ff0a77ac */ /* 0x000e220008000800 */
[----:B--2---:R-:W-:-:S05]  /*255e0*/  IADD3 R24, P6, PT, R31, R56, RZ ;  /* 0x000000381f187210 */ /* 0x004fca0007fde0ff */
[----:B------:R-:W-:Y:S02]  /*255f0*/  IMAD.X R25, R30, 0x1, R57, P6 ;  /* 0x000000011e197824 */ /* 0x000fe400030e0639 */
[----:B------:R-:W-:Y:S01]  /*25600*/  VIADD R35, R31, UR4 ;  /* 0x000000041f237c36 */ /* 0x000fe20008000000 */
[----:B------:R-:W2:Y:S04]  /*25610*/  LDCU UR4, c[0x0][0x3b8] ;  /* 0x00007700ff0477ac */ /* 0x000ea80008000800 */
[----:B------:R-:W-:Y:S02]  /*25620*/  SHF.R.S32.HI R32, RZ, 0x1f, R35 ;  /* 0x0000001fff207819 */ /* 0x000fe40000011423 */
[----:B---3--:R-:W-:-:S05]  /*25630*/  PRMT R29, R42, 0x7770, RZ ;  /* 0x000077702a1d7816 */ /* 0x008fca00000000ff */
[----:B------:R3:W-:Y:S01]  /*25640*/  @P1 STG.E.U8 desc[UR8][R26.64], R29 ;  /* 0x0000001d1a001986 */ /* 0x0007e2000c101108 */
[----:B----4-:R-:W-:Y:S01]  /*25650*/  ISETP.LT.AND P1, PT, R47, UR12, !P4 ;  /* 0x0000000c2f007c0c */ /* 0x010fe2000e721270 */
[----:B------:R-:W4:Y:S01]  /*25660*/  LDCU UR12, c[0x0][0x398] ;  /* 0x00007300ff0c77ac */ /* 0x000f220008000800 */
[C---:B------:R-:W-:Y:S02]  /*25670*/  PRMT R39, R42.reuse, 0x7771, RZ ;  /* 0x000077712a277816 */ /* 0x040fe400000000ff */
[----:B------:R-:W-:Y:S02]  /*25680*/  PRMT R37, R42, 0x7772, RZ ;  /* 0x000077722a257816 */ /* 0x000fe400000000ff */
[C---:B---3--:R-:W-:Y:S01]  /*25690*/  IADD3 R26, P6, PT, R31.reuse, R58, RZ ;  /* 0x0000003a1f1a7210 */ /* 0x048fe20007fde0ff */
[----:B------:R-:W-:Y:S01]  /*256a0*/  @P5 STG.E.U8 desc[UR8][R24.64], R39 ;  /* 0x0000002718005986 */ /* 0x000fe2000c101108 */
[----:B------:R-:W-:-:S03]  /*256b0*/  IADD3 R28, P5, PT, R31, R60, RZ ;  /* 0x0000003c1f1c7210 */ /* 0x000fc60007fbe0ff */
[----:B------:R-:W-:Y:S01]  /*256c0*/  IMAD.X R27, R30, 0x1, R59, P6 ;  /* 0x000000011e1b7824 */ /* 0x000fe200030e063b */
[----:B------:R-:W-:Y:S01]  /*256d0*/  ISETP.LT.AND P4, PT, R46, UR14, !P4 ;  /* 0x0000000e2e007c0c */ /* 0x000fe2000e781270 */
[----:B------:R-:W-:-:S03]  /*256e0*/  IMAD.X R29, R30, 0x1, R61, P5 ;  /* 0x000000011e1d7824 */ /* 0x000fc600028e063d */
[----:B------:R3:W-:Y:S01]  /*256f0*/  @P1 STG.E.U8 desc[UR8][R26.64], R37 ;  /* 0x000000251a001986 */ /* 0x0007e2000c101108 */
[----:B-1----:R-:W-:Y:S01]  /*25700*/  ISETP.LT.AND P1, PT, R55, UR6, !P2 ;  /* 0x0000000637007c0c */ /* 0x002fe2000d721270 */
[----:B------:R-:W1:Y:S01]  /*25710*/  LDCU UR6, c[0x0][0x39c] ;  /* 0x00007380ff0677ac */ /* 0x000e620008000800 */
[----:B------:R-:W-:Y:S02]  /*25720*/  IADD3 R30, P5, PT, R35, R2, RZ ;  /* 0x00000002231e7210 */ /* 0x000fe40007fbe0ff */
[----:B------:R-:W-:Y:S01]  /*25730*/  PRMT R33, R42, 0x7773, RZ ;  /* 0x000077732a217816 */ /* 0x000fe200000000ff */
[----:B------:R-:W1:Y:S02]  /*25740*/  LDCU UR14, c[0x0][0x398] ;  /* 0x00007300ff0e77ac */ /* 0x000e640008000800 */
[----:B------:R-:W-:Y:S02]  /*25750*/  IMAD.X R31, R32, 0x1, R3, P5 ;  /* 0x00000001201f7824 */ /* 0x000fe400028e0603 */
[----:B------:R2:W-:Y:S01]  /*25760*/  @P4 STG.E.U8 desc[UR8][R28.64], R33 ;  /* 0x000000211c004986 */ /* 0x0005e2000c101108 */
[----:B0-----:R-:W-:Y:S01]  /*25770*/  ISETP.LT.AND P4, PT, R45, UR10, !P2 ;  /* 0x0000000a2d007c0c */ /* 0x001fe2000d781270 */
[----:B------:R-:W0:Y:S02]  /*25780*/  LDCU UR10, c[0x0][0x39c] ;  /* 0x00007380ff0a77ac */ /* 0x000e240008000800 */
[----:B------:R1:W-:Y:S01]  /*25790*/  @P1 STG.E.U8 desc[UR8][R30.64], R41 ;  /* 0x000000291e001986 */ /* 0x0003e2000c101108 */
[----:B---3--:R-:W-:-:S02]  /*257a0*/  IADD3 R26, P1, PT, R35, R58, RZ ;  /* 0x0000003a231a7210 */ /* 0x008fc40007f3e0ff */
[----:B----4-:R-:W-:Y:S01]  /*257b0*/  ISETP.LT.AND P5, PT, R47, UR12, !P2 ;  /* 0x0000000c2f007c0c */ /* 0x010fe2000d7a1270 */
[----:B------:R-:W3:Y:S01]  /*257c0*/  LDCU UR12, c[0x0][0x398] ;  /* 0x00007300ff0c77ac */ /* 0x000ee20008000800 */
[C---:B------:R-:W-:Y:S01]  /*257d0*/  IADD3 R24, P6, PT, R35.reuse, R56, RZ ;  /* 0x0000003823187210 */ /* 0x040fe20007fde0ff */
[----:B------:R-:W-:Y:S01]  /*257e0*/  IMAD.X R27, R32, 0x1, R59, P1 ;  /* 0x00000001201b7824 */ /* 0x000fe200008e063b */
[C---:B--2---:R-:W-:Y:S01]  /*257f0*/  IADD3 R28, P1, PT, R35.reuse, R60, RZ ;  /* 0x0000003c231c7210 */ /* 0x044fe20007f3e0ff */
[----:B------:R-:W-:Y:S01]  /*25800*/  VIADD R33, R35, UR4 ;  /* 0x0000000423217c36 */ /* 0x000fe20008000000 */
[----:B------:R-:W-:Y:S01]  /*25810*/  PRMT R39, R20, 0x7771, RZ ;  /* 0x0000777114277816 */ /* 0x000fe200000000ff */
[----:B------:R-:W-:Y:S02]  /*25820*/  IMAD.X R25, R32, 0x1, R57, P6 ;  /* 0x0000000120197824 */ /* 0x000fe400030e0639 */
[----:B-1----:R-:W-:Y:S01]  /*25830*/  VIADD R31, R44, 0x22 ;  /* 0x000000222c1f7836 */ /* 0x002fe20000000000 */
[----:B------:R-:W-:Y:S01]  /*25840*/  PRMT R37, R20, 0x7772, RZ ;  /* 0x0000777214257816 */ /* 0x000fe200000000ff */
[----:B------:R-:W-:Y:S01]  /*25850*/  IMAD.X R29, R32, 0x1, R61, P1 ;  /* 0x00000001201d7824 */ /* 0x000fe200008e063d */
[----:B------:R-:W-:Y:S01]  /*25860*/  @P4 STG.E.U8 desc[UR8][R24.64], R39 ;  /* 0x0000002718004986 */ /* 0x000fe2000c101108 */
[----:B------:R-:W-:Y:S01]  /*25870*/  ISETP.LT.AND P2, PT, R46, UR14, !P2 ;  /* 0x0000000e2e007c0c */ /* 0x000fe2000d741270 */
[----:B------:R-:W1:Y:S01]  /*25880*/  LDCU UR4, c[0x0][0x3b8] ;  /* 0x00007700ff0477ac */ /* 0x000e620008000800 */
[----:B------:R-:W-:Y:S01]  /*25890*/  ISETP.GE.AND P1, PT, R31, UR6, PT ;  /* 0x000000061f007c0c */ /* 0x000fe2000bf26270 */
[----:B------:R2:W-:Y:S01]  /*258a0*/  @P5 STG.E.U8 desc[UR8][R26.64], R37 ;  /* 0x000000251a005986 */ /* 0x0005e2000c101108 */
[----:B------:R-:W-:Y:S01]  /*258b0*/  SHF.R.S32.HI R34, RZ, 0x1f, R33 ;  /* 0x0000001fff227819 */ /* 0x000fe20000011421 */
[----:B------:R-:W4:Y:S01]  /*258c0*/  LDCU UR6, c[0x0][0x398] ;  /* 0x00007300ff0677ac */ /* 0x000f220008000800 */
[----:B------:R-:W-:-:S02]  /*258d0*/  IADD3 R30, P4, PT, R33, R2, RZ ;  /* 0x00000002211e7210 */ /* 0x000fc40007f9e0ff */
[----:B------:R-:W-:Y:S01]  /*258e0*/  ISETP.LT.AND P5, PT, R55, UR16, !P3 ;  /* 0x0000001037007c0c */ /* 0x000fe2000dfa1270 */
[----:B------:R-:W1:Y:S02]  /*258f0*/  LDCU UR14, c[0x0][0x398] ;  /* 0x00007300ff0e77ac */ /* 0x000e640008000800 */
[----:B------:R-:W-:Y:S01]  /*25900*/  IMAD.X R31, R34, 0x1, R3, P4 ;  /* 0x00000001221f7824 */ /* 0x000fe200020e0603 */
[----:B---3--:R-:W-:Y:S01]  /*25910*/  ISETP.LT.AND P4, PT, R45, UR12, !P3 ;  /* 0x0000000c2d007c0c */ /* 0x008fe2000df81270 */
[----:B------:R-:W3:Y:S01]  /*25920*/  LDCU UR12, c[0x0][0x398] ;  /* 0x00007300ff0c77ac */ /* 0x000ee20008000800 */
[----:B------:R-:W-:Y:S01]  /*25930*/  PRMT R35, R20, 0x7773, RZ ;  /* 0x0000777314237816 */ /* 0x000fe200000000ff */
[----:B------:R-:W-:Y:S01]  /*25940*/  VIADD R20, R44, 0x23 ;  /* 0x000000232c147836 */ /* 0x000fe20000000000 */
[----:B--2---:R-:W-:Y:S01]  /*25950*/  IADD3 R26, P6, PT, R33, R56, RZ ;  /* 0x00000038211a7210 */ /* 0x004fe20007fde0ff */
[----:B------:R-:W2:Y:S01]  /*25960*/  LDCU UR16, c[0x0][0x398] ;  /* 0x00007300ff1077ac */ /* 0x000ea20008000800 */
[C---:B------:R-:W-:Y:S01]  /*25970*/  PRMT R39, R16.reuse, 0x7770, RZ ;  /* 0x0000777010277816 */ /* 0x040fe200000000ff */
[----:B------:R1:W-:Y:S01]  /*25980*/  @P2 STG.E.U8 desc[UR8][R28.64], R35 ;  /* 0x000000231c002986 */ /* 0x0003e2000c101108 */
[----:B------:R-:W-:Y:S01]  /*25990*/  PRMT R37, R16, 0x7771, RZ ;  /* 0x0000777110257816 */ /* 0x000fe200000000ff */
[----:B------:R-:W-:Y:S01]  /*259a0*/  IMAD.X R27, R34, 0x1, R57, P6 ;  /* 0x00000001221b7824 */ /* 0x000fe200030e0639 */
[----:B0-----:R-:W-:Y:S01]  /*259b0*/  ISETP.GE.AND P2, PT, R20, UR10, PT ;  /* 0x0000000a14007c0c */ /* 0x001fe2000bf46270 */
[----:B------:R0:W-:Y:S01]  /*259c0*/  @P5 STG.E.U8 desc[UR8][R30.64], R39 ;  /* 0x000000271e005986 */ /* 0x0001e2000c101108 */
[----:B------:R-:W-:Y:S01]  /*259d0*/  ISETP.LT.AND P5, PT, R47, UR18, !P3 ;  /* 0x000000122f007c0c */ /* 0x000fe2000dfa1270 */
[----:B------:R-:W2:Y:S01]  /*259e0*/  LDCU UR10, c[0x0][0x398] ;  /* 0x00007300ff0a77ac */ /* 0x000ea20008000800 */
[----:B----4-:R-:W-:Y:S01]  /*259f0*/  ISETP.LT.AND P3, PT, R46, UR6, !P3 ;  /* 0x000000062e007c0c */ /* 0x010fe2000df61270 */
[----:B------:R4:W-:Y:S01]  /*25a00*/  @P4 STG.E.U8 desc[UR8][R26.64], R37 ;  /* 0x000000251a004986 */ /* 0x0009e2000c101108 */
[C---:B------:R-:W-:Y:S01]  /*25a10*/  IADD3 R24, P6, PT, R33.reuse, R58, RZ ;  /* 0x0000003a21187210 */ /* 0x040fe20007fde0ff */
[----:B------:R-:W2:Y:S01]  /*25a20*/  LDCU UR6, c[0x0][0x39c] ;  /* 0x00007380ff0677ac */ /* 0x000ea20008000800 */
[----:B-1----:R-:W-:-:S03]  /*25a30*/  IADD3 R28, P4, PT, R33, R60, RZ ;  /* 0x0000003c211c7210 */ /* 0x002fc60007f9e0ff */
[----:B------:R-:W-:Y:S01]  /*25a40*/  IMAD.X R25, R34, 0x1, R59, P6 ;  /* 0x0000000122197824 */ /* 0x000fe200030e063b */
[C---:B------:R-:W-:Y:S02]  /*25a50*/  PRMT R35, R16.reuse, 0x7773, RZ ;  /* 0x0000777310237816 */ /* 0x040fe400000000ff */
[----:B0-----:R-:W-:Y:S01]  /*25a60*/  PRMT R31, R16, 0x7772, RZ ;  /* 0x00007772101f7816 */ /* 0x001fe200000000ff */
[----:B------:R-:W-:Y:S01]  /*25a70*/  IMAD.X R29, R34, 0x1, R61, P4 ;  /* 0x00000001221d7824 */ /* 0x000fe200020e063d */
[----:B------:R-:W0:Y:S01]  /*25a80*/  LDCU UR18, c[0x0][0x398] ;  /* 0x00007300ff1277ac */ /* 0x000e220008000800 */
[----:B------:R-:W-:Y:S01]  /*25a90*/  VIADD R33, R33, UR4 ;  /* 0x0000000421217c36 */ /* 0x000fe20008000000 */
[----:B---3--:R-:W-:Y:S01]  /*25aa0*/  ISETP.LT.AND P4, PT, R55, UR12, !P1 ;  /* 0x0000000c37007c0c */ /* 0x008fe2000cf81270 */
[----:B------:R1:W-:Y:S01]  /*25ab0*/  @P5 STG.E.U8 desc[UR8][R24.64], R31 ;  /* 0x0000001f18005986 */ /* 0x0003e2000c101108 */
[----:B------:R-:W3:Y:S02]  /*25ac0*/  LDCU UR12, c[0x0][0x398] ;  /* 0x00007300ff0c77ac */ /* 0x000ee40008000800 */
[----:B------:R-:W-:Y:S01]  /*25ad0*/  SHF.R.S32.HI R16, RZ, 0x1f, R33 ;  /* 0x0000001fff107819 */ /* 0x000fe20000011421 */
[----:B------:R0:W-:Y:S01]  /*25ae0*/  @P3 STG.E.U8 desc[UR8][R28.64], R35 ;  /* 0x000000231c003986 */ /* 0x0001e2000c101108 */
[----:B----4-:R-:W-:Y:S01]  /*25af0*/  IADD3 R26, P3, PT, R33, R2, RZ ;  /* 0x00000002211a7210 */ /* 0x010fe20007f7e0ff */
[----:B------:R-:W4:Y:S01]  /*25b00*/  LDCU UR4, c[0x0][0x3b8] ;  /* 0x00007700ff0477ac */ /* 0x000f220008000800 */
[----:B--2---:R-:W-:Y:S01]  /*25b10*/  ISETP.LT.AND P5, PT, R45, UR10, !P1 ;  /* 0x0000000a2d007c0c */ /* 0x004fe2000cfa1270 */
[----:B------:R-:W2:Y:S02]  /*25b20*/  LDCU UR10, c[0x0][0x398] ;  /* 0x00007300ff0a77ac */ /* 0x000ea40008000800 */
[----:B------:R-:W-:Y:S01]  /*25b30*/  IMAD.X R27, R16, 0x1, R3, P3 ;  /* 0x00000001101b7824 */ /* 0x000fe200018e0603 */
[----:B-1----:R-:W-:-:S02]  /*25b40*/  PRMT R31, R21, 0x7770, RZ ;  /* 0x00007770151f7816 */ /* 0x002fc400000000ff */
[----:B------:R-:W-:Y:S01]  /*25b50*/  ISETP.LT.AND P3, PT, R47, UR14, !P1 ;  /* 0x0000000e2f007c0c */ /* 0x000fe2000cf61270 */
[----:B------:R-:W-:Y:S01]  /*25b60*/  VIADD R20, R44, 0x24 ;  /* 0x000000242c147836 */ /* 0x000fe20000000000 */
[C---:B------:R-:W-:Y:S01]  /*25b70*/  IADD3 R24, P6, PT, R33.reuse, R56, RZ ;  /* 0x0000003821187210 */ /* 0x040fe20007fde0ff */
[----:B------:R1:W-:Y:S01]  /*25b80*/  @P4 STG.E.U8 desc[UR8][R26.64], R31 ;  /* 0x0000001f1a004986 */ /* 0x0003e2000c101108 */
[----:B0-----:R-:W-:Y:S01]  /*25b90*/  IADD3 R28, P4, PT, R33, R58, RZ ;  /* 0x0000003a211c7210 */ /* 0x001fe20007f9e0ff */
[----:B------:R-:W0:Y:S01]  /*25ba0*/  LDCU UR14, c[0x0][0x398] ;  /* 0x00007300ff0e77ac */ /* 0x000e220008000800 */
[C---:B------:R-:W-:Y:S01]  /*25bb0*/  PRMT R37, R21.reuse, 0x7771, RZ ;  /* 0x0000777115257816 */ /* 0x040fe200000000ff */
[C---:B------:R-:W-:Y:S01]  /*25bc0*/  IMAD.X R25, R16.reuse, 0x1, R57, P6 ;  /* 0x0000000110197824 */ /* 0x040fe200030e0639 */
[----:B------:R-:W-:Y:S01]  /*25bd0*/  PRMT R35, R21, 0x7772, RZ ;  /* 0x0000777215237816 */ /* 0x000fe200000000ff */
[----:B------:R-:W-:Y:S01]  /*25be0*/  IMAD.X R29, R16, 0x1, R59, P4 ;  /* 0x00000001101d7824 */ /* 0x000fe200020e063b */
[----:B---3--:R-:W-:Y:S01]  /*25bf0*/  ISETP.LT.AND P1, PT, R46, UR12, !P1 ;  /* 0x0000000c2e007c0c */ /* 0x008fe2000cf21270 */
[----:B------:R-:W3:Y:S01]  /*25c00*/  LDCU UR12, c[0x0][0x398] ;  /* 0x00007300ff0c77ac */ /* 0x000ee20008000800 */
[----:B------:R-:W-:Y:S01]  /*25c10*/  ISETP.GE.AND P6, PT, R20, UR6, PT ;  /* 0x0000000614007c0c */ /* 0x000fe2000bfc6270 */
[----:B------:R0:W-:Y:S01]  /*25c20*/  @P5 STG.E.U8 desc[UR8][R24.64], R37 ;  /* 0x0000002518005986 */ /* 0x0001e2000c101108 */
[C---:B-1----:R-:W-:Y:S01]  /*25c30*/  IADD3 R26, P4, PT, R33.reuse, R60, RZ ;  /* 0x0000003c211a7210 */ /* 0x042fe20007f9e0ff */
[----:B------:R-:W1:Y:S01]  /*25c40*/  LDCU UR6, c[0x0][0x39c] ;  /* 0x00007380ff0677ac */ /* 0x000e620008000800 */
[----:B----4-:R-:W-:Y:S01]  /*25c50*/  VIADD R33, R33, UR4 ;  /* 0x0000000421217c36 */ /* 0x010fe20008000000 */
[----:B------:R4:W-:Y:S01]  /*25c60*/  @P3 STG.E.U8 desc[UR8][R28.64], R35 ;  /* 0x000000231c003986 */ /* 0x0009e2000c101108 */
[----:B--2---:R-:W-:Y:S01]  /*25c70*/  ISETP.LT.AND P3, PT, R55, UR10, !P2 ;  /* 0x0000000a37007c0c */ /* 0x004fe2000d761270 */
[----:B------:R-:W-:Y:S01]  /*25c80*/  IMAD.X R27, R16, 0x1, R61, P4 ;  /* 0x00000001101b7824 */ /* 0x000fe200020e063d */
[----:B------:R-:W2:Y:S01]  /*25c90*/  LDCU UR10, c[0x0][0x398] ;  /* 0x00007300ff0a77ac */ /* 0x000ea20008000800 */
[----:B------:R-:W-:-:S02]  /*25ca0*/  SHF.R.S32.HI R16, RZ, 0x1f, R33 ;  /* 0x0000001fff107819 */ /* 0x000fc40000011421 */
[----:B------:R-:W-:Y:S01]  /*25cb0*/  IADD3 R20, P4, PT, R33, R2, RZ ;  /* 0x0000000221147210 */ /* 0x000fe20007f9e0ff */
[----:B------:R-:W2:Y:S01]  /*25cc0*/  LDCU UR4, c[0x0][0x3b8] ;  /* 0x00007700ff0477ac */ /* 0x000ea20008000800 */
[----:B------:R-:W-:Y:S01]  /*25cd0*/  PRMT R31, R21, 0x7773, RZ ;  /* 0x00007773151f7816 */ /* 0x000fe200000000ff */
[----:B0-----:R-:W-:Y:S02]  /*25ce0*/  VIADD R25, R44, 0x25 ;  /* 0x000000252c197836 */ /* 0x001fe40000000000 */
[C---:B------:R-:W-:Y:S01]  /*25cf0*/  IMAD.X R21, R16.reuse, 0x1, R3, P4 ;  /* 0x0000000110157824 */ /* 0x040fe200020e0603 */
[----:B----4-:R-:W-:Y:S02]  /*25d00*/  PRMT R29, R17, 0x7770, RZ ;  /* 0x00007770111d7816 */ /* 0x010fe400000000ff */
[----:B------:R-:W-:Y:S01]  /*25d10*/  ISETP.LT.AND P4, PT, R45, UR14, !P2 ;  /* 0x0000000e2d007c0c */ /* 0x000fe2000d781270 */
[----:B------:R-:W0:Y:S01]  /*25d20*/  LDCU UR14, c[0x0][0x398] ;  /* 0x00007300ff0e77ac */ /* 0x000e220008000800 */
[----:B------:R-:W-:Y:S01]  /*25d30*/  IADD3 R24, P5, PT, R33, R56, RZ ;  /* 0x0000003821187210 */ /* 0x000fe20007fbe0ff */
[----:B------:R4:W-:Y:S01]  /*25d40*/  @P1 STG.E.U8 desc[UR8][R26.64], R31 ;  /* 0x0000001f1a001986 */ /* 0x0009e2000c101108 */
[----:B-1----:R-:W-:Y:S01]  /*25d50*/  ISETP.GE.AND P1, PT, R25, UR6, PT ;  /* 0x0000000619007c0c */ /* 0x002fe2000bf26270 */
[----:B------:R-:W1:Y:S02]  /*25d60*/  LDCU UR6, c[0x0][0x398] ;  /* 0x00007300ff0677ac */ /* 0x000e640008000800 */
[----:B------:R0:W-:Y:S01]  /*25d70*/  @P3 STG.E.U8 desc[UR8][R20.64], R29 ;  /* 0x0000001d14003986 */ /* 0x0001e2000c101108 */
[----:B---3--:R-:W-:Y:S01]  /*25d80*/  ISETP.LT.AND P3, PT, R47, UR12, !P2 ;  /* 0x0000000c2f007c0c */ /* 0x008fe2000d761270 */
[----:B------:R-:W-:Y:S01]  /*25d90*/  IMAD.X R25, R16, 0x1, R57, P5 ;  /* 0x0000000110197824 */ /* 0x000fe200028e0639 */
[----:B------:R-:W-:Y:S01]  /*25da0*/  PRMT R37, R17, 0x7771, RZ ;  /* 0x0000777111257816 */ /* 0x000fe200000000ff */
[----:B------:R-:W3:Y:S01]  /*25db0*/  LDCU UR12, c[0x0][0x398] ;  /* 0x00007300ff0c77ac */ /* 0x000ee20008000800 */
[----:B--2---:R-:W-:-:S02]  /*25dc0*/  ISETP.LT.AND P2, PT, R46, UR10, !P2 ;  /* 0x0000000a2e007c0c */ /* 0x004fc4000d741270 */
[----:B----4-:R-:W-:Y:S01]  /*25dd0*/  IADD3 R26, P5, PT, R33, R58, RZ ;  /* 0x0000003a211a7210 */ /* 0x010fe20007fbe0ff */
[----:B------:R-:W2:Y:S01]  /*25de0*/  LDCU UR10, c[0x0][0x398] ;  /* 0x00007300ff0a77ac */ /* 0x000ea20008000800 */
[----:B------:R-:W-:Y:S01]  /*25df0*/  PRMT R35, R17, 0x7772, RZ ;  /* 0x0000777211237816 */ /* 0x000fe200000000ff */
[----:B------:R-:W-:Y:S02]  /*25e00*/  @P4 STG.E.U8 desc[UR8][R24.64], R37 ;  /* 0x0000002518004986 */ /* 0x000fe4000c101108 */
[C---:B------:R-:W-:Y:S01]  /*25e10*/  IMAD.X R27, R16.reuse, 0x1, R59, P5 ;  /* 0x00000001101b7824 */ /* 0x040fe200028e063b */
[C---:B0-----:R-:W-:Y:S01]  /*25e20*/  IADD3 R20, P4, PT, R33.reuse, R60, RZ ;  /* 0x0000003c21147210 */ /* 0x041fe20007f9e0ff */
[----:B------:R-:W-:Y:S01]  /*25e30*/  VIADD R33, R33, UR4 ;  /* 0x0000000421217c36 */ /* 0x000fe20008000000 */
[----:B------:R-:W-:Y:S01]  /*25e40*/  PRMT R31, R17, 0x7773, RZ ;  /* 0x00007773111f7816 */ /* 0x000fe200000000ff */
[----:B------:R-:W0:Y:S01]  /*25e50*/  LDCU UR4, c[0x0][0x3b8] ;  /* 0x00007700ff0477ac */ /* 0x000e220008000800 */
[----:B------:R4:W-:Y:S01]  /*25e60*/  @P3 STG.E.U8 desc[UR8][R26.64], R35 ;  /* 0x000000231a003986 */ /* 0x0009e2000c101108 */
[----:B------:R-:W-:Y:S01]  /*25e70*/  ISETP.LT.AND P3, PT, R55, UR14, !P6 ;  /* 0x0000000e37007c0c */ /* 0x000fe2000f761270 */
[----:B------:R-:W-:Y:S01]  /*25e80*/  IMAD.X R21, R16, 0x1, R61, P4 ;  /* 0x0000000110157824 */ /* 0x000fe200020e063d */
[----:B------:R-:W-:Y:S01]  /*25e90*/  SHF.R.S32.HI R30, RZ, 0x1f, R33 ;  /* 0x0000001fff1e7819 */ /* 0x000fe20000011421 */
[----:B------:R-:W0:Y:S01]  /*25ea0*/  LDCU UR14, c[0x0][0x398] ;  /* 0x00007300ff0e77ac */ /* 0x000e220008000800 */
[----:B------:R-:W-:-:S02]  /*25eb0*/  IADD3 R28, P4, PT, R33, R2, RZ ;  /* 0x00000002211c7210 */ /* 0x000fc40007f9e0ff */
[----:B------:R0:W-:Y:S01]  /*25ec0*/  @P2 STG.E.U8 desc[UR8][R20.64], R31 ;  /* 0x0000001f14002986 */ /* 0x0001e2000c101108 */
[----:B-1----:R-:W-:Y:S01]  /*25ed0*/  ISETP.LT.AND P2, PT, R45, UR6, !P6 ;  /* 0x000000062d007c0c */ /* 0x002fe2000f741270 */
[----:B------:R-:W1:Y:S01]  /*25ee0*/  LDCU UR6, c[0x0][0x39c] ;  /* 0x00007380ff0677ac */ /* 0x000e620008000800 */
[----:B------:R-:W-:Y:S01]  /*25ef0*/  IMAD.X R29, R30, 0x1, R3, P4 ;  /* 0x000000011e1d7824 */ /* 0x000fe200020e0603 */
[----:B----4-:R-:W-:Y:S02]  /*25f00*/  PRMT R27, R22, 0x7770, RZ ;  /* 0x00007770161b7816 */ /* 0x010fe400000000ff */
[----:B--2---:R-:W-:Y:S01]  /*25f10*/  ISETP.LT.AND P4, PT, R47, UR10, !P6 ;  /* 0x0000000a2f007c0c */ /* 0x004fe2000f781270 */
[----:B------:R-:W2:Y:S01]  /*25f20*/  LDCU UR10, c[0x0][0x39c] ;  /* 0x00007380ff0a77ac */ /* 0x000ea20008000800 */
[C---:B------:R-:W-:Y:S01]  /*25f30*/  IADD3 R16, P5, PT, R33.reuse, R56, RZ ;  /* 0x0000003821107210 */ /* 0x040fe20007fbe0ff */
[----:B------:R4:W-:Y:S01]  /*25f40*/  @P3 STG.E.U8 desc[UR8][R28.64], R27 ;  /* 0x0000001b1c003986 */ /* 0x0009e2000c101108 */
[----:B------:R-:W-:-:S02]  /*25f50*/  IADD3 R24, P3, PT, R33, R58, RZ ;  /* 0x0000003a21187210 */ /* 0x000fc40007f7e0ff */
[----:B------:R-:W-:Y:S01]  /*25f60*/  PRMT R35, R22, 0x7771, RZ ;  /* 0x0000777116237816 */ /* 0x000fe200000000ff */
[----:B------:R-:W-:Y:S01]  /*25f70*/  IMAD.X R17, R30, 0x1, R57, P5 ;  /* 0x000000011e117824 */ /* 0x000fe200028e0639 */
[----:B0-----:R-:W-:Y:S01]  /*25f80*/  PRMT R21, R22, 0x7772, RZ ;  /* 0x0000777216157816 */ /* 0x001fe200000000ff */
[----:B------:R-:W-:Y:S01]  /*25f90*/  IMAD.X R25, R30, 0x1, R59, P3 ;  /* 0x000000011e197824 */ /* 0x000fe200018e063b */
[----:B---3--:R-:W-:Y:S01]  /*25fa0*/  ISETP.LT.AND P6, PT, R46, UR12, !P6 ;  /* 0x0000000c2e007c0c */ /* 0x008fe2000f7c1270 */
[----:B------:R-:W-:Y:S01]  /*25fb0*/  VIADD R31, R33, UR4 ;  /* 0x00000004211f7c36 */ /* 0x000fe20008000000 */
[----:B------:R-:W-:Y:S01]  /*25fc0*/  @P2 STG.E.U8 desc[UR8][R16.64], R35 ;  /* 0x0000002310002986 */ /* 0x000fe2000c101108 */
[----:B------:R-:W-:Y:S01]  /*25fd0*/  ISETP.LT.AND P2, PT, R55, UR14, !P1 ;  /* 0x0000000e37007c0c */ /* 0x000fe2000cf41270 */
[----:B------:R-:W-:Y:S01]  /*25fe0*/  VIADD R20, R44, 0x26 ;  /* 0x000000262c147836 */ /* 0x000fe20000000000 */
[----:B----4-:R-:W-:Y:S01]  /*25ff0*/  IADD3 R28, P3, PT, R33, R60, RZ ;  /* 0x0000003c211c7210 */ /* 0x010fe20007f7e0ff */
[----:B------:R0:W-:Y:S01]  /*26000*/  @P4 STG.E.U8 desc[UR8][R24.64], R21 ;  /* 0x0000001518004986 */ /* 0x0001e2000c101108 */
[----:B------:R-:W-:Y:S01]  /*26010*/  SHF.R.S32.HI R32, RZ, 0x1f, R31 ;  /* 0x0000001fff207819 */ /* 0x000fe2000001141f */
[----:B------:R-:W3:Y:S01]  /*26020*/  LDCU UR4, c[0x0][0x3b8] ;  /* 0x00007700ff0477ac */ /* 0x000ee20008000800 */
[----:B------:R-:W-:Y:S01]  /*26030*/  IADD3 R26, P4, PT, R31, R2, RZ ;  /* 0x000000021f1a7210 */ /* 0x000fe20007f9e0ff */
[----:B------:R-:W-:Y:S01]  /*26040*/  IMAD.X R29, R30, 0x1, R61, P3 ;  /* 0x000000011e1d7824 */ /* 0x000fe200018e063d */
[----:B-1----:R-:W-:Y:S01]  /*26050*/  ISETP.GE.AND P3, PT, R20, UR6, PT ;  /* 0x0000000614007c0c */ /* 0x002fe2000bf66270 */
[----:B------:R-:W1:Y:S01]  /*26060*/  LDCU UR6, c[0x0][0x398] ;  /* 0x00007300ff0677ac */ /* 0x000e620008000800 */
[----:B------:R-:W-:Y:S01]  /*26070*/  PRMT R33, R18, 0x7770, RZ ;  /* 0x0000777012217816 */ /* 0x000fe200000000ff */
[----:B------:R-:W-:Y:S01]  /*26080*/  IMAD.X R27, R32, 0x1, R3, P4 ;  /* 0x00000001201b7824 */ /* 0x000fe200020e0603 */
[----:B------:R-:W-:Y:S01]  /*26090*/  ISETP.LT.AND P5, PT, R45, UR16, !P1 ;  /* 0x000000102d007c0c */ /* 0x000fe2000cfa1270 */
[----:B------:R-:W4:Y:S01]  /*260a0*/  LDCU UR12, c[0x0][0x398] ;  /* 0x00007300ff0c77ac */ /* 0x000f220008000800 */
[----:B0-----:R-:W-:-:S02]  /*260b0*/  PRMT R25, R22, 0x7773, RZ ;  /* 0x0000777316197816 */ /* 0x001fc400000000ff */
[----:B------:R-:W-:Y:S01]  /*260c0*/  ISETP.LT.AND P4, PT, R47, UR18, !P1 ;  /* 0x000000122f007c0c */ /* 0x000fe2000cf81270 */
[----:B------:R-:W-:Y:S01]  /*260d0*/  VIADD R17, R44, 0x27 ;  /* 0x000000272c117836 */ /* 0x000fe20000000000 */
[----:B------:R-:W0:Y:S01]  /*260e0*/  LDCU UR14, c[0x0][0x398] ;  /* 0x00007300ff0e77ac */ /* 0x000e220008000800 */
[----:B------:R1:W-:Y:S01]  /*260f0*/  @P6 STG.E.U8 desc[UR8][R28.64], R25 ;  /* 0x000000191c006986 */ /* 0x0003e2000c101108 */
[C---:B------:R-:W-:Y:S01]  /*26100*/  IADD3 R16, P6, PT, R31.reuse, R58, RZ ;  /* 0x0000003a1f107210 */ /* 0x040fe20007fde0ff */
[----:B------:R-:W0:Y:S02]  /*26110*/  LDCU UR16, c[0x0][0x398] ;  /* 0x00007300ff1077ac */ /* 0x000e240008000800 */
[----:B------:R3:W-:Y:S01]  /*26120*/  @P2 STG.E.U8 desc[UR8][R26.64], R33 ;  /* 0x000000211a002986 */ /* 0x0007e2000c101108 */
[----:B------:R-:W-:Y:S02]  /*26130*/  IADD3 R20, P2, PT, R31, R56, RZ ;  /* 0x000000381f147210 */ /* 0x000fe40007f5e0ff */
[----:B------:R-:W-:Y:S01]  /*26140*/  PRMT R37, R23, 0x7770, RZ ;  /* 0x0000777017257816 */ /* 0x000fe200000000ff */
[----:B------:R-:W0:Y:S02]  /*26150*/  LDCU UR18, c[0x0][0x398] ;  /* 0x00007300ff1277ac */ /* 0x000e240008000800 */
[C---:B------:R-:W-:Y:S01]  /*26160*/  IMAD.X R21, R32.reuse, 0x1, R57, P2 ;  /* 0x0000000120157824 */ /* 0x040fe200010e0639 */
[----:B--2---:R-:W-:Y:S01]  /*26170*/  ISETP.GE.AND P2, PT, R17, UR10, PT ;  /* 0x0000000a11007c0c */ /* 0x004fe2000bf46270 */
[----:B------:R-:W-:Y:S01]  /*26180*/  IMAD.X R17, R32, 0x1, R59, P6 ;  /* 0x0000000120117824 */ /* 0x000fe200030e063b */
[C---:B-1----:R-:W-:Y:S01]  /*26190*/  PRMT R25, R18.reuse, 0x7771, RZ ;  /* 0x0000777112197816 */ /* 0x042fe200000000ff */
[----:B------:R-:W1:Y:S01]  /*261a0*/  LDCU UR10, c[0x0][0x39c] ;  /* 0x00007380ff0a77ac */ /* 0x000e620008000800 */
[----:B---3--:R-:W-:-:S03]  /*261b0*/  PRMT R33, R18, 0x7772, RZ ;  /* 0x0000777212217816 */ /* 0x008fc600000000ff */
[----:B------:R2:W-:Y:S01]  /*261c0*/  @P5 STG.E.U8 desc[UR8][R20.64], R25 ;  /* 0x0000001914005986 */ /* 0x0005e2000c101108 */
[----:B------:R-:W-:Y:S01]  /*261d0*/  ISETP.LT.AND P1, PT, R46, UR6, !P1 ;  /* 0x000000062e007c0c */ /* 0x000fe2000cf21270 */
[----:B------:R-:W3:Y:S02]  /*261e0*/  LDCU UR6, c[0x0][0x3b8] ;  /* 0x00007700ff0677ac */ /* 0x000ee40008000800 */
[----:B------:R0:W-:Y:S01]  /*261f0*/  @P4 STG.E.U8 desc[UR8][R16.64], R33 ;  /* 0x0000002110004986 */ /* 0x0001e2000c101108 */
[C---:B------:R-:W-:Y:S01]  /*26200*/  IADD3 R26, P4, PT, R31.reuse, R60, RZ ;  /* 0x0000003c1f1a7210 */ /* 0x040fe20007f9e0ff */
[----:B------:R-:W-:Y:S01]  /*26210*/  VIADD R31, R31, UR4 ;  /* 0x000000041f1f7c36 */ /* 0x000fe20008000000 */
[----:B----4-:R-:W-:Y:S01]  /*26220*/  ISETP.LT.AND P6, PT, R55, UR12, !P3 ;  /* 0x0000000c37007c0c */ /* 0x010fe2000dfc1270 */
[----:B------:R-:W4:Y:S01]  /*26230*/  LDCU UR4, c[0x0][0x398] ;  /* 0x00007300ff0477ac */ /* 0x000f220008000800 */
[----:B------:R-:W-:Y:S01]  /*26240*/  PRMT R29, R18, 0x7773, RZ ;  /* 0x00007773121d7816 */ /* 0x000fe200000000ff */
[----:B------:R-:W-:Y:S01]  /*26250*/  IMAD.X R27, R32, 0x1, R61, P4 ;  /* 0x00000001201b7824 */ /* 0x000fe200020e063d */
[----:B------:R-:W-:Y:S01]  /*26260*/  SHF.R.S32.HI R18, RZ, 0x1f, R31 ;  /* 0x0000001fff127819 */ /* 0x000fe2000001141f */
[----:B------:R-:W3:Y:S01]  /*26270*/  LDCU UR12, c[0x0][0x398] ;  /* 0x00007300ff0c77ac */ /* 0x000ee20008000800 */
[----:B------:R-:W-:Y:S01]  /*26280*/  IADD3 R24, P4, PT, R31, R2, RZ ;  /* 0x000000021f187210 */ /* 0x000fe20007f9e0ff */
[----:B--2---:R-:W-:Y:S01]  /*26290*/  VIADD R21, R44, 0x28 ;  /* 0x000000282c157836 */ /* 0x004fe20000000000 */
[----:B------:R3:W-:Y:S01]  /*262a0*/  @P1 STG.E.U8 desc[UR8][R26.64], R29 ;  /* 0x0000001d1a001986 */ /* 0x0007e2000c101108 */
[----:B0-----:R-:W-:Y:S01]  /*262b0*/  ISETP.LT.AND P5, PT, R45, UR14, !P3 ;  /* 0x0000000e2d007c0c */ /* 0x001fe2000dfa1270 */
[----:B------:R-:W0:Y:S01]  /*262c0*/  LDCU UR14, c[0x0][0x398] ;  /* 0x00007300ff0e77ac */ /* 0x000e220008000800 */
[----:B------:R-:W-:Y:S01]  /*262d0*/  IMAD.X R25, R18, 0x1, R3, P4 ;  /* 0x0000000112197824 */ /* 0x000fe200020e0603 */
[----:B------:R-:W-:-:S02]  /*262e0*/  IADD3 R16, P4, PT, R31, R56, RZ ;  /* 0x000000381f107210 */ /* 0x000fc40007f9e0ff */
[----:B------:R-:W-:Y:S01]  /*262f0*/  ISETP.LT.AND P1, PT, R47, UR16, !P3 ;  /* 0x000000102f007c0c */ /* 0x000fe2000df21270 */
[----:B------:R-:W2:Y:S01]  /*26300*/  LDCU UR16, c[0x0][0x398] ;  /* 0x00007300ff1077ac */ /* 0x000ea20008000800 */
[----:B------:R0:W-:Y:S01]  /*26310*/  @P6 STG.E.U8 desc[UR8][R24.64], R37 ;  /* 0x0000002518006986 */ /* 0x0001e2000c101108 */
[----:B------:R-:W-:Y:S01]  /*26320*/  IADD3 R20, P6, PT, R31, R58, RZ ;  /* 0x0000003a1f147210 */ /* 0x000fe20007fde0ff */
[C---:B------:R-:W-:Y:S01]  /*26330*/  IMAD.X R17, R18.reuse, 0x1, R57, P4 ;  /* 0x0000000112117824 */ /* 0x040fe200020e0639 */
[----:B-1----:R-:W-:Y:S01]  /*26340*/  ISETP.GE.AND P4, PT, R21, UR10, PT ;  /* 0x0000000a15007c0c */ /* 0x002fe2000bf86270 */
[----:B------:R-:W1:Y:S01]  /*26350*/  LDCU UR10, c[0x0][0x398] ;  /* 0x00007300ff0a77ac */ /* 0x000e620008000800 */
[C---:B------:R-:W-:Y:S01]  /*26360*/  PRMT R35, R23.reuse, 0x7771, RZ ;  /* 0x0000777117237816 */ /* 0x040fe200000000ff */
[----:B------:R-:W-:Y:S01]  /*26370*/  IMAD.X R21, R18, 0x1, R59, P6 ;  /* 0x0000000112157824 */ /* 0x000fe200030e063b */
[----:B------:R-:W-:Y:S02]  /*26380*/  PRMT R33, R23, 0x7772, RZ ;  /* 0x0000777217217816 */ /* 0x000fe400000000ff */
[----:B----4-:R-:W-:Y:S01]  /*26390*/  ISETP.LT.AND P3, PT, R46, UR4, !P3 ;  /* 0x000000042e007c0c */ /* 0x010fe2000df61270 */
[----:B------:R-:W-:Y:S01]  /*263a0*/  @P5 STG.E.U8 desc[UR8][R16.64], R35 ;  /* 0x0000002310005986 */ /* 0x000fe2000c101108 */
[C---:B---3--:R-:W-:Y:S01]  /*263b0*/  VIADD R27, R31.reuse, UR6 ;  /* 0x000000061f1b7c36 */ /* 0x048fe20008000000 */
[----:B0-----:R-:W-:Y:S01]  /*263c0*/  IADD3 R24, P5, PT, R31, R60, RZ ;  /* 0x0000003c1f187210 */ /* 0x001fe20007fbe0ff */
[----:B------:R-:W0:Y:S01]  /*263d0*/  LDCU UR6, c[0x0][0x39c] ;  /* 0x00007380ff0677ac */ /* 0x000e220008000800 */
[----:B------:R3:W-:Y:S01]  /*263e0*/  @P1 STG.E.U8 desc[UR8][R20.64], R33 ;  /* 0x0000002114001986 */ /* 0x0007e2000c101108 */
[----:B------:R-:W-:Y:S01]  /*263f0*/  ISETP.LT.AND P1, PT, R55, UR12, !P2 ;  /* 0x0000000c37007c0c */ /* 0x000fe2000d721270 */
[----:B------:R-:W4:Y:S01]  /*26400*/  LDCU UR12, c[0x0][0x398] ;  /* 0x00007300ff0c77ac */ /* 0x000f220008000800 */
[----:B------:R-:W-:Y:S01]  /*26410*/  PRMT R29, R23, 0x7773, RZ ;  /* 0x00007773171d7816 */ /* 0x000fe200000000ff */
[----:B------:R-:W-:Y:S01]  /*26420*/  IMAD.X R25, R18, 0x1, R61, P5 ;  /* 0x0000000112197824 */ /* 0x000fe200028e063d */
[----:B------:R-:W-:Y:S01]  /*26430*/  SHF.R.S32.HI R26, RZ, 0x1f, R27 ;  /* 0x0000001fff1a7819 */ /* 0x000fe2000001141b */
[----:B------:R-:W0:Y:S01]  /*26440*/  LDCU UR4, c[0x0][0x3b8] ;  /* 0x00007700ff0477ac */ /* 0x000e220008000800 */
[----:B-1----:R-:W-:-:S02]  /*26450*/  ISETP.LT.AND P5, PT, R45, UR10, !P2 ;  /* 0x0000000a2d007c0c */ /* 0x002fc4000d7a1270 */
[C---:B------:R-:W-:Y:S01]  /*26460*/  IADD3 R22, P6, PT, R27.reuse, R2, RZ ;  /* 0x000000021b167210 */ /* 0x040fe20007fde0ff */
[----:B------:R1:W-:Y:S01]  /*26470*/  @P3 STG.E.U8 desc[UR8][R24.64], R29 ;  /* 0x0000001d18003986 */ /* 0x0003e2000c101108 */
[----:B---3--:R-:W-:Y:S01]  /*26480*/  IADD3 R20, P3, PT, R27, R56, RZ ;  /* 0x000000381b147210 */ /* 0x008fe20007f7e0ff */
[----:B------:R-:W3:Y:S01]  /*26490*/  LDCU UR10, c[0x0][0x398] ;  /* 0x00007300ff0a77ac */ /* 0x000ee20008000800 */
[C---:B------:R-:W-:Y:S01]  /*264a0*/  PRMT R17, R19.reuse, 0x7770, RZ ;  /* 0x0000777013117816 */ /* 0x040fe200000000ff */
[C---:B------:R-:W-:Y:S01]  /*264b0*/  IMAD.X R23, R26.reuse, 0x1, R3, P6 ;  /* 0x000000011a177824 */ /* 0x040fe200030e0603 */
[----:B------:R-:W-:Y:S01]  /*264c0*/  PRMT R31, R19, 0x7771, RZ ;  /* 0x00007771131f7816 */ /* 0x000fe200000000ff */
[----:B------:R-:W-:Y:S01]  /*264d0*/  IMAD.X R21, R26, 0x1, R57, P3 ;  /* 0x000000011a157824 */ /* 0x000fe200018e0639 */
[----:B------:R-:W-:Y:S01]  /*264e0*/  ISETP.LT.AND P3, PT, R47, UR14, !P2 ;  /* 0x0000000e2f007c0c */ /* 0x000fe2000d761270 */
[----:B------:R-:W-:Y:S01]  /*264f0*/  VIADD R16, R44, 0x29 ;  /* 0x000000292c107836 */ /* 0x000fe20000000000 */
[----:B------:R2:W-:Y:S01]  /*26500*/  @P1 STG.E.U8 desc[UR8][R22.64], R17 ;  /* 0x0000001116001986 */ /* 0x0005e2000c101108 */
[----:B----4-:R-:W-:Y:S01]  /*26510*/  ISETP.LT.AND P2, PT, R46, UR12, !P2 ;  /* 0x0000000c2e007c0c */ /* 0x010fe2000d741270 */
[----:B------:R-:W4:Y:S02]  /*26520*/  LDCU UR12, c[0x0][0x398] ;  /* 0x00007300ff0c77ac */ /* 0x000f240008000800 */
[----:B------:R3:W-:Y:S01]  /*26530*/  @P5 STG.E.U8 desc[UR8][R20.64], R31 ;  /* 0x0000001f14005986 */ /* 0x0007e2000c101108 */
[----:B0-----:R-:W-:Y:S01]  /*26540*/  ISETP.GE.AND P1, PT, R16, UR6, PT ;  /* 0x0000000610007c0c */ /* 0x001fe2000bf26270 */
[----:B------:R-:W0:Y:S01]  /*26550*/  LDCU UR14, c[0x0][0x398] ;  /* 0x00007300ff0e77ac */ /* 0x000e220008000800 */
[----:B-1----:R-:W-:-:S02]  /*26560*/  IADD3 R24, P5, PT, R27, R58, RZ ;  /* 0x0000003a1b187210 */ /* 0x002fc40007fbe0ff */
[----:B------:R-:W-:Y:S01]  /*26570*/  IADD3 R16, P6, PT, R27, R60, RZ ;  /* 0x0000003c1b107210 */ /* 0x000fe20007fde0ff */
[----:B------:R-:W1:Y:S01]  /*26580*/  LDCU UR6, c[0x0][0x39c] ;  /* 0x00007380ff0677ac */ /* 0x000e620008000800 */
[C---:B------:R-:W-:Y:S01]  /*26590*/  PRMT R29, R19.reuse, 0x7772, RZ ;  /* 0x00007772131d7816 */ /* 0x040fe200000000ff */
[C---:B------:R-:W-:Y:S01]  /*265a0*/  IMAD.X R25, R26.reuse, 0x1, R59, P5 ;  /* 0x000000011a197824 */ /* 0x040fe200028e063b */
[----:B--2---:R-:W-:Y:S01]  /*265b0*/  PRMT R23, R19, 0x7773, RZ ;  /* 0x0000777313177816 */ /* 0x004fe200000000ff */
[----:B------:R-:W-:Y:S02]  /*265c0*/  IMAD.X R17, R26, 0x1, R61, P6 ;  /* 0x000000011a117824 */ /* 0x000fe400030e063d */
[----:B------:R-:W-:Y:S01]  /*265d0*/  VIADD R27, R27, UR4 ;  /* 0x000000041b1b7c36 */ /* 0x000fe20008000000 */
[----:B---3--:R-:W-:Y:S01]  /*265e0*/  ISETP.LT.AND P6, PT, R55, UR10, !P4 ;  /* 0x0000000a37007c0c */ /* 0x008fe2000e7c1270 */
[----:B------:R2:W-:Y:S01]  /*265f0*/  @P3 STG.E.U8 desc[UR8][R24.64], R29 ;  /* 0x0000001d18003986 */ /* 0x0005e2000c101108 */
[----:B------:R-:W3:Y:S02]  /*26600*/  LDCU UR10, c[0x0][0x398] ;  /* 0x00007300ff0a77ac */ /* 0x000ee40008000800 */
[----:B------:R-:W-:Y:S01]  /*26610*/  SHF.R.S32.HI R20, RZ, 0x1f, R27 ;  /* 0x0000001fff147819 */ /* 0x000fe2000001141b */
[----:B------:R0:W-:Y:S01]  /*26620*/  @P2 STG.E.U8 desc[UR8][R16.64], R23 ;  /* 0x0000001710002986 */ /* 0x0001e2000c101108 */
[----:B------:R-:W-:Y:S01]  /*26630*/  IADD3 R18, P2, PT, R27, R2, RZ ;  /* 0x000000021b127210 */ /* 0x000fe20007f5e0ff */
[----:B------:R-:W3:Y:S01]  /*26640*/  LDCU UR4, c[0x0][0x3b8] ;  /* 0x00007700ff0477ac */ /* 0x000ee20008000800 */
[----:B----4-:R-:W-:Y:S01]  /*26650*/  ISETP.LT.AND P5, PT, R45, UR12, !P4 ;  /* 0x0000000c2d007c0c */ /* 0x010fe2000e7a1270 */
[----:B------:R-:W-:Y:S01]  /*26660*/  VIADD R21, R44, 0x2a ;  /* 0x0000002a2c157836 */ /* 0x000fe20000000000 */
[----:B------:R-:W4:Y:S01]  /*26670*/  LDCU UR12, c[0x0][0x398] ;  /* 0x00007300ff0c77ac */ /* 0x000f220008000800 */
[----:B------:R-:W-:Y:S01]  /*26680*/  IMAD.X R19, R20, 0x1, R3, P2 ;  /* 0x0000000114137824 */ /* 0x000fe200010e0603 */
[----:B--2---:R-:W-:-:S02]  /*26690*/  PRMT R25, R8, 0x7770, RZ ;  /* 0x0000777008197816 */ /* 0x004fc400000000ff */
[----:B0-----:R-:W-:Y:S02]  /*266a0*/  IADD3 R16, P3, PT, R27, R56, RZ ;  /* 0x000000381b107210 */ /* 0x001fe40007f7e0ff */
[----:B------:R-:W-:Y:S01]  /*266b0*/  ISETP.LT.AND P2, PT, R47, UR14, !P4 ;  /* 0x0000000e2f007c0c */ /* 0x000fe2000e741270 */
[----:B------:R0:W-:Y:S01]  /*266c0*/  @P6 STG.E.U8 desc[UR8][R18.64], R25 ;  /* 0x0000001912006986 */ /* 0x0001e2000c101108 */
[----:B------:R-:W-:Y:S01]  /*266d0*/  IADD3 R22, P6, PT, R27, R58, RZ ;  /* 0x0000003a1b167210 */ /* 0x000fe20007fde0ff */
[----:B------:R-:W-:Y:S01]  /*266e0*/  IMAD.X R17, R20, 0x1, R57, P3 ;  /* 0x0000000114117824 */ /* 0x000fe200018e0639 */
[----:B-1----:R-:W-:Y:S01]  /*266f0*/  ISETP.GE.AND P3, PT, R21, UR6, PT ;  /* 0x0000000615007c0c */ /* 0x002fe2000bf66270 */
[----:B------:R-:W1:Y:S01]  /*26700*/  LDCU UR14, c[0x0][0x398] ;  /* 0x00007300ff0e77ac */ /* 0x000e620008000800 */
[----:B------:R-:W-:Y:S01]  /*26710*/  PRMT R21, R8, 0x7771, RZ ;  /* 0x0000777108157816 */ /* 0x000fe200000000ff */
[----:B------:R-:W-:Y:S01]  /*26720*/  IMAD.X R23, R20, 0x1, R59, P6 ;  /* 0x0000000114177824 */ /* 0x000fe200030e063b */
[----:B------:R-:W-:Y:S01]  /*26730*/  PRMT R29, R8, 0x7772, RZ ;  /* 0x00007772081d7816 */ /* 0x000fe200000000ff */
[----:B------:R-:W2:Y:S01]  /*26740*/  LDCU UR6, c[0x0][0x39c] ;  /* 0x00007380ff0677ac */ /* 0x000ea20008000800 */
[----:B---3--:R-:W-:Y:S01]  /*26750*/  ISETP.LT.AND P4, PT, R46, UR10, !P4 ;  /* 0x0000000a2e007c0c */ /* 0x008fe2000e781270 */
[----:B------:R3:W-:Y:S01]  /*26760*/  @P5 STG.E.U8 desc[UR8][R16.64], R21 ;  /* 0x0000001510005986 */ /* 0x0007e2000c101108 */
[----:B------:R-:W2:Y:S01]  /*26770*/  LDCU UR10, c[0x0][0x398] ;  /* 0x00007300ff0a77ac */ /* 0x000ea20008000800 */
[C---:B0-----:R-:W-:Y:S01]  /*26780*/  IADD3 R18, P5, PT, R27.reuse, R60, RZ ;  /* 0x0000003c1b127210 */ /* 0x041fe20007fbe0ff */
[----:B------:R-:W-:Y:S01]  /*26790*/  VIADD R27, R27, UR4 ;  /* 0x000000041b1b7c36 */ /* 0x000fe20008000000 */
[----:B------:R0:W-:Y:S01]  /*267a0*/  @P2 STG.E.U8 desc[UR8][R22.64], R29 ;  /* 0x0000001d16002986 */ /* 0x0001e2000c101108 */
[----:B----4-:R-:W-:Y:S01]  /*267b0*/  ISETP.LT.AND P2, PT, R55, UR12, !P1 ;  /* 0x0000000c37007c0c */ /* 0x010fe2000cf41270 */
[----:B------:R-:W4:Y:S01]  /*267c0*/  LDCU UR12, c[0x0][0x398] ;  /* 0x00007300ff0c77ac */ /* 0x000f220008000800 */
[----:B------:R-:W-:Y:S01]  /*267d0*/  IMAD.X R19, R20, 0x1, R61, P5 ;  /* 0x0000000114137824 */ /* 0x000fe200028e063d */
[----:B------:R-:W-:-:S02]  /*267e0*/  PRMT R25, R8, 0x7773, RZ ;  /* 0x0000777308197816 */ /* 0x000fc400000000ff */
[----:B------:R-:W-:Y:S01]  /*267f0*/  SHF.R.S32.HI R8, RZ, 0x1f, R27 ;  /* 0x0000001fff087819 */ /* 0x000fe2000001141b */
[----:B------:R-:W4:Y:S01]  /*26800*/  LDCU UR4, c[0x0][0x3b8] ;  /* 0x00007700ff0477ac */ /* 0x000f220008000800 */
[C---:B------:R-:W-:Y:S01]  /*26810*/  IADD3 R20, P5, PT, R27.reuse, R2, RZ ;  /* 0x000000021b147210 */ /* 0x040fe20007fbe0ff */
[----:B---3--:R-:W-:Y:S01]  /*26820*/  VIADD R17, R44, 0x2b ;  /* 0x0000002b2c117836 */ /* 0x008fe20000000000 */
[----:B------:R-:W-:Y:S02]  /*26830*/  IADD3 R16, P6, PT, R27, R56, RZ ;  /* 0x000000381b107210 */ /* 0x000fe40007fde0ff */
[----:B0-----:R-:W-:Y:S01]  /*26840*/  PRMT R29, R12, 0x7770, RZ ;  /* 0x000077700c1d7816 */ /* 0x001fe200000000ff */
[----:B------:R-:W-:Y:S01]  /*26850*/  IMAD.X R21, R8, 0x1, R3, P5 ;  /* 0x0000000108157824 */ /* 0x000fe200028e0603 */
[----:B-1----:R-:W-:Y:S01]  /*26860*/  ISETP.LT.AND P5, PT, R45, UR14, !P1 ;  /* 0x0000000e2d007c0c */ /* 0x002fe2000cfa1270 */
[----:B------:R-:W0:Y:S01]  /*26870*/  LDCU UR14, c[0x0][0x398] ;  /* 0x00007300ff0e77ac */ /* 0x000e220008000800 */
[----:B------:R1:W-:Y:S01]  /*26880*/  @P4 STG.E.U8 desc[UR8][R18.64], R25 ;  /* 0x0000001912004986 */ /* 0x0003e2000c101108 */
[----:B--2---:R-:W-:-:S02]  /*26890*/  ISETP.LT.AND P4, PT, R47, UR10, !P1 ;  /* 0x0000000a2f007c0c */ /* 0x004fc4000cf81270 */
[----:B------:R-:W-:Y:S01]  /*268a0*/  PRMT R31, R12, 0x7771, RZ ;  /* 0x000077710c1f7816 */ /* 0x000fe200000000ff */
[----:B------:R2:W-:Y:S01]  /*268b0*/  @P2 STG.E.U8 desc[UR8][R20.64], R29 ;  /* 0x0000001d14002986 */ /* 0x0005e2000c101108 */
[----:B------:R-:W-:Y:S01]  /*268c0*/  ISETP.GE.AND P2, PT, R17, UR6, PT ;  /* 0x0000000611007c0c */ /* 0x000fe2000bf46270 */
[----:B------:R-:W-:Y:S01]  /*268d0*/  IMAD.X R17, R8, 0x1, R57, P6 ;  /* 0x0000000108117824 */ /* 0x000fe200030e0639 */
[C---:B------:R-:W-:Y:S01]  /*268e0*/  IADD3 R22, P6, PT, R27.reuse, R58, RZ ;  /* 0x0000003a1b167210 */ /* 0x040fe20007fde0ff */
[----:B------:R-:W3:Y:S01]  /*268f0*/  LDCU UR6, c[0x0][0x398] ;  /* 0x00007300ff0677ac */ /* 0x000ee20008000800 */
[----:B----4-:R-:W-:Y:S01]  /*26900*/  ISETP.LT.AND P1, PT, R46, UR12, !P1 ;  /* 0x0000000c2e007c0c */ /* 0x010fe2000cf21270 */
[----:B------:R-:W4:Y:S02]  /*26910*/  LDCU UR10, c[0x0][0x398] ;  /* 0x00007300ff0a77ac */ /* 0x000f240008000800 */
[----:B------:R-:W-:Y:S01]  /*26920*/  IMAD.X R23, R8, 0x1, R59, P6 ;  /* 0x0000000108177824 */ /* 0x000fe200030e063b */
[C---:B-1----:R-:W-:Y:S01]  /*26930*/  PRMT R25, R12.reuse, 0x7772, RZ ;  /* 0x000077720c197816 */ /* 0x042fe200000000ff */
[----:B------:R-:W-:Y:S01]  /*26940*/  @P5 STG.E.U8 desc[UR8][R16.64], R31 ;  /* 0x0000001f10005986 */ /* 0x000fe2000c101108 */
[C---:B------:R-:W-:Y:S01]  /*26950*/  IADD3 R18, P5, PT, R27.reuse, R60, RZ ;  /* 0x0000003c1b127210 */ /* 0x040fe20007fbe0ff */
[----:B------:R-:W-:Y:S01]  /*26960*/  VIADD R27, R27, UR4 ;  /* 0x000000041b1b7c36 */ /* 0x000fe20008000000 */
[----:B--2---:R-:W-:Y:S01]  /*26970*/  PRMT R29, R12, 0x7773, RZ ;  /* 0x000077730c1d7816 */ /* 0x004fe200000000ff */
[----:B------:R1:W-:Y:S01]  /*26980*/  @P4 STG.E.U8 desc[UR8][R22.64], R25 ;  /* 0x0000001916004986 */ /* 0x0003e2000c101108 */
[----:B0-----:R-:W-:Y:S01]  /*26990*/  ISETP.LT.AND P4, PT, R55, UR14, !P3 ;  /* 0x0000000e37007c0c */ /* 0x001fe2000df81270 */
[----:B------:R-:W-:Y:S01]  /*269a0*/  IMAD.X R19, R8, 0x1, R61, P5 ;  /* 0x0000000108137824 */ /* 0x000fe200028e063d */
[----:B------:R-:W0:Y:S01]  /*269b0*/  LDCU UR4, c[0x0][0x3b8] ;  /* 0x00007700ff0477ac */ /* 0x000e220008000800 */
[----:B------:R-:W-:-:S02]  /*269c0*/  SHF.R.S32.HI R12, RZ, 0x1f, R27 ;  /* 0x0000001fff0c7819 */ /* 0x000fc4000001141b */
[----:B------:R-:W-:Y:S01]  /*269d0*/  IADD3 R20, P5, PT, R27, R2, RZ ;  /* 0x000000021b147210 */ /* 0x000fe20007fbe0ff */
[----:B------:R-:W2:Y:S01]  /*269e0*/  LDCU UR12, c[0x0][0x398] ;  /* 0x00007300ff0c77ac */ /* 0x000ea20008000800 */
[----:B------:R0:W-:Y:S01]  /*269f0*/  @P1 STG.E.U8 desc[UR8][R18.64], R29 ;  /* 0x0000001d12001986 */ /* 0x0001e2000c101108 */
[----:B------:R-:W2:Y:S01]  /*26a00*/  LDCU UR14, c[0x0][0x398] ;  /* 0x00007300ff0e77ac */ /* 0x000ea20008000800 */
[----:B---3--:R-:W-:Y:S01]  /*26a10*/  ISETP.LT.AND P1, PT, R45, UR6, !P3 ;  /* 0x000000062d007c0c */ /* 0x008fe2000df21270 */
[C---:B------:R-:W-:Y:S01]  /*26a20*/  IMAD.X R21, R12.reuse, 0x1, R3, P5 ;  /* 0x000000010c157824 */ /* 0x040fe200028e0603 */
[----:B-1----:R-:W-:Y:S01]  /*26a30*/  PRMT R25, R9, 0x7770, RZ ;  /* 0x0000777009197816 */ /* 0x002fe200000000ff */
[----:B------:R-:W1:Y:S01]  /*26a40*/  LDCU UR6, c[0x0][0x39c] ;  /* 0x00007380ff0677ac */ /* 0x000e620008000800 */
[----:B------:R-:W-:Y:S02]  /*26a50*/  IADD3 R16, P6, PT, R27, R56, RZ ;  /* 0x000000381b107210 */ /* 0x000fe40007fde0ff */
[----:B----4-:R-:W-:Y:S01]  /*26a60*/  ISETP.LT.AND P5, PT, R47, UR10, !P3 ;  /* 0x0000000a2f007c0c */ /* 0x010fe2000dfa1270 */
[----:B------:R3:W-:Y:S01]  /*26a70*/  @P4 STG.E.U8 desc[UR8][R20.64], R25 ;  /* 0x0000001914004986 */ /* 0x0007e2000c101108 */
[----:B------:R-:W-:Y:S01]  /*26a80*/  IADD3 R22, P4, PT, R27, R58, RZ ;  /* 0x0000003a1b167210 */ /* 0x000fe20007f9e0ff */
[C---:B------:R-:W-:Y:S01]  /*26a90*/  IMAD.X R17, R12.reuse, 0x1, R57, P6 ;  /* 0x000000010c117824 */ /* 0x040fe200030e0639 */
[C---:B------:R-:W-:Y:S01]  /*26aa0*/  PRMT R31, R9.reuse, 0x7771, RZ ;  /* 0x00007771091f7816 */ /* 0x040fe200000000ff */
[----:B------:R-:W4:Y:S01]  /*26ab0*/  LDCU UR10, c[0x0][0x39c] ;  /* 0x00007380ff0a77ac */ /* 0x000f220008000800 */
[----:B0-----:R-:W-:Y:S01]  /*26ac0*/  PRMT R29, R9, 0x7772, RZ ;  /* 0x00007772091d7816 */ /* 0x001fe200000000ff */
[----:B------:R-:W-:-:S02]  /*26ad0*/  IMAD.X R23, R12, 0x1, R59, P4 ;  /* 0x000000010c177824 */ /* 0x000fc400020e063b */
[----:B------:R-:W-:Y:S01]  /*26ae0*/  @P1 STG.E.U8 desc[UR8][R16.64], R31 ;  /* 0x0000001f10001986 */ /* 0x000fe2000c101108 */
[----:B--2---:R-:W-:Y:S01]  /*26af0*/  ISETP.LT.AND P1, PT, R46, UR12, !P3 ;  /* 0x0000000c2e007c0c */ /* 0x004fe2000df21270 */
[----:B------:R-:W0:Y:S01]  /*26b00*/  LDCU UR12, c[0x0][0x398] ;  /* 0x00007300ff0c77ac */ /* 0x000e220008000800 */
[C---:B---3--:R-:W-:Y:S01]  /*26b10*/  VIADD R25, R27.reuse, UR4 ;  /* 0x000000041b197c36 */ /* 0x048fe20008000000 */
[----:B------:R-:W-:Y:S01]  /*26b20*/  IADD3 R18, P3, PT, R27, R60, RZ ;  /* 0x0000003c1b127210 */ /* 0x000fe20007f7e0ff */
[----:B------:R-:W-:Y:S01]  /*26b30*/  VIADD R20, R44, 0x2c ;  /* 0x0000002c2c147836 */ /* 0x000fe20000000000 */
[----:B------:R-:W-:Y:S01]  /*26b40*/  ISETP.LT.AND P4, PT, R55, UR14, !P2 ;  /* 0x0000000e37007c0c */ /* 0x000fe2000d781270 */
[----:B------:R2:W-:Y:S01]  /*26b50*/  @P5 STG.E.U8 desc[UR8][R22.64], R29 ;  /* 0x0000001d16005986 */ /* 0x0005e2000c101108 */
[----:B------:R-:W-:Y:S01]  /*26b60*/  SHF.R.S32.HI R24, RZ, 0x1f, R25 ;  /* 0x0000001fff187819 */ /* 0x000fe20000011419 */
[----:B------:R-:W-:Y:S01]  /*26b70*/  IMAD.X R19, R12, 0x1, R61, P3 ;  /* 0x000000010c137824 */ /* 0x000fe200018e063d */
[----:B------:R-:W-:Y:S01]  /*26b80*/  IADD3 R8, P5, PT, R25, R2, RZ ;  /* 0x0000000219087210 */ /* 0x000fe20007fbe0ff */
[----:B------:R-:W3:Y:S01]  /*26b90*/  LDCU UR4, c[0x0][0x3b8] ;  /* 0x00007700ff0477ac */ /* 0x000ee20008000800 */
[----:B-1----:R-:W-:Y:S01]  /*26ba0*/  ISETP.GE.AND P3, PT, R20, UR6, PT ;  /* 0x0000000614007c0c */ /* 0x002fe2000bf66270 */
[----:B------:R-:W1:Y:S01]  /*26bb0*/  LDCU UR6, c[0x0][0x398] ;  /* 0x00007300ff0677ac */ /* 0x000e620008000800 */
[----:B--2---:R-:W-:Y:S01]  /*26bc0*/  PRMT R23, R9, 0x7773, RZ ;  /* 0x0000777309177816 */ /* 0x004fe200000000ff */
[----:B------:R-:W-:Y:S01]  /*26bd0*/  IMAD.X R9, R24, 0x1, R3, P5 ;  /* 0x0000000118097824 */ /* 0x000fe200028e0603 */
[----:B------:R-:W-:Y:S01]  /*26be0*/  PRMT R29, R13, 0x7770, RZ ;  /* 0x000077700d1d7816 */ /* 0x000fe200000000ff */
[----:B------:R-:W2:Y:S01]  /*26bf0*/  LDCU UR14, c[0x0][0x398] ;  /* 0x00007300ff0e77ac */ /* 0x000ea20008000800 */
[----:B------:R-:W-:Y:S01]  /*26c00*/  ISETP.LT.AND P5, PT, R45, UR16, !P2 ;  /* 0x000000102d007c0c */ /* 0x000fe2000d7a1270 */
[----:B------:R-:W-:Y:S01]  /*26c10*/  @P1 STG.E.U8 desc[UR8][R18.64], R23 ;  /* 0x0000001712001986 */ /* 0x000fe2000c101108 */
[C---:B------:R-:W-:Y:S01]  /*26c20*/  IADD3 R16, P1, PT, R25.reuse, R56, RZ ;  /* 0x0000003819107210 */ /* 0x040fe20007f3e0ff */
[----:B------:R-:W-:Y:S01]  /*26c30*/  VIADD R12, R44, 0x2d ;  /* 0x0000002d2c0c7836 */ /* 0x000fe20000000000 */
[----:B------:R-:W-:Y:S01]  /*26c40*/  IADD3 R20, P6, PT, R25, R58, RZ ;  /* 0x0000003a19147210 */ /* 0x000fe20007fde0ff */
[----:B------:R0:W-:Y:S01]  /*26c50*/  @P4 STG.E.U8 desc[UR8][R8.64], R29 ;  /* 0x0000001d08004986 */ /* 0x0001e2000c101108 */
[----:B------:R-:W-:Y:S01]  /*26c60*/  ISETP.LT.AND P4, PT, R47, UR18, !P2 ;  /* 0x000000122f007c0c */ /* 0x000fe2000d781270 */
[C---:B------:R-:W-:Y:S01]  /*26c70*/  IMAD.X R17, R24.reuse, 0x1, R57, P1 ;  /* 0x0000000118117824 */ /* 0x040fe200008e0639 */
[----:B------:R-:W-:Y:S01]  /*26c80*/  PRMT R27, R13, 0x7771, RZ ;  /* 0x000077710d1b7816 */ /* 0x000fe200000000ff */
[----:B------:R-:W-:Y:S01]  /*26c90*/  IMAD.X R21, R24, 0x1, R59, P6 ;  /* 0x0000000118157824 */ /* 0x000fe200030e063b */
[----:B------:R-:W2:Y:S01]  /*26ca0*/  LDCU UR16, c[0x0][0x398] ;  /* 0x00007300ff1077ac */ /* 0x000ea20008000800 */
[----:B-1----:R-:W-:-:S02]  /*26cb0*/  ISETP.LT.AND P2, PT, R46, UR6, !P2 ;  /* 0x000000062e007c0c */ /* 0x002fc4000d741270 */
[----:B----4-:R-:W-:Y:S02]  /*26cc0*/  ISETP.GE.AND P1, PT, R12, UR10, PT ;  /* 0x0000000a0c007c0c */ /* 0x010fe4000bf26270 */
[----:B0-----:R-:W-:Y:S01]  /*26cd0*/  PRMT R9, R13, 0x7772, RZ ;  /* 0x000077720d097816 */ /* 0x001fe200000000ff */
[----:B------:R-:W-:Y:S01]  /*26ce0*/  @P5 STG.E.U8 desc[UR8][R16.64], R27 ;  /* 0x0000001b10005986 */ /* 0x000fe2000c101108 */
[----:B------:R-:W0:Y:S03]  /*26cf0*/  LDCU UR10, c[0x0][0x39c] ;  /* 0x00007380ff0a77ac */ /* 0x000e260008000800 */
[----:B------:R1:W-:Y:S01]  /*26d00*/  @P4 STG.E.U8 desc[UR8][R20.64], R9 ;  /* 0x0000000914004986 */ /* 0x0003e2000c101108 */
[C---:B------:R-:W-:Y:S01]  /*26d10*/  IADD3 R18, P4, PT, R25.reuse, R60, RZ ;  /* 0x0000003c19127210 */ /* 0x040fe20007f9e0ff */
[----:B---3--:R-:W-:Y:S01]  /*26d20*/  VIADD R25, R25, UR4 ;  /* 0x0000000419197c36 */ /* 0x008fe20008000000 */
[----:B------:R-:W-:Y:S01]  /*26d30*/  ISETP.LT.AND P6, PT, R55, UR12, !P3 ;  /* 0x0000000c37007c0c */ /* 0x000fe2000dfc1270 */
[----:B------:R-:W3:Y:S01]  /*26d40*/  LDCU UR6, c[0x0][0x3b8] ;  /* 0x00007700ff0677ac */ /* 0x000ee20008000800 */
[----:B------:R-:W-:Y:S01]  /*26d50*/  PRMT R23, R13, 0x7773, RZ ;  /* 0x000077730d177816 */ /* 0x000fe200000000ff */
[----:B------:R-:W-:Y:S01]  /*26d60*/  IMAD.X R19, R24, 0x1, R61, P4 ;  /* 0x0000000118137824 */ /* 0x000fe200020e063d */
[----:B------:R-:W-:Y:S01]  /*26d70*/  SHF.R.S32.HI R22, RZ, 0x1f, R25 ;  /* 0x0000001fff167819 */ /* 0x000fe20000011419 */
[----:B------:R-:W4:Y:S01]  /*26d80*/  LDCU UR12, c[0x0][0x398] ;  /* 0x00007300ff0c77ac */ /* 0x000f220008000800 */
[C---:B------:R-:W-:Y:S01]  /*26d90*/  IADD3 R12, P4, PT, R25.reuse, R2, RZ ;  /* 0x00000002190c7210 */ /* 0x040fe20007f9e0ff */
[----:B------:R-:W3:Y:S01]  /*26da0*/  LDCU UR18, c[0x0][0x398] ;  /* 0x00007300ff1277ac */ /* 0x000ee20008000800 */
[----:B------:R0:W-:Y:S03]  /*26db0*/  @P2 STG.E.U8 desc[UR8][R18.64], R23 ;  /* 0x0000001712002986 */ /* 0x0001e6000c101108 */
[----:B------:R-:W-:Y:S01]  /*26dc0*/  IMAD.X R13, R22, 0x1, R3, P4 ;  /* 0x00000001160d7824 */ /* 0x000fe200020e0603 */
[----:B-1----:R-:W-:Y:S01]  /*26dd0*/  PRMT R21, R10, 0x7770, RZ ;  /* 0x000077700a157816 */ /* 0x002fe200000000ff */
[----:B------:R-:W-:Y:S01]  /*26de0*/  VIADD R17, R44, 0x2e ;  /* 0x0000002e2c117836 */ /* 0x000fe20000000000 */
[----:B------:R-:W-:Y:S01]  /*26df0*/  IADD3 R8, P2, PT, R25, R56, RZ ;  /* 0x0000003819087210 */ /* 0x000fe20007f5e0ff */
[----:B------:R-:W1:Y:S01]  /*26e00*/  LDCU UR4, c[0x0][0x3b8] ;  /* 0x00007700ff0477ac */ /* 0x000e620008000800 */
[----:B--2---:R-:W-:-:S02]  /*26e10*/  ISETP.LT.AND P5, PT, R45, UR14, !P3 ;  /* 0x0000000e2d007c0c */ /* 0x004fc4000dfa1270 */
[----:B------:R-:W-:Y:S01]  /*26e20*/  ISETP.LT.AND P4, PT, R47, UR16, !P3 ;  /* 0x000000102f007c0c */ /* 0x000fe2000df81270 */
[----:B------:R3:W-:Y:S01]  /*26e30*/  @P6 STG.E.U8 desc[UR8][R12.64], R21 ;  /* 0x000000150c006986 */ /* 0x0007e2000c101108 */
[----:B------:R-:W-:Y:S01]  /*26e40*/  IMAD.X R9, R22, 0x1, R57, P2 ;  /* 0x0000000116097824 */ /* 0x000fe200010e0639 */
[----:B------:R-:W-:Y:S01]  /*26e50*/  IADD3 R16, P6, PT, R25, R58, RZ ;  /* 0x0000003a19107210 */ /* 0x000fe20007fde0ff */
[----:B------:R-:W2:Y:S01]  /*26e60*/  LDCU UR14, c[0x0][0x398] ;  /* 0x00007300ff0e77ac */ /* 0x000ea20008000800 */
[----:B0-----:R-:W-:Y:S01]  /*26e70*/  ISETP.GE.AND P2, PT, R17, UR10, PT ;  /* 0x0000000a11007c0c */ /* 0x001fe2000bf46270 */
[----:B------:R-:W0:Y:S01]  /*26e80*/  LDCU UR10, c[0x0][0x398] ;  /* 0x00007300ff0a77ac */ /* 0x000e220008000800 */
[----:B------:R-:W-:Y:S01]  /*26e90*/  PRMT R27, R10, 0x7771, RZ ;  /* 0x000077710a1b7816 */ /* 0x000fe200000000ff */
[----:B------:R-:W-:Y:S01]  /*26ea0*/  IMAD.X R17, R22, 0x1, R59, P6 ;  /* 0x0000000116117824 */ /* 0x000fe200030e063b */
[----:B------:R-:W-:Y:S01]  /*26eb0*/  PRMT R23, R10, 0x7772, RZ ;  /* 0x000077720a177816 */ /* 0x000fe200000000ff */
[----:B------:R-:W0:Y:S01]  /*26ec0*/  LDCU UR16, c[0x0][0x398] ;  /* 0x00007300ff1077ac */ /* 0x000e220008000800 */
[----:B---3--:R-:W-:Y:S01]  /*26ed0*/  VIADD R21, R25, UR6 ;  /* 0x0000000619157c36 */ /* 0x008fe20008000000 */
[----:B----4-:R-:W-:Y:S01]  /*26ee0*/  ISETP.LT.AND P3, PT, R46, UR12, !P3 ;  /* 0x0000000c2e007c0c */ /* 0x010fe2000df61270 */
[----:B------:R-:W-:Y:S01]  /*26ef0*/  @P5 STG.E.U8 desc[UR8][R8.64], R27 ;  /* 0x0000001b08005986 */ /* 0x000fe2000c101108 */
[----:B------:R-:W-:Y:S01]  /*26f00*/  ISETP.LT.AND P6, PT, R55, UR18, !P1 ;  /* 0x0000001237007c0c */ /* 0x000fe2000cfc1270 */
[----:B------:R-:W3:Y:S02]  /*26f10*/  LDCU UR12, c[0x0][0x398] ;  /* 0x00007300ff0c77ac */ /* 0x000ee40008000800 */
[----:B------:R4:W-:Y:S01]  /*26f20*/  @P4 STG.E.U8 desc[UR8][R16.64], R23 ;  /* 0x0000001710004986 */ /* 0x0009e2000c101108 */
[----:B------:R-:W-:Y:S01]  /*26f30*/  IADD3 R12, P4, PT, R25, R60, RZ ;  /* 0x0000003c190c7210 */ /* 0x000fe20007f9e0ff */
[----:B------:R-:W1:Y:S01]  /*26f40*/  LDCU UR6, c[0x0][0x39c] ;  /* 0x00007380ff0677ac */ /* 0x000e620008000800 */
[----:B------:R-:W-:-:S02]  /*26f50*/  SHF.R.S32.HI R20, RZ, 0x1f, R21 ;  /* 0x0000001fff147819 */ /* 0x000fc40000011415 */
[----:B------:R-:W-:Y:S01]  /*26f60*/  IADD3 R18, P5, PT, R21, R2, RZ ;  /* 0x0000000215127210 */ /* 0x000fe20007fbe0ff */
[----:B------:R-:W-:Y:S01]  /*26f70*/  IMAD.X R13, R22, 0x1, R61, P4 ;  /* 0x00000001160d7824 */ /* 0x000fe200020e063d */
[----:B------:R-:W-:Y:S01]  /*26f80*/  PRMT R25, R14, 0x7770, RZ ;  /* 0x000077700e197816 */ /* 0x000fe200000000ff */
[----:B------:R-:W1:Y:S02]  /*26f90*/  LDCU UR18, c[0x0][0x398] ;  /* 0x00007300ff1277ac */ /* 0x000e640008000800 */
[----:B------:R-:W-:Y:S01]  /*26fa0*/  IMAD.X R19, R20, 0x1, R3, P5 ;  /* 0x0000000114137824 */ /* 0x000fe200028e0603 */
[----:B----4-:R-:W-:Y:S02]  /*26fb0*/  PRMT R23, R10, 0x7773, RZ ;  /* 0x000077730a177816 */ /* 0x010fe400000000ff */
[----:B0-----:R-:W-:Y:S01]  /*26fc0*/  ISETP.LT.AND P5, PT, R45, UR10, !P1 ;  /* 0x0000000a2d007c0c */ /* 0x001fe2000cfa1270 */
[----:B------:R-:W0:Y:S01]  /*26fd0*/  LDCU UR10, c[0x0][0x398] ;  /* 0x00007300ff0a77ac */ /* 0x000e220008000800 */
[----:B--2---:R-:W-:Y:S01]  /*26fe0*/  ISETP.LT.AND P4, PT, R47, UR14, !P1 ;  /* 0x0000000e2f007c0c */ /* 0x004fe2000cf81270 */
[----:B------:R1:W-:Y:S01]  /*26ff0*/  @P3 STG.E.U8 desc[UR8][R12.64], R23 ;  /* 0x000000170c003986 */ /* 0x0003e2000c101108 */
[C---:B------:R-:W-:Y:S01]  /*27000*/  IADD3 R8, P3, PT, R21.reuse, R56, RZ ;  /* 0x0000003815087210 */ /* 0x040fe20007f7e0ff */
[----:B------:R-:W2:Y:S02]  /*27010*/  LDCU UR14, c[0x0][0x398] ;  /* 0x00007300ff0e77ac */ /* 0x000ea40008000800 */
[----:B------:R4:W-:Y:S01]  /*27020*/  @P6 STG.E.U8 desc[UR8][R18.64], R25 ;  /* 0x0000001912006986 */ /* 0x0009e2000c101108 */
[----:B------:R-:W-:Y:S01]  /*27030*/  IADD3 R16, P6, PT, R21, R58, RZ ;  /* 0x0000003a15107210 */ /* 0x000fe20007fde0ff */
[----:B------:R-:W-:Y:S01]  /*27040*/  IMAD.X R9, R20, 0x1, R57, P3 ;  /* 0x0000000114097824 */ /* 0x000fe200018e0639 */
[----:B------:R-:W-:-:S03]  /*27050*/  PRMT R27, R14, 0x7771, RZ ;  /* 0x000077710e1b7816 */ /* 0x000fc600000000ff */
[----:B------:R-:W-:Y:S01]  /*27060*/  IMAD.X R17, R20, 0x1, R59, P6 ;  /* 0x0000000114117824 */ /* 0x000fe200030e063b */
[----:B---3--:R-:W-:Y:S01]  /*27070*/  ISETP.LT.AND P1, PT, R46, UR12, !P1 ;  /* 0x0000000c2e007c0c */ /* 0x008fe2000cf21270 */
[----:B-1----:R-:W-:Y:S01]  /*27080*/  VIADD R23, R21, UR4 ;  /* 0x0000000415177c36 */ /* 0x002fe20008000000 */
[----:B----4-:R-:W-:Y:S01]  /*27090*/  PRMT R25, R14, 0x7772, RZ ;  /* 0x000077720e197816 */ /* 0x010fe200000000ff */
[----:B------:R1:W-:Y:S01]  /*270a0*/  @P5 STG.E.U8 desc[UR8][R8.64], R27 ;  /* 0x0000001b08005986 */ /* 0x0003e2000c101108 */
[----:B------:R-:W-:Y:S01]  /*270b0*/  ISETP.LT.AND P6, PT, R55, UR16, !P2 ;  /* 0x0000001037007c0c */ /* 0x000fe2000d7c1270 */
[----:B------:R-:W-:Y:S01]  /*270c0*/  VIADD R10, R44, 0x2f ;  /* 0x0000002f2c0a7836 */ /* 0x000fe20000000000 */
[----:B------:R-:W-:Y:S01]  /*270d0*/  SHF.R.S32.HI R22, RZ, 0x1f, R23 ;  /* 0x0000001fff167819 */ /* 0x000fe20000011417 */
[----:B------:R3:W-:Y:S01]  /*270e0*/  @P4 STG.E.U8 desc[UR8][R16.64], R25 ;  /* 0x0000001910004986 */ /* 0x0007e2000c101108 */
[----:B------:R-:W-:Y:S01]  /*270f0*/  IADD3 R12, P4, PT, R21, R60, RZ ;  /* 0x0000003c150c7210 */ /* 0x000fe20007f9e0ff */
[----:B------:R-:W4:Y:S01]  /*27100*/  LDCU UR12, c[0x0][0x398] ;  /* 0x00007300ff0c77ac */ /* 0x000f220008000800 */
[----:B------:R-:W-:-:S02]  /*27110*/  IADD3 R18, P5, PT, R23, R2, RZ ;  /* 0x0000000217127210 */ /* 0x000fc40007fbe0ff */
[----:B------:R-:W-:Y:S01]  /*27120*/  ISETP.GE.AND P3, PT, R10, UR6, PT ;  /* 0x000000060a007c0c */ /* 0x000fe2000bf66270 */
[----:B------:R-:W-:Y:S01]  /*27130*/  IMAD.X R13, R20, 0x1, R61, P4 ;  /* 0x00000001140d7824 */ /* 0x000fe200020e063d */
[----:B------:R-:W2:Y:S01]  /*27140*/  LDCU UR6, c[0x0][0x3b8] ;  /* 0x00007700ff0677ac */ /* 0x000ea20008000800 */
[----:B-1----:R-:W-:Y:S01]  /*27150*/  PRMT R27, R14, 0x7773, RZ ;  /* 0x000077730e1b7816 */ /* 0x002fe200000000ff */
[----:B------:R-:W-:Y:S01]  /*27160*/  IMAD.X R19, R22, 0x1, R3, P5 ;  /* 0x0000000116137824 */ /* 0x000fe200028e0603 */
[----:B------:R-:W1:Y:S01]  /*27170*/  LDCU UR16, c[0x0][0x398] ;  /* 0x00007300ff1077ac */ /* 0x000e620008000800 */
[----:B---3--:R-:W-:Y:S02]  /*27180*/  PRMT R17, R11, 0x7770, RZ ;  /* 0x000077700b117816 */ /* 0x008fe400000000ff */
[----:B------:R3:W-:Y:S01]  /*27190*/  @P1 STG.E.U8 desc[UR8][R12.64], R27 ;  /* 0x0000001b0c001986 */ /* 0x0007e2000c101108 */
[----:B------:R-:W-:Y:S01]  /*271a0*/  ISETP.LT.AND P4, PT, R45, UR18, !P2 ;  /* 0x000000122d007c0c */ /* 0x000fe2000d781270 */
[----:B------:R-:W1:Y:S02]  /*271b0*/  LDCU UR4, c[0x0][0x3b8] ;  /* 0x00007700ff0477ac */ /* 0x000e640008000800 */
[----:B------:R3:W-:Y:S01]  /*271c0*/  @P6 STG.E.U8 desc[UR8][R18.64], R17 ;  /* 0x0000001112006986 */ /* 0x0007e2000c101108 */
[----:B------:R-:W-:-:S02]  /*271d0*/  IADD3 R8, P6, PT, R23, R56, RZ ;  /* 0x0000003817087210 */ /* 0x000fc40007fde0ff */
[C---:B------:R-:W-:Y:S02]  /*271e0*/  PRMT R21, R11.reuse, 0x7773, RZ ;  /* 0x000077730b157816 */ /* 0x040fe400000000ff */
[----:B------:R-:W-:Y:S02]  /*271f0*/  PRMT R25, R11, 0x7772, RZ ;  /* 0x000077720b197816 */ /* 0x000fe400000000ff */
[----:B0-----:R-:W-:Y:S01]  /*27200*/  ISETP.LT.AND P1, PT, R47, UR10, !P2 ;  /* 0x0000000a2f007c0c */ /* 0x001fe2000d721270 */
[----:B------:R-:W-:Y:S01]  /*27210*/  IMAD.X R9, R22, 0x1, R57, P6 ;  /* 0x0000000116097824 */ /* 0x000fe200030e0639 */
[----:B--2---:R-:W-:Y:S01]  /*27220*/  ISETP.LT.AND P2, PT, R46, UR14, !P2 ;  /* 0x0000000e2e007c0c */ /* 0x004fe2000d741270 */
[----:B------:R-:W0:Y:S01]  /*27230*/  LDCU UR10, c[0x0][0x39c] ;  /* 0x00007380ff0a77ac */ /* 0x000e220008000800 */
[C---:B------:R-:W-:Y:S02]  /*27240*/  IADD3 R10, P5, PT, R23.reuse, R58, RZ ;  /* 0x0000003a170a7210 */ /* 0x040fe40007fbe0ff */
[----:B---3--:R-:W-:Y:S01]  /*27250*/  IADD3 R12, P6, PT, R23, R60, RZ ;  /* 0x0000003c170c7210 */ /* 0x008fe20007fde0ff */
[----:B------:R-:W-:Y:S01]  /*27260*/  VIADD R14, R44, 0x30 ;  /* 0x000000302c0e7836 */ /* 0x000fe20000000000 */
[----:B------:R-:W-:Y:S01]  /*27270*/  PRMT R19, R11, 0x7771, RZ ;  /* 0x000077710b137816 */ /* 0x000fe200000000ff */
[C---:B------:R-:W-:Y:S01]  /*27280*/  IMAD.X R11, R22.reuse, 0x1, R59, P5 ;  /* 0x00000001160b7824 */ /* 0x040fe200028e063b */
[----:B------:R-:W2:Y:S01]  /*27290*/  LDCU UR14, c[0x0][0x398] ;  /* 0x00007300ff0e77ac */ /* 0x000ea20008000800 */
[----:B------:R-:W-:-:S02]  /*272a0*/  IMAD.X R13, R22, 0x1, R61, P6 ;  /* 0x00000001160d7824 */ /* 0x000fc400030e063d */
[----:B------:R-:W-:Y:S01]  /*272b0*/  VIADD R23, R23, UR6 ;  /* 0x0000000617177c36 */ /* 0x000fe20008000000 */
[----:B------:R3:W-:Y:S01]  /*272c0*/  @P4 STG.E.U8 desc[UR8][R8.64], R19 ;  /* 0x0000001308004986 */ /* 0x0007e2000c101108 */
[----:B------:R-:W-:Y:S01]  /*272d0*/  ISETP.LT.AND P4, PT, R55, UR20, !P3 ;  /* 0x0000001437007c0c */ /* 0x000fe2000df81270 */
[----:B------:R-:W2:Y:S02]  /*272e0*/  LDCU UR18, c[0x0][0x398] ;  /* 0x00007300ff1277ac */ /* 0x000ea40008000800 */
[----:B------:R0:W-:Y:S01]  /*272f0*/  @P1 STG.E.U8 desc[UR8][R10.64], R25 ;  /* 0x000000190a001986 */ /* 0x0001e2000c101108 */
[----:B------:R-:W-:Y:S01]  /*27300*/  SHF.R.S32.HI R18, RZ, 0x1f, R23 ;  /* 0x0000001fff127819 */ /* 0x000fe20000011417 */
[----:B------:R-:W2:Y:S02]  /*27310*/  LDCU UR6, c[0x0][0x39c] ;  /* 0x00007380ff0677ac */ /* 0x000ea40008000800 */
[----:B------:R2:W-:Y:S01]  /*27320*/  @P2 STG.E.U8 desc[UR8][R12.64], R21 ;  /* 0x000000150c002986 */ /* 0x0005e2000c101108 */
[----:B----4-:R-:W-:Y:S01]  /*27330*/  ISETP.LT.AND P2, PT, R45, UR12, !P3 ;  /* 0x0000000c2d007c0c */ /* 0x010fe2000df41270 */
[----:B------:R-:W4:Y:S01]  /*27340*/  LDCU UR12, c[0x0][0x398] ;  /* 0x00007300ff0c77ac */ /* 0x000f220008000800 */
[----:B---3--:R-:W-:-:S02]  /*27350*/  IADD3 R8, P1, PT, R23, R56, RZ ;  /* 0x0000003817087210 */ /* 0x008fc40007f3e0ff */
[----:B------:R-:W-:Y:S02]  /*27360*/  IADD3 R16, P6, PT, R23, R2, RZ ;  /* 0x0000000217107210 */ /* 0x000fe40007fde0ff */
[----:B-1----:R-:W-:Y:S01]  /*27370*/  ISETP.LT.AND P5, PT, R47, UR16, !P3 ;  /* 0x000000102f007c0c */ /* 0x002fe2000dfa1270 */
[----:B------:R-:W-:Y:S01]  /*27380*/  IMAD.X R9, R18, 0x1, R57, P1 ;  /* 0x0000000112097824 */ /* 0x000fe200008e0639 */
[----:B0-----:R-:W-:Y:S01]  /*27390*/  ISETP.GE.AND P1, PT, R14, UR10, PT ;  /* 0x0000000a0e007c0c */ /* 0x001fe2000bf26270 */
[----:B------:R-:W-:Y:S01]  /*273a0*/  IMAD.X R17, R18, 0x1, R3, P6 ;  /* 0x0000000112117824 */ /* 0x000fe200030e0603 */
[----:B------:R-:W-:Y:S01]  /*273b0*/  PRMT R27, R15, 0x7770, RZ ;  /* 0x000077700f1b7816 */ /* 0x000fe200000000ff */
[----:B------:R-:W0:Y:S01]  /*273c0*/  LDCU UR10, c[0x0][0x398] ;  /* 0x00007300ff0a77ac */ /* 0x000e220008000800 */
[----:B------:R-:W-:Y:S02]  /*273d0*/  IADD3 R10, P6, PT, R23, R58, RZ ;  /* 0x0000003a170a7210 */ /* 0x000fe40007fde0ff */
[C---:B------:R-:W-:Y:S01]  /*273e0*/  PRMT R25, R15.reuse, 0x7771, RZ ;  /* 0x000077710f197816 */ /* 0x040fe200000000ff */
[----:B------:R1:W-:Y:S01]  /*273f0*/  @P4 STG.E.U8 desc[UR8][R16.64], R27 ;  /* 0x0000001b10004986 */ /* 0x0003e2000c101108 */
[----:B------:R-:W-:Y:S01]  /*27400*/  ISETP.LT.AND P3, PT, R46, UR22, !P3 ;  /* 0x000000162e007c0c */ /* 0x000fe2000df61270 */
[----:B------:R-:W-:Y:S01]  /*27410*/  IMAD.X R11, R18, 0x1, R59, P6 ;  /* 0x00000001120b7824 */ /* 0x000fe200030e063b */
[----:B--2---:R-:W-:Y:S01]  /*27420*/  PRMT R21, R15, 0x7772, RZ ;  /* 0x000077720f157816 */ /* 0x004fe200000000ff */
[----:B------:R2:W-:Y:S01]  /*27430*/  @P2 STG.E.U8 desc[UR8][R8.64], R25 ;  /* 0x0000001908002986 */ /* 0x0005e2000c101108 */
[C---:B------:R-:W-:Y:S01]  /*27440*/  VIADD R19, R23.reuse, UR4 ;  /* 0x0000000417137c36 */ /* 0x040fe20008000000 */
[----:B------:R-:W-:Y:S01]  /*27450*/  IADD3 R12, P2, PT, R23, R60, RZ ;  /* 0x0000003c170c7210 */ /* 0x000fe20007f5e0ff */
[----:B------:R-:W3:Y:S01]  /*27460*/  LDCU UR4, c[0x0][0x3b8] ;  /* 0x00007700ff0477ac */ /* 0x000ee20008000800 */
[----:B------:R0:W-:Y:S01]  /*27470*/  @P5 STG.E.U8 desc[UR8][R10.64], R21 ;  /* 0x000000150a005986 */ /* 0x0001e2000c101108 */
[----:B------:R-:W-:-:S02]  /*27480*/  ISETP.LT.AND P5, PT, R55, UR14, !P1 ;  /* 0x0000000e37007c0c */ /* 0x000fc4000cfa1270 */
[----:B------:R-:W-:Y:S01]  /*27490*/  SHF.R.S32.HI R20, RZ, 0x1f, R19 ;  /* 0x0000001fff147819 */ /* 0x000fe20000011413 */
[----:B------:R-:W-:Y:S01]  /*274a0*/  IMAD.X R13, R18, 0x1, R61, P2 ;  /* 0x00000001120d7824 */ /* 0x000fe200010e063d */
[----:B------:R-:W-:Y:S01]  /*274b0*/  IADD3 R14, P6, PT, R19, R2, RZ ;  /* 0x00000002130e7210 */ /* 0x000fe20007fde0ff */
[----:B------:R-:W3:Y:S01]  /*274c0*/  LDCU UR14, c[0x0][0x398] ;  /* 0x00007300ff0e77ac */ /* 0x000ee20008000800 */
[----:B-1----:R-:W-:Y:S02]  /*274d0*/  PRMT R17, R15, 0x7773, RZ ;  /* 0x000077730f117816 */ /* 0x002fe400000000ff */
[----:B------:R-:W-:Y:S01]  /*274e0*/  ISETP.LT.AND P4, PT, R45, UR18, !P1 ;  /* 0x000000122d007c0c */ /* 0x000fe2000cf81270 */
[----:B------:R-:W-:Y:S01]  /*274f0*/  IMAD.X R15, R20, 0x1, R3, P6 ;  /* 0x00000001140f7824 */ /* 0x000fe200030e0603 */
[----:B--2---:R-:W-:Y:S01]  /*27500*/  IADD3 R8, P6, PT, R19, R56, RZ ;  /* 0x0000003813087210 */ /* 0x004fe20007fde0ff */
[----:B------:R1:W-:Y:S01]  /*27510*/  @P3 STG.E.U8 desc[UR8][R12.64], R17 ;  /* 0x000000110c003986 */ /* 0x0003e2000c101108 */
[----:B0-----:R-:W-:Y:S01]  /*27520*/  ISETP.LT.AND P3, PT, R47, UR10, !P1 ;  /* 0x0000000a2f007c0c */ /* 0x001fe2000cf61270 */
[----:B------:R-:W0:Y:S01]  /*27530*/  LDCU UR10, c[0x0][0x398] ;  /* 0x00007300ff0a77ac */ /* 0x000e220008000800 */
[----:B------:R-:W-:Y:S01]  /*27540*/  PRMT R21, R4, 0x7770, RZ ;  /* 0x0000777004157816 */ /* 0x000fe200000000ff */
[----:B------:R-:W-:Y:S01]  /*27550*/  IMAD.X R9, R20, 0x1, R57, P6 ;  /* 0x0000000114097824 */ /* 0x000fe200030e0639 */
[----:B------:R-:W-:Y:S01]  /*27560*/  PRMT R23, R4, 0x7771, RZ ;  /* 0x0000777104177816 */ /* 0x000fe200000000ff */
[----:B------:R-:W-:Y:S01]  /*27570*/  VIADD R22, R44, 0x31 ;  /* 0x000000312c167836 */ /* 0x000fe20000000000 */
[----:B----4-:R-:W-:Y:S01]  /*27580*/  ISETP.LT.AND P1, PT, R46, UR12, !P1 ;  /* 0x0000000c2e007c0c */ /* 0x010fe2000cf21270 */
[----:B------:R2:W-:Y:S01]  /*27590*/  @P5 STG.E.U8 desc[UR8][R14.64], R21 ;  /* 0x000000150e005986 */ /* 0x0005e2000c101108 */
[C---:B------:R-:W-:Y:S01]  /*275a0*/  IADD3 R10, P5, PT, R19.reuse, R58, RZ ;  /* 0x0000003a130a7210 */ /* 0x040fe20007fbe0ff */
[----:B------:R-:W4:Y:S01]  /*275b0*/  LDCU UR12, c[0x0][0x398] ;  /* 0x00007300ff0c77ac */ /* 0x000f220008000800 */
[----:B------:R-:W-:Y:S01]  /*275c0*/  ISETP.GE.AND P2, PT, R22, UR6, PT ;  /* 0x0000000616007c0c */ /* 0x000fe2000bf46270 */
[----:B------:R0:W-:Y:S01]  /*275d0*/  @P4 STG.E.U8 desc[UR8][R8.64], R23 ;  /* 0x0000001708004986 */ /* 0x0001e2000c101108 */
[----:B-1----:R-:W-:Y:S01]  /*275e0*/  IADD3 R12, P4, PT, R19, R60, RZ ;  /* 0x0000003c130c7210 */ /* 0x002fe20007f9e0ff */
[----:B------:R-:W1:Y:S01]  /*275f0*/  LDCU UR6, c[0x0][0x39c] ;  /* 0x00007380ff0677ac */ /* 0x000e620008000800 */
[----:B------:R-:W-:Y:S01]  /*27600*/  IMAD.X R11, R20, 0x1, R59, P5 ;  /* 0x00000001140b7824 */ /* 0x000fe200028e063b */
[----:B---3--:R-:W-:Y:S01]  /*27610*/  ISETP.LT.AND P5, PT, R55, UR14, !P2 ;  /* 0x0000000e37007c0c */ /* 0x008fe2000d7a1270 */
[----:B------:R-:W3:Y:S01]  /*27620*/  LDCU UR16, c[0x0][0x398] ;  /* 0x00007300ff1077ac */ /* 0x000ee20008000800 */
[----:B--2---:R-:W-:Y:S01]  /*27630*/  VIADD R15, R19, UR4 ;  /* 0x00000004130f7c36 */ /* 0x004fe20008000000 */
[----:B------:R-:W-:Y:S01]  /*27640*/  PRMT R21, R4, 0x7772, RZ ;  /* 0x0000777204157816 */ /* 0x000fe200000000ff */
[----:B------:R-:W2:Y:S01]  /*27650*/  LDCU UR4, c[0x0][0x3b8] ;  /* 0x00007700ff0477ac */ /* 0x000ea20008000800 */
[----:B------:R-:W-:Y:S01]  /*27660*/  IMAD.X R13, R20, 0x1, R61, P4 ;  /* 0x00000001140d7824 */ /* 0x000fe200020e063d */
[----:B------:R-:W-:Y:S01]  /*27670*/  PRMT R17, R4, 0x7773, RZ ;  /* 0x0000777304117816 */ /* 0x000fe200000000ff */
[----:B------:R-:W1:Y:S01]  /*27680*/  LDCU UR14, c[0x0][0x398] ;  /* 0x00007300ff0e77ac */ /* 0x000e620008000800 */
[----:B------:R3:W-:Y:S01]  /*27690*/  @P3 STG.E.U8 desc[UR8][R10.64], R21 ;  /* 0x000000150a003986 */ /* 0x0007e2000c101108 */
[----:B0-----:R-:W-:-:S02]  /*276a0*/  ISETP.LT.AND P4, PT, R45, UR10, !P2 ;  /* 0x0000000a2d007c0c */ /* 0x001fc4000d781270 */
[----:B------:R-:W-:Y:S01]  /*276b0*/  SHF.R.S32.HI R4, RZ, 0x1f, R15 ;  /* 0x0000001fff047819 */ /* 0x000fe2000001140f */
[----:B------:R2:W-:Y:S01]  /*276c0*/  @P1 STG.E.U8 desc[UR8][R12.64], R17 ;  /* 0x000000110c001986 */ /* 0x0005e2000c101108 */
[C---:B------:R-:W-:Y:S01]  /*276d0*/  IADD3 R8, P1, PT, R15.reuse, R2, RZ ;  /* 0x000000020f087210 */ /* 0x040fe20007f3e0ff */
[----:B------:R-:W-:Y:S01]  /*276e0*/  VIADD R14, R44, 0x32 ;  /* 0x000000322c0e7836 */ /* 0x000fe20000000000 */
[----:B------:R-:W0:Y:S01]  /*276f0*/  LDCU UR10, c[0x0][0x398] ;  /* 0x00007300ff0a77ac */ /* 0x000e220008000800 */
[----:B------:R-:W0:Y:S01]  /*27700*/  LDCU UR18, c[0x0][0x398] ;  /* 0x00007300ff1277ac */ /* 0x000e220008000800 */
[----:B---3--:R-:W-:Y:S01]  /*27710*/  IADD3 R10, P3, PT, R15, R56, RZ ;  /* 0x000000380f0a7210 */ /* 0x008fe20007f7e0ff */
[----:B------:R-:W-:Y:S01]  /*27720*/  IMAD.X R9, R4, 0x1, R3, P1 ;  /* 0x0000000104097824 */ /* 0x000fe200008e0603 */
[C---:B------:R-:W-:Y:S02]  /*27730*/  PRMT R21, R48.reuse, 0x7770, RZ ;  /* 0x0000777030157816 */ /* 0x040fe400000000ff */
[----:B------:R-:W-:Y:S01]  /*27740*/  PRMT R19, R48, 0x7771, RZ ;  /* 0x0000777130137816 */ /* 0x000fe200000000ff */
[----:B------:R-:W-:Y:S01]  /*27750*/  IMAD.X R11, R4, 0x1, R57, P3 ;  /* 0x00000001040b7824 */ /* 0x000fe200018e0639 */
[----:B-1----:R-:W-:Y:S01]  /*27760*/  ISETP.GE.AND P1, PT, R14, UR6, PT ;  /* 0x000000060e007c0c */ /* 0x002fe2000bf26270 */
[----:B------:R1:W-:Y:S01]  /*27770*/  @P5 STG.E.U8 desc[UR8][R8.64], R21 ;  /* 0x0000001508005986 */ /* 0x0003e2000c101108 */
[----:B----4-:R-:W-:Y:S01]  /*27780*/  ISETP.LT.AND P3, PT, R47, UR12, !P2 ;  /* 0x0000000c2f007c0c */ /* 0x010fe2000d761270 */
[----:B--2---:R-:W-:Y:S01]  /*27790*/  VIADD R17, R15, UR4 ;  /* 0x000000040f117c36 */ /* 0x004fe20008000000 */
[----:B------:R-:W-:-:S02]  /*277a0*/  ISETP.LT.AND P2, PT, R46, UR16, !P2 ;  /* 0x000000102e007c0c */ /* 0x000fc4000d741270 */
[----:B------:R-:W-:Y:S01]  /*277b0*/  IADD3 R12, P6, PT, R15, R58, RZ ;  /* 0x0000003a0f0c7210 */ /* 0x000fe20007fde0ff */
[----:B------:R2:W-:Y:S01]  /*277c0*/  @P4 STG.E.U8 desc[UR8][R10.64], R19 ;  /* 0x000000130a004986 */ /* 0x0005e2000c101108 */
[----:B------:R-:W3:Y:S01]  /*277d0*/  LDCU UR6, c[0x0][0x39c] ;  /* 0x00007380ff0677ac */ /* 0x000ee20008000800 */
[----:B------:R-:W-:Y:S02]  /*277e0*/  ISETP.LT.AND P4, PT, R55, UR14, !P1 ;  /* 0x0000000e37007c0c */ /* 0x000fe4000cf81270 */
[----:B------:R-:W-:Y:S01]  /*277f0*/  IADD3 R14, P5, PT, R15, R60, RZ ;  /* 0x0000003c0f0e7210 */ /* 0x000fe20007fbe0ff */
[C---:B------:R-:W-:Y:S01]  /*27800*/  IMAD.X R13, R4.reuse, 0x1, R59, P6 ;  /* 0x00000001040d7824 */ /* 0x040fe200030e063b */
[----:B------:R-:W-:Y:S01]  /*27810*/  SHF.R.S32.HI R16, RZ, 0x1f, R17 ;  /* 0x0000001fff107819 */ /* 0x000fe20000011411 */
[----:B------:R-:W4:Y:S01]  /*27820*/  LDCU UR12, c[0x0][0x398] ;  /* 0x00007300ff0c77ac */ /* 0x000f220008000800 */
[----:B-1----:R-:W-:Y:S01]  /*27830*/  IADD3 R8, P6, PT, R17, R2, RZ ;  /* 0x0000000211087210 */ /* 0x002fe20007fde0ff */
[----:B------:R-:W-:Y:S01]  /*27840*/  IMAD.X R15, R4, 0x1, R61, P5 ;  /* 0x00000001040f7824 */ /* 0x000fe200028e063d */
[C---:B------:R-:W-:Y:S01]  /*27850*/  PRMT R23, R48.reuse, 0x7772, RZ ;  /* 0x0000777230177816 */ /* 0x040fe200000000ff */
[----:B------:R-:W1:Y:S01]  /*27860*/  LDCU UR4, c[0x0][0x3b8] ;  /* 0x00007700ff0477ac */ /* 0x000e620008000800 */
[----:B------:R-:W-:Y:S01]  /*27870*/  PRMT R21, R48, 0x7773, RZ ;  /* 0x0000777330157816 */ /* 0x000fe200000000ff */
[----:B------:R-:W-:Y:S01]  /*27880*/  IMAD.X R9, R16, 0x1, R3, P6 ;  /* 0x0000000110097824 */ /* 0x000fe200030e0603 */
[----:B--2---:R-:W-:Y:S01]  /*27890*/  PRMT R19, R5, 0x7770, RZ ;  /* 0x0000777005137816 */ /* 0x004fe200000000ff */
[----:B------:R2:W-:Y:S01]  /*278a0*/  @P3 STG.E.U8 desc[UR8][R12.64], R23 ;  /* 0x000000170c003986 */ /* 0x0005e2000c101108 */
[----:B0-----:R-:W-:Y:S01]  /*278b0*/  ISETP.LT.AND P5, PT, R45, UR10, !P1 ;  /* 0x0000000a2d007c0c */ /* 0x001fe2000cfa1270 */
[----:B------:R-:W0:Y:S02]  /*278c0*/  LDCU UR10, c[0x0][0x398] ;  /* 0x00007300ff0a77ac */ /* 0x000e240008000800 */
[----:B------:R1:W-:Y:S01]  /*278d0*/  @P2 STG.E.U8 desc[UR8][R14.64], R21 ;  /* 0x000000150e002986 */ /* 0x0003e2000c101108 */
[----:B------:R-:W-:Y:S01]  /*278e0*/  ISETP.LT.AND P2, PT, R47, UR18, !P1 ;  /* 0x000000122f007c0c */ /* 0x000fe2000cf41270 */
[----:B------:R-:W-:Y:S01]  /*278f0*/  VIADD R4, R44, 0x33 ;  /* 0x000000332c047836 */ /* 0x000fe20000000000 */
[C---:B------:R-:W-:Y:S01]  /*27900*/  IADD3 R10, P3, PT, R17.reuse, R56, RZ ;  /* 0x00000038110a7210 */ /* 0x040fe20007f7e0ff */
[----:B------:R0:W-:Y:S01]  /*27910*/  @P4 STG.E.U8 desc[UR8][R8.64], R19 ;  /* 0x0000001308004986 */ /* 0x0001e2000c101108 */
[----:B------:R-:W4:Y:S01]  /*27920*/  LDCU UR14, c[0x0][0x398] ;  /* 0x00007300ff0e77ac */ /* 0x000f220008000800 */
[----:B--2---:R-:W-:-:S02]  /*27930*/  IADD3 R12, P4, PT, R17, R58, RZ ;  /* 0x0000003a110c7210 */ /* 0x004fc40007f9e0ff */
[----:B------:R-:W-:Y:S01]  /*27940*/  IMAD.X R11, R16, 0x1, R57, P3 ;  /* 0x00000001100b7824 */ /* 0x000fe200018e0639 */
[----:B---3--:R-:W-:Y:S01]  /*27950*/  ISETP.GE.AND P3, PT, R4, UR6, PT ;  /* 0x0000000604007c0c */ /* 0x008fe2000bf66270 */
[----:B------:R-:W2:Y:S01]  /*27960*/  LDCU UR6, c[0x0][0x39c] ;  /* 0x00007380ff0677ac */ /* 0x000ea20008000800 */
[C---:B-1----:R-:W-:Y:S01]  /*27970*/  PRMT R21, R5.reuse, 0x7771, RZ ;  /* 0x0000777105157816 */ /* 0x042fe200000000ff */
[----:B------:R-:W-:Y:S01]  /*27980*/  IMAD.X R13, R16, 0x1, R59, P4 ;  /* 0x00000001100d7824 */ /* 0x000fe200020e063b */
[----:B------:R-:W1:Y:S01]  /*27990*/  LDCU UR16, c[0x0][0x398] ;  /* 0x00007300ff1077ac */ /* 0x000e620008000800 */
[----:B0-----:R-:W-:Y:S02]  /*279a0*/  PRMT R19, R5, 0x7772, RZ ;  /* 0x0000777205137816 */ /* 0x001fe400000000ff */
[----:B------:R0:W-:Y:S01]  /*279b0*/  @P5 STG.E.U8 desc[UR8][R10.64], R21 ;  /* 0x000000150a005986 */ /* 0x0001e2000c101108 */
[----:B----4-:R-:W-:Y:S01]  /*279c0*/  ISETP.LT.AND P1, PT, R46, UR12, !P1 ;  /* 0x0000000c2e007c0c */ /* 0x010fe2000cf21270 */
[----:B------:R-:W3:Y:S02]  /*279d0*/  LDCU UR12, c[0x0][0x398] ;  /* 0x00007300ff0c77ac */ /* 0x000ee40008000800 */
[----:B------:R4:W-:Y:S01]  /*279e0*/  @P2 STG.E.U8 desc[UR8][R12.64], R19 ;  /* 0x000000130c002986 */ /* 0x0009e2000c101108 */
[C---:B------:R-:W-:Y:S01]  /*279f0*/  IADD3 R8, P2, PT, R17.reuse, R60, RZ ;  /* 0x0000003c11087210 */ /* 0x040fe20007f5e0ff */
[----:B------:R-:W-:Y:S01]  /*27a00*/  VIADD R17, R17, UR4 ;  /* 0x0000000411117c36 */ /* 0x000fe20008000000 */
[----:B------:R-:W-:Y:S01]  /*27a10*/  ISETP.LT.AND P5, PT, R55, UR10, !P3 ;  /* 0x0000000a37007c0c */ /* 0x000fe2000dfa1270 */
[----:B------:R-:W-:Y:S01]  /*27a20*/  VIADD R18, R44, 0x34 ;  /* 0x000000342c127836 */ /* 0x000fe20000000000 */
[----:B------:R-:W-:Y:S01]  /*27a30*/  PRMT R15, R5, 0x7773, RZ ;  /* 0x00007773050f7816 */ /* 0x000fe200000000ff */
[----:B------:R-:W-:Y:S01]  /*27a40*/  IMAD.X R9, R16, 0x1, R61, P2 ;  /* 0x0000000110097824 */ /* 0x000fe200010e063d */
[----:B------:R-:W-:Y:S01]  /*27a50*/  SHF.R.S32.HI R14, RZ, 0x1f, R17 ;  /* 0x0000001fff0e7819 */ /* 0x000fe20000011411 */
[----:B------:R-:W1:Y:S01]  /*27a60*/  LDCU UR4, c[0x0][0x3b8] ;  /* 0x00007700ff0477ac */ /* 0x000e620008000800 */
[----:B------:R-:W-:-:S02]  /*27a70*/  IADD3 R4, P2, PT, R17, R2, RZ ;  /* 0x0000000211047210 */ /* 0x000fc40007f5e0ff */
[----:B------:R-:W-:Y:S01]  /*27a80*/  ISETP.LT.AND P4, PT, R45, UR14, !P3 ;  /* 0x0000000e2d007c0c */ /* 0x000fe2000df81270 */
[----:B------:R3:W-:Y:S01]  /*27a90*/  @P1 STG.E.U8 desc[UR8][R8.64], R15 ;  /* 0x0000000f08001986 */ /* 0x0007e2000c101108 */
[----:B0-----:R-:W-:Y:S01]  /*27aa0*/  IADD3 R10, P1, PT, R17, R56, RZ ;  /* 0x00000038110a7210 */ /* 0x001fe20007f3e0ff */
[----:B------:R-:W-:Y:S01]  /*27ab0*/  IMAD.X R5, R14, 0x1, R3, P2 ;  /* 0x000000010e057824 */ /* 0x000fe200010e0603 */
[----:B--2---:R-:W-:Y:S01]  /*27ac0*/  ISETP.GE.AND P2, PT, R18, UR6, PT ;  /* 0x0000000612007c0c */ /* 0x004fe2000bf46270 */
[----:B------:R-:W0:Y:S01]  /*27ad0*/  LDCU UR6, c[0x0][0x398] ;  /* 0x00007300ff0677ac */ /* 0x000e220008000800 */
[C---:B------:R-:W-:Y:S01]  /*27ae0*/  PRMT R21, R49.reuse, 0x7770, RZ ;  /* 0x0000777031157816 */ /* 0x040fe200000000ff */
[----:B------:R-:W-:Y:S01]  /*27af0*/  IMAD.X R11, R14, 0x1, R57, P1 ;  /* 0x000000010e0b7824 */ /* 0x000fe200008e0639 */
[----:B----4-:R-:W-:Y:S01]  /*27b00*/  PRMT R19, R49, 0x7771, RZ ;  /* 0x0000777131137816 */ /* 0x010fe200000000ff */
[----:B------:R-:W-:Y:S01]  /*27b10*/  VIADD R13, R44, 0x35 ;  /* 0x000000352c0d7836 */ /* 0x000fe20000000000 */
[----:B------:R-:W2:Y:S01]  /*27b20*/  LDCU UR10, c[0x0][0x398] ;  /* 0x00007300ff0a77ac */ /* 0x000ea20008000800 */
[----:B------:R4:W-:Y:S01]  /*27b30*/  @P5 STG.E.U8 desc[UR8][R4.64], R21 ;  /* 0x0000001504005986 */ /* 0x0009e2000c101108 */
[----:B---3--:R-:W-:Y:S01]  /*27b40*/  IADD3 R8, P1, PT, R17, R58, RZ ;  /* 0x0000003a11087210 */ /* 0x008fe20007f3e0ff */
[----:B------:R-:W3:Y:S01]  /*27b50*/  LDCU UR14, c[0x0][0x398] ;  /* 0x00007300ff0e77ac */ /* 0x000ee20008000800 */
[----:B-1----:R-:W-:-:S02]  /*27b60*/  ISETP.LT.AND P5, PT, R47, UR16, !P3 ;  /* 0x000000102f007c0c */ /* 0x002fc4000dfa1270 */
[----:B------:R-:W-:Y:S01]  /*27b70*/  ISETP.LT.AND P3, PT, R46, UR12, !P3 ;  /* 0x0000000c2e007c0c */ /* 0x000fe2000df61270 */
[----:B------:R-:W-:Y:S01]  /*27b80*/  @P4 STG.E.U8 desc[UR8][R10.64], R19 ;  /* 0x000000130a004986 */ /* 0x000fe2000c101108 */
[C---:B------:R-:W-:Y:S01]  /*27b90*/  IMAD.X R9, R14.reuse, 0x1, R59, P1 ;  /* 0x000000010e097824 */ /* 0x040fe200008e063b */
[----:B------:R-:W-:Y:S01]  /*27ba0*/  IADD3 R12, P4, PT, R17, R60, RZ ;  /* 0x0000003c110c7210 */ /* 0x000fe20007f9e0ff */
[----:B------:R-:W1:Y:S01]  /*27bb0*/  LDCU UR12, c[0x0][0x398] ;  /* 0x00007300ff0c77ac */ /* 0x000e620008000800 */
[----:B------:R-:W-:Y:S01]  /*27bc0*/  ISETP.GE.AND P1, PT, R13, UR5, PT ;  /* 0x000000050d007c0c */ /* 0x000fe2000bf26270 */
[----:B------:R-:W1:Y:S01]  /*27bd0*/  LDCU UR5, c[0x0][0x398] ;  /* 0x00007300ff0577ac */ /* 0x000e620008000800 */
[C---:B------:R-:W-:Y:S01]  /*27be0*/  PRMT R15, R49.reuse, 0x7772, RZ ;  /* 0x00007772310f7816 */ /* 0x040fe200000000ff */
[----:B------:R-:W-:Y:S01]  /*27bf0*/  IMAD.X R13, R14, 0x1, R61, P4 ;  /* 0x000000010e0d7824 */ /* 0x000fe200020e063d */
[----:B------:R-:W-:Y:S01]  /*27c00*/  PRMT R49, R49, 0x7773, RZ ;  /* 0x0000777331317816 */ /* 0x000fe200000000ff */
[----:B------:R-:W-:Y:S01]  /*27c10*/  VIADD R17, R17, UR4 ;  /* 0x0000000411117c36 */ /* 0x000fe20008000000 */
[----:B0-----:R-:W-:Y:S01]  /*27c20*/  ISETP.LT.AND P6, PT, R55, UR6, !P2 ;  /* 0x0000000637007c0c */ /* 0x001fe2000d7c1270 */
[----:B------:R0:W-:Y:S01]  /*27c30*/  @P5 STG.E.U8 desc[UR8][R8.64], R15 ;  /* 0x0000000f08005986 */ /* 0x0001e2000c101108 */
[----:B------:R-:W3:Y:S02]  /*27c40*/  LDCU UR6, c[0x0][0x398] ;  /* 0x00007300ff0677ac */ /* 0x000ee40008000800 */
[----:B------:R-:W-:Y:S01]  /*27c50*/  SHF.R.S32.HI R14, RZ, 0x1f, R17 ;  /* 0x0000001fff0e7819 */ /* 0x000fe20000011411 */
[----:B------:R3:W-:Y:S01]  /*27c60*/  @P3 STG.E.U8 desc[UR8][R12.64], R49 ;  /* 0x000000310c003986 */ /* 0x0007e2000c101108 */
[----:B----4-:R-:W-:Y:S01]  /*27c70*/  IADD3 R4, P3, PT, R17, R2, RZ ;  /* 0x0000000211047210 */ /* 0x010fe20007f7e0ff */
[----:B------:R-:W4:Y:S01]  /*27c80*/  LDCU UR4, c[0x0][0x3b8] ;  /* 0x00007700ff0477ac */ /* 0x000f220008000800 */
[----:B--2---:R-:W-:-:S03]  /*27c90*/  ISETP.LT.AND P5, PT, R45, UR10, !P2 ;  /* 0x0000000a2d007c0c */ /* 0x004fc6000d7a1270 */
[----:B------:R-:W-:Y:S01]  /*27ca0*/  IMAD.X R5, R14, 0x1, R3, P3 ;  /* 0x000000010e057824 */ /* 0x000fe200018e0603 */
[----:B------:R-:W2:Y:S01]  /*27cb0*/  LDCU UR10, c[0x0][0x398] ;  /* 0x00007300ff0a77ac */ /* 0x000ea20008000800 */
[----:B0-----:R-:W-:Y:S02]  /*27cc0*/  PRMT R15, R6, 0x7770, RZ ;  /* 0x00007770060f7816 */ /* 0x001fe400000000ff */
[----:B-1----:R-:W-:Y:S01]  /*27cd0*/  ISETP.LT.AND P4, PT, R47, UR5, !P2 ;  /* 0x000000052f007c0c */ /* 0x002fe2000d781270 */
[----:B------:R-:W-:Y:S01]  /*27ce0*/  VIADD R11, R44, 0x36 ;  /* 0x000000362c0b7836 */ /* 0x000fe20000000000 */
[C---:B------:R-:W-:Y:S01]  /*27cf0*/  IADD3 R8, P3, PT, R17.reuse, R56, RZ ;  /* 0x0000003811087210 */ /* 0x040fe20007f7e0ff */
[----:B------:R0:W-:Y:S01]  /*27d00*/  @P6 STG.E.U8 desc[UR8][R4.64], R15 ;  /* 0x0000000f04006986 */ /* 0x0001e2000c101108 */
[----:B------:R-:W-:Y:S01]  /*27d10*/  IADD3 R10, P6, PT, R17, R58, RZ ;  /* 0x0000003a110a7210 */ /* 0x000fe20007fde0ff */
[----:B------:R-:W1:Y:S01]  /*27d20*/  LDCU UR5, c[0x0][0x3b8] ;  /* 0x00007700ff0577ac */ /* 0x000e620008000800 */
[----:B------:R-:W-:Y:S01]  /*27d30*/  PRMT R19, R6, 0x7771, RZ ;  /* 0x0000777106137816 */ /* 0x000fe200000000ff */
[C---:B------:R-:W-:Y:S01]  /*27d40*/  IMAD.X R9, R14.reuse, 0x1, R57, P3 ;  /* 0x000000010e097824 */ /* 0x040fe200018e0639 */
[----:B------:R-:W-:Y:S01]  /*27d50*/  ISETP.GE.AND P3, PT, R11, UR7, PT ;  /* 0x000000070b007c0c */ /* 0x000fe2000bf66270 */
[----:B------:R-:W-:Y:S01]  /*27d60*/  IMAD.X R11, R14, 0x1, R59, P6 ;  /* 0x000000010e0b7824 */ /* 0x000fe200030e063b */
[----:B---3--:R-:W-:Y:S01]  /*27d70*/  PRMT R13, R6, 0x7772, RZ ;  /* 0x00007772060d7816 */ /* 0x008fe200000000ff */
[----:B------:R-:W3:Y:S01]  /*27d80*/  LDCU UR7, c[0x0][0x398] ;  /* 0x00007300ff0777ac */ /* 0x000ee20008000800 */
[----:B------:R-:W-:Y:S01]  /*27d90*/  ISETP.LT.AND P2, PT, R46, UR6, !P2 ;  /* 0x000000062e007c0c */ /* 0x000fe2000d741270 */
[----:B------:R1:W-:Y:S01]  /*27da0*/  @P5 STG.E.U8 desc[UR8][R8.64], R19 ;  /* 0x0000001308005986 */ /* 0x0003e2000c101108 */
[----:B------:R-:W3:Y:S03]  /*27db0*/  LDCU UR6, c[0x0][0x398] ;  /* 0x00007300ff0677ac */ /* 0x000ee60008000800 */
[----:B------:R3:W-:Y:S01]  /*27dc0*/  @P4 STG.E.U8 desc[UR8][R10.64], R13 ;  /* 0x0000000d0a004986 */ /* 0x0007e2000c101108 */
[C---:B0-----:R-:W-:Y:S01]  /*27dd0*/  IADD3 R4, P4, PT, R17.reuse, R60, RZ ;  /* 0x0000003c11047210 */ /* 0x041fe20007f9e0ff */
[----:B----4-:R-:W-:Y:S01]  /*27de0*/  VIADD R17, R17, UR4 ;  /* 0x0000000411117c36 */ /* 0x010fe20008000000 */
[----:B--2---:R-:W-:Y:S01]  /*27df0*/  ISETP.LT.AND P6, PT, R55, UR10, !P1 ;  /* 0x0000000a37007c0c */ /* 0x004fe2000cfc1270 */
[----:B------:R-:W0:Y:S01]  /*27e00*/  LDCU UR4, c[0x0][0x398] ;  /* 0x00007300ff0477ac */ /* 0x000e220008000800 */
[----:B------:R-:W-:Y:S01]  /*27e10*/  PRMT R15, R6, 0x7773, RZ ;  /* 0x00007773060f7816 */ /* 0x000fe200000000ff */
[----:B------:R-:W-:Y:S01]  /*27e20*/  IMAD.X R5, R14, 0x1, R61, P4 ;  /* 0x000000010e057824 */ /* 0x000fe200020e063d */
[----:B------:R-:W-:Y:S01]  /*27e30*/  SHF.R.S32.HI R6, RZ, 0x1f, R17 ;  /* 0x0000001fff067819 */ /* 0x000fe20000011411 */
[----:B------:R-:W2:Y:S01]  /*27e40*/  LDCU UR10, c[0x0][0x398] ;  /* 0x00007300ff0a77ac */ /* 0x000ea20008000800 */
[----:B-1----:R-:W-:-:S02]  /*27e50*/  IADD3 R8, P4, PT, R17, R2, RZ ;  /* 0x0000000211087210 */ /* 0x002fc40007f9e0ff */
[----:B------:R-:W-:-:S03]  /*27e60*/  PRMT R23, R50, 0x7770, RZ ;  /* 0x0000777032177816 */ /* 0x000fc600000000ff */
[----:B------:R-:W-:Y:S01]  /*27e70*/  IMAD.X R9, R6, 0x1, R3, P4 ;  /* 0x0000000106097824 */ /* 0x000fe200020e0603 */
[----:B---3--:R-:W-:Y:S01]  /*27e80*/  ISETP.LT.AND P5, PT, R45, UR7, !P1 ;  /* 0x000000072d007c0c */ /* 0x008fe2000cfa1270 */
[----:B------:R1:W-:Y:S01]  /*27e90*/  @P2 STG.E.U8 desc[UR8][R4.64], R15 ;  /* 0x0000000f04002986 */ /* 0x0003e2000c101108 */
[----:B------:R-:W-:Y:S01]  /*27ea0*/  ISETP.LT.AND P4, PT, R47, UR6, !P1 ;  /* 0x000000062f007c0c */ /* 0x000fe2000cf81270 */
[----:B------:R-:W-:Y:S01]  /*27eb0*/  VIADD R13, R44, 0x37 ;  /* 0x000000372c0d7836 */ /* 0x000fe20000000000 */
[C---:B------:R-:W-:Y:S01]  /*27ec0*/  IADD3 R10, P2, PT, R17.reuse, R56, RZ ;  /* 0x00000038110a7210 */ /* 0x040fe20007f5e0ff */
[----:B------:R3:W-:Y:S01]  /*27ed0*/  @P6 STG.E.U8 desc[UR8][R8.64], R23 ;  /* 0x0000001708006986 */ /* 0x0007e2000c101108 */
[----:B------:R-:W-:Y:S01]  /*27ee0*/  IADD3 R12, P6, PT, R17, R58, RZ ;  /* 0x0000003a110c7210 */ /* 0x000fe20007fde0ff */
[----:B------:R-:W4:Y:S01]  /*27ef0*/  LDCU UR6, c[0x0][0x398] ;  /* 0x00007300ff0677ac */ /* 0x000f220008000800 */
[----:B------:R-:W-:Y:S01]  /*27f00*/  PRMT R21, R50, 0x7771, RZ ;  /* 0x0000777132157816 */ /* 0x000fe200000000ff */
[C---:B------:R-:W-:Y:S01]  /*27f10*/  IMAD.X R11, R6.reuse, 0x1, R57, P2 ;  /* 0x00000001060b7824 */ /* 0x040fe200010e0639 */
[----:B------:R-:W-:Y:S01]  /*27f20*/  ISETP.GE.AND P2, PT, R13, UR11, PT ;  /* 0x0000000b0d007c0c */ /* 0x000fe2000bf46270 */
[----:B------:R-:W-:Y:S01]  /*27f30*/  IMAD.X R13, R6, 0x1, R59, P6 ;  /* 0x00000001060d7824 */ /* 0x000fe200030e063b */
[----:B------:R-:W-:Y:S01]  /*27f40*/  PRMT R19, R50, 0x7772, RZ ;  /* 0x0000777232137816 */ /* 0x000fe200000000ff */
[----:B------:R-:W4:Y:S01]  /*27f50*/  LDCU UR7, c[0x0][0x398] ;  /* 0x00007300ff0777ac */ /* 0x000f220008000800 */
[----:B-1----:R-:W-:Y:S01]  /*27f60*/  VIADD R15, R17, UR5 ;  /* 0x00000005110f7c36 */ /* 0x002fe20008000000 */
[----:B0-----:R-:W-:Y:S01]  /*27f70*/  ISETP.LT.AND P1, PT, R46, UR4, !P1 ;  /* 0x000000042e007c0c */ /* 0x001fe2000cf21270 */
[----:B------:R0:W-:Y:S01]  /*27f80*/  @P5 STG.E.U8 desc[UR8][R10.64], R21 ;  /* 0x000000150a005986 */ /* 0x0001e2000c101108 */
[----:B------:R-:W1:Y:S01]  /*27f90*/  LDCU UR11, c[0x0][0x398] ;  /* 0x00007300ff0b77ac */ /* 0x000e620008000800 */
[----:B--2---:R-:W-:-:S02]  /*27fa0*/  ISETP.LT.AND P6, PT, R55, UR10, !P3 ;  /* 0x0000000a37007c0c */ /* 0x004fc4000dfc1270 */
[----:B------:R2:W-:Y:S01]  /*27fb0*/  @P4 STG.E.U8 desc[UR8][R12.64], R19 ;  /* 0x000000130c004986 */ /* 0x0005e2000c101108 */
[----:B------:R-:W-:Y:S01]  /*27fc0*/  IADD3 R4, P4, PT, R17, R60, RZ ;  /* 0x0000003c11047210 */ /* 0x000fe20007f9e0ff */
[----:B------:R-:W1:Y:S01]  /*27fd0*/  LDCU UR4, c[0x0][0x3b8] ;  /* 0x00007700ff0477ac */ /* 0x000e620008000800 */
[----:B------:R-:W-:Y:S02]  /*27fe0*/  SHF.R.S32.HI R14, RZ, 0x1f, R15 ;  /* 0x0000001fff0e7819 */ /* 0x000fe4000001140f */
[----:B---3--:R-:W-:Y:S01]  /*27ff0*/  IADD3 R8, P5, PT, R15, R2, RZ ;  /* 0x000000020f087210 */ /* 0x008fe20007fbe0ff */
[----:B------:R-:W-:Y:S01]  /*28000*/  IMAD.X R5, R6, 0x1, R61, P4 ;  /* 0x0000000106057824 */ /* 0x000fe200020e063d */
[----:B------:R-:W3:Y:S01]  /*28010*/  LDCU UR10, c[0x0][0x398] ;  /* 0x00007300ff0a77ac */ /* 0x000ee20008000800 */
[----:B0-----:R-:W-:Y:S02]  /*28020*/  PRMT R21, R50, 0x7773, RZ ;  /* 0x0000777332157816 */ /* 0x001fe400000000ff */
[----:B------:R-:W-:Y:S01]  /*28030*/  IMAD.X R9, R14, 0x1, R3, P5 ;  /* 0x000000010e097824 */ /* 0x000fe200028e0603 */
[----:B------:R-:W0:Y:S01]  /*28040*/  LDCU UR5, c[0x0][0x3b8] ;  /* 0x00007700ff0577ac */ /* 0x000e220008000800 */
[----:B--2---:R-:W-:Y:S01]  /*28050*/  PRMT R13, R7, 0x7770, RZ ;  /* 0x00007770070d7816 */ /* 0x004fe200000000ff */
[----:B------:R2:W-:Y:S01]  /*28060*/  @P1 STG.E.U8 desc[UR8][R4.64], R21 ;  /* 0x0000001504001986 */ /* 0x0005e2000c101108 */
[----:B----4-:R-:W-:Y:S01]  /*28070*/  ISETP.LT.AND P4, PT, R45, UR6, !P3 ;  /* 0x000000062d007c0c */ /* 0x010fe2000df81270 */
[----:B------:R-:W4:Y:S02]  /*28080*/  LDCU UR6, c[0x0][0x398] ;  /* 0x00007300ff0677ac */ /* 0x000f240008000800 */
[----:B------:R0:W-:Y:S01]  /*28090*/  @P6 STG.E.U8 desc[UR8][R8.64], R13 ;  /* 0x0000000d08006986 */ /* 0x0001e2000c101108 */
[----:B------:R-:W-:-:S02]  /*280a0*/  IADD3 R10, P6, PT, R15, R56, RZ ;  /* 0x000000380f0a7210 */ /* 0x000fc40007fde0ff */
[----:B------:R-:W-:Y:S02]  /*280b0*/  ISETP.LT.AND P1, PT, R47, UR7, !P3 ;  /* 0x000000072f007c0c */ /* 0x000fe4000df21270 */
[----:B------:R-:W-:Y:S01]  /*280c0*/  PRMT R19, R7, 0x7772, RZ ;  /* 0x0000777207137816 */ /* 0x000fe200000000ff */
[----:B------:R-:W-:Y:S01]  /*280d0*/  IMAD.X R11, R14, 0x1, R57, P6 ;  /* 0x000000010e0b7824 */ /* 0x000fe200030e0639 */
[----:B-1----:R-:W-:Y:S01]  /*280e0*/  ISETP.LT.AND P3, PT, R46, UR11, !P3 ;  /* 0x0000000b2e007c0c */ /* 0x002fe2000df61270 */
[----:B------:R-:W-:Y:S01]  /*280f0*/  VIADD R12, R44, 0x38 ;  /* 0x000000382c0c7836 */ /* 0x000fe20000000000 */
[C---:B------:R-:W-:Y:S01]  /*28100*/  IADD3 R6, P5, PT, R15.reuse, R58, RZ ;  /* 0x0000003a0f067210 */ /* 0x040fe20007fbe0ff */
[----:B------:R-:W1:Y:S01]  /*28110*/  LDCU UR7, c[0x0][0x398] ;  /* 0x00007300ff0777ac */ /* 0x000e620008000800 */
[----:B--2---:R-:W-:Y:S02]  /*28120*/  IADD3 R4, P6, PT, R15, R60, RZ ;  /* 0x0000003c0f047210 */ /* 0x004fe40007fde0ff */
[----:B------:R-:W-:-:S02]  /*28130*/  PRMT R17, R7, 0x7773, RZ ;  /* 0x0000777307117816 */ /* 0x000fc400000000ff */
[----:B------:R-:W-:Y:S01]  /*28140*/  PRMT R21, R7, 0x7771, RZ ;  /* 0x0000777107157816 */ /* 0x000fe200000000ff */
[----:B------:R-:W-:Y:S01]  /*28150*/  IMAD.X R7, R14, 0x1, R59, P5 ;  /* 0x000000010e077824 */ /* 0x000fe200028e063b */
[----:B------:R-:W-:Y:S01]  /*28160*/  PRMT R23, R52, 0x7771, RZ ;  /* 0x0000777134177816 */ /* 0x000fe200000000ff */
[----:B------:R-:W-:Y:S01]  /*28170*/  IMAD.X R5, R14, 0x1, R61, P6 ;  /* 0x000000010e057824 */ /* 0x000fe200030e063d */
[----:B------:R-:W2:Y:S01]  /*28180*/  LDCU UR11, c[0x0][0x398] ;  /* 0x00007300ff0b77ac */ /* 0x000ea20008000800 */
[----:B------:R1:W-:Y:S01]  /*28190*/  @P4 STG.E.U8 desc[UR8][R10.64], R21 ;  /* 0x000000150a004986 */ /* 0x0003e2000c101108 */
[----:B0-----:R-:W-:Y:S01]  /*281a0*/  VIADD R13, R15, UR4 ;  /* 0x000000040f0d7c36 */ /* 0x001fe20008000000 */
[----:B---3--:R-:W-:Y:S01]  /*281b0*/  ISETP.LT.AND P4, PT, R55, UR10, !P2 ;  /* 0x0000000a37007c0c */ /* 0x008fe2000d781270 */
[----:B------:R-:W0:Y:S01]  /*281c0*/  LDCU UR4, c[0x0][0x398] ;  /* 0x00007300ff0477ac */ /* 0x000e220008000800 */
[----:B------:R3:W-:Y:S02]  /*281d0*/  @P1 STG.E.U8 desc[UR8][R6.64], R19 ;  /* 0x0000001306001986 */ /* 0x0007e4000c101108 */
[----:B------:R-:W-:Y:S01]  /*281e0*/  SHF.R.S32.HI R14, RZ, 0x1f, R13 ;  /* 0x0000001fff0e7819 */ /* 0x000fe2000001140d */
[----:B------:R-:W0:Y:S01]  /*281f0*/  LDCU UR10, c[0x0][0x398] ;  /* 0x00007300ff0a77ac */ /* 0x000e220008000800 */
[----:B------:R2:W-:Y:S01]  /*28200*/  @P3 STG.E.U8 desc[UR8][R4.64], R17 ;  /* 0x0000001104003986 */ /* 0x0005e2000c101108 */
[----:B------:R-:W-:-:S02]  /*28210*/  ISETP.LT.AND P3, PT, R45, UR12, !P2 ;  /* 0x0000000c2d007c0c */ /* 0x000fc4000d761270 */
[C---:B------:R-:W-:Y:S02]  /*28220*/  IADD3 R8, P6, PT, R13.reuse, R2, RZ ;  /* 0x000000020d087210 */ /* 0x040fe40007fde0ff */
[----:B-1----:R-:W-:Y:S02]  /*28230*/  IADD3 R10, P1, PT, R13, R56, RZ ;  /* 0x000000380d0a7210 */ /* 0x002fe40007f3e0ff */
[----:B------:R-:W-:Y:S01]  /*28240*/  ISETP.LT.AND P5, PT, R47, UR14, !P2 ;  /* 0x0000000e2f007c0c */ /* 0x000fe2000d7a1270 */
[C---:B------:R-:W-:Y:S01]  /*28250*/  IMAD.X R9, R14.reuse, 0x1, R3, P6 ;  /* 0x000000010e097824 */ /* 0x040fe200030e0603 */
[C---:B---3--:R-:W-:Y:S01]  /*28260*/  PRMT R19, R51.reuse, 0x7770, RZ ;  /* 0x0000777033137816 */ /* 0x048fe200000000ff */
[----:B------:R-:W-:Y:S01]  /*28270*/  IMAD.X R11, R14, 0x1, R57, P1 ;  /* 0x000000010e0b7824 */ /* 0x000fe200008e0639 */
[----:B------:R-:W-:Y:S02]  /*28280*/  PRMT R15, R51, 0x7771, RZ ;  /* 0x00007771330f7816 */ /* 0x000fe400000000ff */
[----:B--2---:R-:W-:Y:S01]  /*28290*/  IADD3 R4, P6, PT, R13, R58, RZ ;  /* 0x0000003a0d047210 */ /* 0x004fe20007fde0ff */
[----:B------:R1:W-:Y:S01]  /*282a0*/  @P4 STG.E.U8 desc[UR8][R8.64], R19 ;  /* 0x0000001308004986 */ /* 0x0003e2000c101108 */
[----:B------:R-:W-:-:S03]  /*282b0*/  ISETP.GE.AND P1, PT, R12, UR13, PT ;  /* 0x0000000d0c007c0c */ /* 0x000fc6000bf26270 */
[----:B------:R2:W-:Y:S01]  /*282c0*/  @P3 STG.E.U8 desc[UR8][R10.64], R15 ;  /* 0x0000000f0a003986 */ /* 0x0005e2000c101108 */
[----:B----4-:R-:W-:Y:S01]  /*282d0*/  ISETP.LT.AND P3, PT, R46, UR6, !P2 ;  /* 0x000000062e007c0c */ /* 0x010fe2000d761270 */
[----:B------:R-:W-:Y:S01]  /*282e0*/  IMAD.X R5, R14, 0x1, R59, P6 ;  /* 0x000000010e057824 */ /* 0x000fe200030e063b */
[----:B------:R-:W-:Y:S01]  /*282f0*/  IADD3 R12, P2, PT, R13, R60, RZ ;  /* 0x0000003c0d0c7210 */ /* 0x000fe20007f5e0ff */
[----:B------:R-:W-:Y:S01]  /*28300*/  VIADD R6, R44, 0x39 ;  /* 0x000000392c067836 */ /* 0x000fe20000000000 */
[----:B------:R-:W-:Y:S01]  /*28310*/  PRMT R7, R51, 0x7772, RZ ;  /* 0x0000777233077816 */ /* 0x000fe200000000ff */
[----:B------:R-:W-:Y:S01]  /*28320*/  VIADD R17, R13, UR5 ;  /* 0x000000050d117c36 */ /* 0x000fe20008000000 */
[----:B------:R-:W3:Y:S01]  /*28330*/  LDCU UR5, c[0x0][0x398] ;  /* 0x00007300ff0577ac */ /* 0x000ee20008000800 */
[----:B------:R-:W-:Y:S01]  /*28340*/  IMAD.X R13, R14, 0x1, R61, P2 ;  /* 0x000000010e0d7824 */ /* 0x000fe200010e063d */
[----:B------:R-:W-:Y:S01]  /*28350*/  ISETP.GE.AND P2, PT, R6, UR15, PT ;  /* 0x0000000f06007c0c */ /* 0x000fe2000bf46270 */
[----:B------:R-:W-:Y:S01]  /*28360*/  @P5 STG.E.U8 desc[UR8][R4.64], R7 ;  /* 0x0000000704005986 */ /* 0x000fe2000c101108 */
[----:B------:R-:W-:Y:S01]  /*28370*/  ISETP.LT.AND P4, PT, R45, UR7, !P1 ;  /* 0x000000072d007c0c */ /* 0x000fe2000cf81270 */
[----:B------:R-:W4:Y:S02]  /*28380*/  LDCU UR6, c[0x0][0x398] ;  /* 0x00007300ff0677ac */ /* 0x000f240008000800 */
[----:B------:R-:W4:Y:S01]  /*28390*/  LDS.128 R4, [R0] ;  /* 0x0000000000047984 */ /* 0x000f220000000c00 */
[----:B0-----:R-:W-:Y:S01]  /*283a0*/  ISETP.LT.AND P5, PT, R55, UR4, !P1 ;  /* 0x0000000437007c0c */ /* 0x001fe2000cfa1270 */
[----:B------:R-:W0:Y:S01]  /*283b0*/  LDCU UR4, c[0x0][0x3b8] ;  /* 0x00007700ff0477ac */ /* 0x000e220008000800 */
[----:B------:R-:W-:-:S02]  /*283c0*/  SHF.R.S32.HI R16, RZ, 0x1f, R17 ;  /* 0x0000001fff107819 */ /* 0x000fc40000011411 */
[----:B-1----:R-:W-:Y:S01]  /*283d0*/  IADD3 R8, P6, PT, R17, R2, RZ ;  /* 0x0000000211087210 */ /* 0x002fe20007fde0ff */
[----:B------:R-:W1:Y:S01]  /*283e0*/  LDCU UR7, c[0x0][0x398] ;  /* 0x00007300ff0777ac */ /* 0x000e620008000800 */
[----:B------:R-:W-:-:S03]  /*283f0*/  PRMT R51, R51, 0x7773, RZ ;  /* 0x0000777333337816 */ /* 0x000fc600000000ff */
[----:B------:R-:W-:Y:S01]  /*28400*/  IMAD.X R9, R16, 0x1, R3, P6 ;  /* 0x0000000110097824 */ /* 0x000fe200030e0603 */
[----:B--2---:R-:W-:Y:S01]  /*28410*/  IADD3 R10, P6, PT, R17, R56, RZ ;  /* 0x00000038110a7210 */ /* 0x004fe20007fde0ff */
[----:B------:R2:W-:Y:S01]  /*28420*/  @P3 STG.E.U8 desc[UR8][R12.64], R51 ;  /* 0x000000330c003986 */ /* 0x0005e2000c101108 */
[----:B------:R-:W-:Y:S01]  /*28430*/  ISETP.LT.AND P3, PT, R47, UR10, !P1 ;  /* 0x0000000a2f007c0c */ /* 0x000fe2000cf61270 */
[----:B------:R-:W1:Y:S01]  /*28440*/  LDCU UR10, c[0x0][0x398] ;  /* 0x00007300ff0a77ac */ /* 0x000e620008000800 */
[----:B------:R-:W-:Y:S01]  /*28450*/  PRMT R19, R52, 0x7770, RZ ;  /* 0x0000777034137816 */ /* 0x000fe200000000ff */
[----:B------:R-:W-:Y:S01]  /*28460*/  IMAD.X R11, R16, 0x1, R57, P6 ;  /* 0x00000001100b7824 */ /* 0x000fe200030e0639 */
[----:B---3--:R-:W-:Y:S01]  /*28470*/  ISETP.LT.AND P1, PT, R46, UR5, !P1 ;  /* 0x000000052e007c0c */ /* 0x008fe2000cf21270 */
[----:B------:R-:W3:Y:S02]  /*28480*/  LDCU UR5, c[0x0][0x3b8] ;  /* 0x00007700ff0577ac */ /* 0x000ee40008000800 */
[----:B------:R1:W-:Y:S01]  /*28490*/  @P5 STG.E.U8 desc[UR8][R8.64], R19 ;  /* 0x0000001308005986 */ /* 0x0003e2000c101108 */
[----:B------:R-:W-:-:S03]  /*284a0*/  IADD3 R14, P5, PT, R17, R58, RZ ;  /* 0x0000003a110e7210 */ /* 0x000fc60007fbe0ff */
[----:B------:R3:W-:Y:S01]  /*284b0*/  @P4 STG.E.U8 desc[UR8][R10.64], R23 ;  /* 0x000000170a004986 */ /* 0x0007e2000c101108 */
[C---:B--2---:R-:W-:Y:S01]  /*284c0*/  IADD3 R12, P4, PT, R17.reuse, R60, RZ ;  /* 0x0000003c110c7210 */ /* 0x044fe20007f9e0ff */
[----:B0-----:R-:W-:Y:S01]  /*284d0*/  VIADD R17, R17, UR4 ;  /* 0x0000000411117c36 */ /* 0x001fe20008000000 */
[----:B------:R-:W-:Y:S01]  /*284e0*/  PRMT R21, R52, 0x7772, RZ ;  /* 0x0000777234157816 */ /* 0x000fe200000000ff */
[C---:B------:R-:W-:Y:S01]  /*284f0*/  IMAD.X R15, R16.reuse, 0x1, R59, P5 ;  /* 0x00000001100f7824 */ /* 0x040fe200028e063b */
[----:B------:R-:W0:Y:S01]  /*28500*/  LDCU UR4, c[0x0][0x398] ;  /* 0x00007300ff0477ac */ /* 0x000e220008000800 */
[----:B------:R-:W-:Y:S01]  /*28510*/  IMAD.X R13, R16, 0x1, R61, P4 ;  /* 0x00000001100d7824 */ /* 0x000fe200020e063d */
[----:B-1----:R-:W-:Y:S02]  /*28520*/  PRMT R19, R52, 0x7773, RZ ;  /* 0x0000777334137816 */ /* 0x002fe400000000ff */
[----:B------:R-:W-:Y:S01]  /*28530*/  @P3 STG.E.U8 desc[UR8][R14.64], R21 ;  /* 0x000000150e003986 */ /* 0x000fe2000c101108 */
[----:B----4-:R-:W-:-:S02]  /*28540*/  ISETP.LT.AND P4, PT, R55, UR6, !P2 ;  /* 0x0000000637007c0c */ /* 0x010fc4000d781270 */
[----:B------:R-:W-:Y:S02]  /*28550*/  SHF.R.S32.HI R0, RZ, 0x1f, R17 ;  /* 0x0000001fff007819 */ /* 0x000fe40000011411 */
[----:B------:R-:W-:Y:S01]  /*28560*/  IADD3 R8, P6, PT, R17, R2, RZ ;  /* 0x0000000211087210 */ /* 0x000fe20007fde0ff */
[----:B------:R1:W-:Y:S01]  /*28570*/  @P1 STG.E.U8 desc[UR8][R12.64], R19 ;  /* 0x000000130c001986 */ /* 0x0003e2000c101108 */
[----:B------:R-:W-:Y:S02]  /*28580*/  ISETP.LT.AND P3, PT, R45, UR7, !P2 ;  /* 0x000000072d007c0c */ /* 0x000fe4000d761270 */
[----:B------:R-:W-:Y:S01]  /*28590*/  ISETP.LT.AND P5, PT, R47, UR10, !P2 ;  /* 0x0000000a2f007c0c */ /* 0x000fe2000d7a1270 */
[----:B------:R-:W-:Y:S01]  /*285a0*/  VIADD R16, R44, 0x3a ;  /* 0x0000003a2c107836 */ /* 0x000fe20000000000 */
[----:B---3--:R-:W-:Y:S01]  /*285b0*/  IADD3 R10, P1, PT, R17, R56, RZ ;  /* 0x00000038110a7210 */ /* 0x008fe20007f3e0ff */
[----:B------:R-:W-:Y:S01]  /*285c0*/  IMAD.X R9, R0, 0x1, R3, P6 ;  /* 0x0000000100097824 */ /* 0x000fe200030e0603 */
[----:B------:R-:W2:Y:S01]  /*285d0*/  LDCU UR6, c[0x0][0x398] ;  /* 0x00007300ff0677ac */ /* 0x000ea20008000800 */
[----:B------:R-:W-:-:S02]  /*285e0*/  PRMT R25, R4, 0x7770, RZ ;  /* 0x0000777004197816 */ /* 0x000fc400000000ff */
[----:B------:R-:W-:Y:S01]  /*285f0*/  PRMT R23, R4, 0x7771, RZ ;  /* 0x0000777104177816 */ /* 0x000fe200000000ff */
[----:B------:R-:W3:Y:S01]  /*28600*/  LDCU UR7, c[0x0][0x398] ;  /* 0x00007300ff0777ac */ /* 0x000ee20008000800 */
[C---:B-1----:R-:W-:Y:S01]  /*28610*/  IADD3 R12, P6, PT, R17.reuse, R58, RZ ;  /* 0x0000003a110c7210 */ /* 0x042fe20007fde0ff */
[----:B------:R-:W-:Y:S01]  /*28620*/  IMAD.X R11, R0, 0x1, R57, P1 ;  /* 0x00000001000b7824 */ /* 0x000fe200008e0639 */
[----:B------:R-:W-:Y:S01]  /*28630*/  ISETP.GE.AND P1, PT, R16, UR17, PT ;  /* 0x0000001110007c0c */ /* 0x000fe2000bf26270 */
[----:B------:R-:W-:Y:S01]  /*28640*/  VIADD R19, R17, UR5 ;  /* 0x0000000511137c36 */ /* 0x000fe20008000000 */
[----:B------:R-:W1:Y:S01]  /*28650*/  LDCU UR5, c[0x0][0x398] ;  /* 0x00007300ff0577ac */ /* 0x000e620008000800 */
[----:B------:R-:W-:Y:S01]  /*28660*/  IMAD.X R13, R0, 0x1, R59, P6 ;  /* 0x00000001000d7824 */ /* 0x000fe200030e063b */
[----:B------:R-:W-:Y:S01]  /*28670*/  PRMT R21, R4, 0x7772, RZ ;  /* 0x0000777204157816 */ /* 0x000fe200000000ff */
[----:B------:R4:W-:Y:S01]  /*28680*/  @P4 STG.E.U8 desc[UR8][R8.64], R25 ;  /* 0x0000001908004986 */ /* 0x0009e2000c101108 */
[----:B------:R-:W-:Y:S01]  /*28690*/  ISETP.LT.AND P2, PT, R46, UR11, !P2 ;  /* 0x0000000b2e007c0c */ /* 0x000fe2000d741270 */
[----:B------:R-:W-:Y:S01]  /*286a0*/  VIADD R18, R44, 0x3b ;  /* 0x0000003b2c127836 */ /* 0x000fe20000000000 */
[----:B0-----:R-:W-:Y:S01]  /*286b0*/  ISETP.LT.AND P4, PT, R55, UR4, !P1 ;  /* 0x0000000437007c0c */ /* 0x001fe2000cf81270 */
[----:B------:R-:W-:Y:S01]  /*286c0*/  @P3 STG.E.U8 desc[UR8][R10.64], R23 ;  /* 0x000000170a003986 */ /* 0x000fe2000c101108 */
[----:B------:R-:W-:Y:S01]  /*286d0*/  IADD3 R14, P3, PT, R17, R60, RZ ;  /* 0x0000003c110e7210 */ /* 0x000fe20007f7e0ff */
[----:B------:R-:W0:Y:S01]  /*286e0*/  LDCU UR4, c[0x0][0x3b8] ;  /* 0x00007700ff0477ac */ /* 0x000e220008000800 */
[----:B------:R-:W-:Y:S01]  /*286f0*/  SHF.R.S32.HI R16, RZ, 0x1f, R19 ;  /* 0x0000001fff107819 */ /* 0x000fe20000011413 */
[----:B------:R1:W-:Y:S01]  /*28700*/  @P5 STG.E.U8 desc[UR8][R12.64], R21 ;  /* 0x000000150c005986 */ /* 0x0003e2000c101108 */
[----:B------:R-:W0:Y:S01]  /*28710*/  LDCU UR10, c[0x0][0x398] ;  /* 0x00007300ff0a77ac */ /* 0x000e220008000800 */
[----:B----4-:R-:W-:Y:S01]  /*28720*/  IADD3 R8, P5, PT, R19, R2, RZ ;  /* 0x0000000213087210 */ /* 0x010fe20007fbe0ff */
[----:B------:R-:W-:Y:S01]  /*28730*/  IMAD.X R15, R0, 0x1, R61, P3 ;  /* 0x00000001000f7824 */ /* 0x000fe200018e063d */
[----:B------:R-:W-:Y:S01]  /*28740*/  PRMT R17, R53, 0x7770, RZ ;  /* 0x0000777035117816 */ /* 0x000fe200000000ff */
[----:B------:R-:W4:Y:S02]  /*28750*/  LDCU UR11, c[0x0][0x398] ;  /* 0x00007300ff0b77ac */ /* 0x000f240008000800 */
[----:B------:R-:W-:Y:S01]  /*28760*/  IMAD.X R9, R16, 0x1, R3, P5 ;  /* 0x0000000110097824 */ /* 0x000fe200028e0603 */
[----:B-1----:R-:W-:-:S02]  /*28770*/  PRMT R21, R4, 0x7773, RZ ;  /* 0x0000777304157816 */ /* 0x002fc400000000ff */
[----:B--2---:R-:W-:Y:S01]  /*28780*/  ISETP.LT.AND P5, PT, R45, UR6, !P1 ;  /* 0x000000062d007c0c */ /* 0x004fe2000cfa1270 */
[----:B------:R-:W1:Y:S02]  /*28790*/  LDCU UR6, c[0x0][0x398] ;  /* 0x00007300ff0677ac */ /* 0x000e640008000800 */
[----:B------:R2:W-:Y:S01]  /*287a0*/  @P2 STG.E.U8 desc[UR8][R14.64], R21 ;  /* 0x000000150e002986 */ /* 0x0005e2000c101108 */
[----:B------:R-:W-:-:S03]  /*287b0*/  IADD3 R10, P2, PT, R19, R56, RZ ;  /* 0x00000038130a7210 */ /* 0x000fc60007f5e0ff */
[----:B------:R0:W-:Y:S01]  /*287c0*/  @P4 STG.E.U8 desc[UR8][R8.64], R17 ;  /* 0x0000001108004986 */ /* 0x0001e2000c101108 */
[----:B------:R-:W-:Y:S01]  /*287d0*/  ISETP.LT.AND P4, PT, R47, UR5, !P1 ;  /* 0x000000052f007c0c */ /* 0x000fe2000cf81270 */
[----:B------:R-:W1:Y:S01]  /*287e0*/  LDCU UR5, c[0x0][0x398] ;  /* 0x00007300ff0577ac */ /* 0x000e620008000800 */
[----:B------:R-:W-:Y:S01]  /*287f0*/  IMAD.X R11, R16, 0x1, R57, P2 ;  /* 0x00000001100b7824 */ /* 0x000fe200010e0639 */
[----:B------:R-:W-:Y:S02]  /*28800*/  IADD3 R12, P6, PT, R19, R58, RZ ;  /* 0x0000003a130c7210 */ /* 0x000fe40007fde0ff */
[C---:B--2---:R-:W-:Y:S02]  /*28810*/  PRMT R21, R53.reuse, 0x7771, RZ ;  /* 0x0000777135157816 */ /* 0x044fe400000000ff */
[----:B---3--:R-:W-:Y:S01]  /*28820*/  ISETP.LT.AND P1, PT, R46, UR7, !P1 ;  /* 0x000000072e007c0c */ /* 0x008fe2000cf21270 */
[----:B------:R-:W-:Y:S01]  /*28830*/  IMAD.X R13, R16, 0x1, R59, P6 ;  /* 0x00000001100d7824 */ /* 0x000fe200030e063b */
[----:B0-----:R-:W-:Y:S01]  /*28840*/  PRMT R17, R53, 0x7772, RZ ;  /* 0x0000777235117816 */ /* 0x001fe200000000ff */
[----:B------:R0:W-:Y:S01]  /*28850*/  @P5 STG.E.U8 desc[UR8][R10.64], R21 ;  /* 0x000000150a005986 */ /* 0x0001e2000c101108 */
[C---:B------:R-:W-:Y:S01]  /*28860*/  IADD3 R8, P5, PT, R19.reuse, R60, RZ ;  /* 0x0000003c13087210 */ /* 0x040fe20007fbe0ff */
[----:B------:R-:W-:Y:S01]  /*28870*/  VIADD R15, R19, UR4 ;  /* 0x00000004130f7c36 */ /* 0x000fe20008000000 */
[----:B------:R-:W-:Y:S01]  /*28880*/  ISETP.GE.AND P3, PT, R18, UR25, PT ;  /* 0x0000001912007c0c */ /* 0x000fe2000bf66270 */
[----:B------:R-:W-:Y:S01]  /*28890*/  VIADD R0, R44, 0x3c ;  /* 0x0000003c2c007836 */ /* 0x000fe20000000000 */
[----:B------:R-:W2:Y:S01]  /*288a0*/  LDCU UR4, c[0x0][0x3b8] ;  /* 0x00007700ff0477ac */ /* 0x000ea20008000800 */
[----:B------:R-:W-:Y:S01]  /*288b0*/  IMAD.X R9, R16, 0x1, R61, P5 ;  /* 0x0000000110097824 */ /* 0x000fe200028e063d */
[----:B------:R-:W-:Y:S01]  /*288c0*/  PRMT R53, R53, 0x7773, RZ ;  /* 0x0000777335357816 */ /* 0x000fe200000000ff */
[----:B------:R3:W-:Y:S01]  /*288d0*/  @P4 STG.E.U8 desc[UR8][R12.64], R17 ;  /* 0x000000110c004986 */ /* 0x0007e2000c101108 */
[----:B------:R-:W2:Y:S01]  /*288e0*/  LDCU UR7, c[0x0][0x398] ;  /* 0x00007300ff0777ac */ /* 0x000ea20008000800 */
[----:B-1----:R-:W-:-:S02]  /*288f0*/  ISETP.LT.AND P4, PT, R55, UR6, !P3 ;  /* 0x0000000637007c0c */ /* 0x002fc4000df81270 */
[----:B------:R-:W-:Y:S01]  /*28900*/  ISETP.LT.AND P5, PT, R45, UR5, !P3 ;  /* 0x000000052d007c0c */ /* 0x000fe2000dfa1270 */
[----:B------:R1:W-:Y:S01]  /*28910*/  @P1 STG.E.U8 desc[UR8][R8.64], R53 ;  /* 0x0000003508001986 */ /* 0x0003e2000c101108 */
[----:B------:R-:W-:Y:S01]  /*28920*/  ISETP.GE.AND P2, PT, R0, UR19, PT ;  /* 0x0000001300007c0c */ /* 0x000fe2000bf46270 */
[----:B------:R-:W4:Y:S01]  /*28930*/  LDCU UR5, c[0x0][0x398] ;  /* 0x00007300ff0577ac */ /* 0x000f220008000800 */
[----:B------:R-:W-:Y:S02]  /*28940*/  SHF.R.S32.HI R0, RZ, 0x1f, R15 ;  /* 0x0000001fff007819 */ /* 0x000fe4000001140f */
[C---:B0-----:R-:W-:Y:S01]  /*28950*/  IADD3 R10, P6, PT, R15.reuse, R2, RZ ;  /* 0x000000020f0a7210 */ /* 0x041fe20007fde0ff */
[----:B------:R-:W0:Y:S01]  /*28960*/  LDCU UR6, c[0x0][0x398] ;  /* 0x00007300ff0677ac */ /* 0x000e220008000800 */
[----:B---3--:R-:W-:Y:S02]  /*28970*/  IADD3 R12, P1, PT, R15, R56, RZ ;  /* 0x000000380f0c7210 */ /* 0x008fe40007f3e0ff */
[C---:B------:R-:W-:Y:S01]  /*28980*/  PRMT R21, R5.reuse, 0x7770, RZ ;  /* 0x0000777005157816 */ /* 0x040fe200000000ff */
[C---:B------:R-:W-:Y:S01]  /*28990*/  IMAD.X R11, R0.reuse, 0x1, R3, P6 ;  /* 0x00000001000b7824 */ /* 0x040fe200030e0603 */
[----:B------:R-:W-:Y:S01]  /*289a0*/  PRMT R19, R5, 0x7771, RZ ;  /* 0x0000777105137816 */ /* 0x000fe200000000ff */
[----:B------:R-:W-:Y:S01]  /*289b0*/  IMAD.X R13, R0, 0x1, R57, P1 ;  /* 0x00000001000d7824 */ /* 0x000fe200008e0639 */
[----:B-1----:R-:W-:-:S02]  /*289c0*/  IADD3 R8, P6, PT, R15, R58, RZ ;  /* 0x0000003a0f087210 */ /* 0x002fc40007fde0ff */
[----:B------:R1:W-:Y:S01]  /*289d0*/  @P4 STG.E.U8 desc[UR8][R10.64], R21 ;  /* 0x000000150a004986 */ /* 0x0003e2000c101108 */
[----:B--2---:R-:W-:Y:S01]  /*289e0*/  VIADD R17, R15, UR4 ;  /* 0x000000040f117c36 */ /* 0x004fe20008000000 */
[----:B------:R-:W-:Y:S01]  /*289f0*/  ISETP.LT.AND P1, PT, R46, UR7, !P3 ;  /* 0x000000072e007c0c */ /* 0x000fe2000df21270 */
[----:B------:R-:W-:Y:S01]  /*28a00*/  IMAD.X R9, R0, 0x1, R59, P6 ;  /* 0x0000000100097824 */ /* 0x000fe200030e063b */
[----:B------:R2:W-:Y:S01]  /*28a10*/  @P5 STG.E.U8 desc[UR8][R12.64], R19 ;  /* 0x000000130c005986 */ /* 0x0005e2000c101108 */
[----:B------:R-:W-:Y:S01]  /*28a20*/  ISETP.LT.AND P5, PT, R47, UR10, !P3 ;  /* 0x0000000a2f007c0c */ /* 0x000fe2000dfa1270 */
[----:B------:R-:W3:Y:S01]  /*28a30*/  LDCU UR10, c[0x0][0x398] ;  /* 0x00007300ff0a77ac */ /* 0x000ee20008000800 */
[----:B----4-:R-:W-:Y:S02]  /*28a40*/  ISETP.LT.AND P4, PT, R55, UR11, !P2 ;  /* 0x0000000b37007c0c */ /* 0x010fe4000d781270 */
[----:B------:R-:W-:Y:S01]  /*28a50*/  IADD3 R14, P3, PT, R15, R60, RZ ;  /* 0x0000003c0f0e7210 */ /* 0x000fe20007f7e0ff */
[----:B------:R-:W4:Y:S01]  /*28a60*/  LDCU UR4, c[0x0][0x3b8] ;  /* 0x00007700ff0477ac */ /* 0x000f220008000800 */
[----:B------:R-:W-:-:S02]  /*28a70*/  SHF.R.S32.HI R16, RZ, 0x1f, R17 ;  /* 0x0000001fff107819 */ /* 0x000fc40000011411 */
[----:B------:R-:W-:Y:S01]  /*28a80*/  IADD3 R4, P6, PT, R17, R2, RZ ;  /* 0x0000000211047210 */ /* 0x000fe20007fde0ff */
[----:B------:R-:W-:Y:S01]  /*28a90*/  IMAD.X R15, R0, 0x1, R61, P3 ;  /* 0x00000001000f7824 */ /* 0x000fe200018e063d */
[C---:B-1----:R-:W-:Y:S01]  /*28aa0*/  PRMT R21, R5.reuse, 0x7772, RZ ;  /* 0x0000777205157816 */ /* 0x042fe200000000ff */
[----:B------:R-:W-:Y:S01]  /*28ab0*/  VIADD R18, R44, 0x3d ;  /* 0x0000003d2c127836 */ /* 0x000fe20000000000 */
[----:B--2---:R-:W-:Y:S01]  /*28ac0*/  PRMT R13, R5, 0x7773, RZ ;  /* 0x00007773050d7816 */ /* 0x004fe200000000ff */
[----:B------:R-:W-:Y:S01]  /*28ad0*/  IMAD.X R5, R16, 0x1, R3, P6 ;  /* 0x0000000110057824 */ /* 0x000fe200030e0603 */
[----:B------:R-:W-:Y:S01]  /*28ae0*/  PRMT R19, R54, 0x7770, RZ ;  /* 0x0000777036137816 */ /* 0x000fe200000000ff */
[----:B------:R1:W-:Y:S01]  /*28af0*/  @P5 STG.E.U8 desc[UR8][R8.64], R21 ;  /* 0x0000001508005986 */ /* 0x0003e2000c101108 */
[----:B------:R-:W2:Y:S03]  /*28b00*/  LDCU UR7, c[0x0][0x398] ;  /* 0x00007300ff0777ac */ /* 0x000ea60008000800 */
[----:B------:R-:W-:Y:S01]  /*28b10*/  @P1 STG.E.U8 desc[UR8][R14.64], R13 ;  /* 0x0000000d0e001986 */ /* 0x000fe2000c101108 */
[----:B------:R-:W-:Y:S01]  /*28b20*/  ISETP.LT.AND P1, PT, R45, UR5, !P2 ;  /* 0x000000052d007c0c */ /* 0x000fe2000d721270 */
[----:B------:R-:W2:Y:S02]  /*28b30*/  LDCU UR5, c[0x0][0x398] ;  /* 0x00007300ff0577ac */ /* 0x000ea40008000800 */
[----:B------:R4:W-:Y:S01]  /*28b40*/  @P4 STG.E.U8 desc[UR8][R4.64], R19 ;  /* 0x0000001304004986 */ /* 0x0009e2000c101108 */
[----:B0-----:R-:W-:Y:S01]  /*28b50*/  ISETP.LT.AND P4, PT, R47, UR6, !P2 ;  /* 0x000000062f007c0c */ /* 0x001fe2000d781270 */
[----:B------:R-:W0:Y:S01]  /*28b60*/  LDCU UR6, c[0x0][0x398] ;  /* 0x00007300ff0677ac */ /* 0x000e220008000800 */
[----:B------:R-:W-:-:S02]  /*28b70*/  IADD3 R10, P5, PT, R17, R56, RZ ;  /* 0x00000038110a7210 */ /* 0x000fc40007fbe0ff */
[----:B---3--:R-:W-:Y:S01]  /*28b80*/  ISETP.LT.AND P2, PT, R46, UR10, !P2 ;  /* 0x0000000a2e007c0c */ /* 0x008fe2000d741270 */
[----:B------:R-:W3:Y:S02]  /*28b90*/  LDCU UR10, c[0x0][0x398] ;  /* 0x00007300ff0a77ac */ /* 0x000ee40008000800 */
[----:B------:R-:W-:Y:S01]  /*28ba0*/  IMAD.X R11, R16, 0x1, R57, P5 ;  /* 0x00000001100b7824 */ /* 0x000fe200028e0639 */
[C---:B-1----:R-:W-:Y:S01]  /*28bb0*/  IADD3 R8, P5, PT, R17.reuse, R58, RZ ;  /* 0x0000003a11087210 */ /* 0x042fe20007fbe0ff */
[----:B------:R-:W1:Y:S01]  /*28bc0*/  LDCU UR11, c[0x0][0x398] ;  /* 0x00007300ff0b77ac */ /* 0x000e620008000800 */
[----:B------:R-:W-:Y:S02]  /*28bd0*/  IADD3 R12, P6, PT, R17, R60, RZ ;  /* 0x0000003c110c7210 */ /* 0x000fe40007fde0ff */
[----:B------:R-:W-:Y:S01]  /*28be0*/  PRMT R21, R54, 0x7771, RZ ;  /* 0x0000777136157816 */ /* 0x000fe200000000ff */
[----:B------:R-:W-:Y:S01]  /*28bf0*/  IMAD.X R9, R16, 0x1, R59, P5 ;  /* 0x0000000110097824 */ /* 0x000fe200028e063b */
[----:B----4-:R-:W-:-:S02]  /*28c00*/  PRMT R19, R54, 0x7772, RZ ;  /* 0x0000777236137816 */ /* 0x010fc400000000ff */
[----:B------:R-:W-:Y:S01]  /*28c10*/  ISETP.GE.AND P3, PT, R18, UR23, PT ;  /* 0x0000001712007c0c */ /* 0x000fe2000bf66270 */
[----:B------:R-:W-:Y:S01]  /*28c20*/  IMAD.X R13, R16, 0x1, R61, P6 ;  /* 0x00000001100d7824 */ /* 0x000fe200030e063d */
[----:B------:R-:W-:Y:S01]  /*28c30*/  PRMT R15, R54, 0x7773, RZ ;  /* 0x00007773360f7816 */ /* 0x000fe200000000ff */
[----:B------:R-:W-:Y:S01]  /*28c40*/  VIADD R17, R17, UR4 ;  /* 0x0000000411117c36 */ /* 0x000fe20008000000 */
[----:B------:R-:W-:Y:S01]  /*28c50*/  @P1 STG.E.U8 desc[UR8][R10.64], R21 ;  /* 0x000000150a001986 */ /* 0x000fe2000c101108 */
[----:B--2---:R-:W-:Y:S01]  /*28c60*/  ISETP.LT.AND P5, PT, R55, UR5, !P3 ;  /* 0x0000000537007c0c */ /* 0x004fe2000dfa1270 */
[----:B------:R-:W2:Y:S02]  /*28c70*/  LDCU UR4, c[0x0][0x3b8] ;  /* 0x00007700ff0477ac */ /* 0x000ea40008000800 */
[----:B------:R4:W-:Y:S01]  /*28c80*/  @P4 STG.E.U8 desc[UR8][R8.64], R19 ;  /* 0x0000001308004986 */ /* 0x0009e2000c101108 */
[----:B0-----:R-:W-:Y:S01]  /*28c90*/  ISETP.LT.AND P4, PT, R45, UR6, !P3 ;  /* 0x000000062d007c0c */ /* 0x001fe2000df81270 */
[----:B------:R-:W0:Y:S01]  /*28ca0*/  LDCU UR6, c[0x0][0x398] ;  /* 0x00007300ff0677ac */ /* 0x000e220008000800 */
[----:B------:R-:W-:Y:S01]  /*28cb0*/  SHF.R.S32.HI R0, RZ, 0x1f, R17 ;  /* 0x0000001fff007819 */ /* 0x000fe20000011411 */
[----:B------:R1:W-:Y:S01]  /*28cc0*/  @P2 STG.E.U8 desc[UR8][R12.64], R15 ;  /* 0x0000000f0c002986 */ /* 0x0003e2000c101108 */
[C---:B------:R-:W-:Y:S01]  /*28cd0*/  IADD3 R4, P1, PT, R17.reuse, R2, RZ ;  /* 0x0000000211047210 */ /* 0x040fe20007f3e0ff */
[----:B------:R-:W0:Y:S01]  /*28ce0*/  LDCU UR5, c[0x0][0x398] ;  /* 0x00007300ff0577ac */ /* 0x000e220008000800 */
[----:B----4-:R-:W-:-:S03]  /*28cf0*/  IADD3 R8, P2, PT, R17, R56, RZ ;  /* 0x0000003811087210 */ /* 0x010fc60007f5e0ff */
[----:B------:R-:W-:Y:S01]  /*28d00*/  IMAD.X R5, R0, 0x1, R3, P1 ;  /* 0x0000000100057824 */ /* 0x000fe200008e0603 */
[----:B------:R-:W-:Y:S01]  /*28d10*/  PRMT R21, R6, 0x7771, RZ ;  /* 0x0000777106157816 */ /* 0x000fe200000000ff */
[----:B------:R-:W-:Y:S01]  /*28d20*/  VIADD R10, R44, 0x3e ;  /* 0x0000003e2c0a7836 */ /* 0x000fe20000000000 */
[----:B-1----:R-:W-:Y:S01]  /*28d30*/  PRMT R15, R6, 0x7770, RZ ;  /* 0x00007770060f7816 */ /* 0x002fe200000000ff */
[----:B------:R-:W-:-:S03]  /*28d40*/  IMAD.X R9, R0, 0x1, R57, P2 ;  /* 0x0000000100097824 */ /* 0x000fc600010e0639 */
[----:B------:R-:W-:Y:S01]  /*28d50*/  ISETP.GE.AND P1, PT, R10, UR21, PT ;  /* 0x000000150a007c0c */ /* 0x000fe2000bf26270 */
[----:B------:R1:W-:Y:S04]  /*28d60*/  @P5 STG.E.U8 desc[UR8][R4.64], R15 ;  /* 0x0000000f04005986 */ /* 0x0003e8000c101108 */
[----:B------:R4:W-:Y:S01]  /*28d70*/  @P4 STG.E.U8 desc[UR8][R8.64], R21 ;  /* 0x0000001508004986 */ /* 0x0009e2000c101108 */
[----:B------:R-:W-:Y:S02]  /*28d80*/  IADD3 R10, P4, PT, R17, R58, RZ ;  /* 0x0000003a110a7210 */ /* 0x000fe40007f9e0ff */
[C---:B0-----:R-:W-:Y:S01]  /*28d90*/  ISETP.LT.AND P5, PT, R55.reuse, UR6, !P1 ;  /* 0x0000000637007c0c */ /* 0x041fe2000cfa1270 */
[----:B------:R-:W0:Y:S02]  /*28da0*/  LDCU UR6, c[0x0][0x398] ;  /* 0x00007300ff0677ac */ /* 0x000e240008000800 */
[----:B------:R-:W-:Y:S01]  /*28db0*/  IMAD.X R11, R0, 0x1, R59, P4 ;  /* 0x00000001000b7824 */ /* 0x000fe200020e063b */
[----:B---3--:R-:W-:Y:S01]  /*28dc0*/  ISETP.LT.AND P4, PT, R55, UR10, !P0 ;  /* 0x0000000a37007c0c */ /* 0x008fe2000c781270 */
[----:B------:R-:W3:Y:S01]  /*28dd0*/  LDCU UR10, c[0x0][0x398] ;  /* 0x00007300ff0a77ac */ /* 0x000ee20008000800 */
[----:B------:R-:W3:Y:S01]  /*28de0*/  LDL.LU R55, [R1+0xc48] ;  /* 0x000c480001377983 */ /* 0x000ee20000300800 */
[----:B------:R-:W-:Y:S01]  /*28df0*/  ISETP.LT.AND P2, PT, R47, UR7, !P3 ;  /* 0x000000072f007c0c */ /* 0x000fe2000df41270 */
[----:B------:R-:W0:Y:S01]  /*28e00*/  LDCU UR7, c[0x0][0x398] ;  /* 0x00007300ff0777ac */ /* 0x000e220008000800 */
[C---:B------:R-:W-:Y:S01]  /*28e10*/  IADD3 R12, P6, PT, R17.reuse, R60, RZ ;  /* 0x0000003c110c7210 */ /* 0x040fe20007fde0ff */
[----:B--2---:R-:W-:Y:S01]  /*28e20*/  VIADD R17, R17, UR4 ;  /* 0x0000000411117c36 */ /* 0x004fe20008000000 */
[----:B------:R-:W-:Y:S01]  /*28e30*/  ISETP.LT.AND P3, PT, R46, UR5, !P3 ;  /* 0x000000052e007c0c */ /* 0x000fe2000df61270 */
[----:B------:R-:W2:Y:S01]  /*28e40*/  LDCU UR5, c[0x0][0x3b8] ;  /* 0x00007700ff0577ac */ /* 0x000ea20008000800 */
[----:B------:R-:W-:Y:S01]  /*28e50*/  PRMT R19, R6, 0x7772, RZ ;  /* 0x0000777206137816 */ /* 0x000fe200000000ff */
[----:B------:R-:W-:Y:S01]  /*28e60*/  IMAD.X R13, R0, 0x1, R61, P6 ;  /* 0x00000001000d7824 */ /* 0x000fe200030e063d */
[----:B------:R-:W-:Y:S01]  /*28e70*/  SHF.R.S32.HI R0, RZ, 0x1f, R17 ;  /* 0x0000001fff007819 */ /* 0x000fe20000011411 */
[----:B------:R-:W2:Y:S01]  /*28e80*/  LDCU UR4, c[0x0][0x398] ;  /* 0x00007300ff0477ac */ /* 0x000ea20008000800 */
[----:B-1----:R-:W-:-:S03]  /*28e90*/  IADD3 R4, P6, PT, R17, R2, RZ ;  /* 0x0000000211047210 */ /* 0x002fc60007fde0ff */
[----:B------:R-:W-:Y:S02]  /*28ea0*/  @P2 STG.E.U8 desc[UR8][R10.64], R19 ;  /* 0x000000130a002986 */ /* 0x000fe4000c101108 */
[----:B------:R-:W-:Y:S01]  /*28eb0*/  IMAD.X R5, R0, 0x1, R3, P6 ;  /* 0x0000000100057824 */ /* 0x000fe200030e0603 */
[----:B----4-:R-:W-:Y:S02]  /*28ec0*/  IADD3 R8, P6, PT, R17, R56, RZ ;  /* 0x0000003811087210 */ /* 0x010fe40007fde0ff */
[----:B0-----:R-:W-:Y:S01]  /*28ed0*/  ISETP.LT.AND P2, PT, R45, UR7, !P1 ;  /* 0x000000072d007c0c */ /* 0x001fe2000cf41270 */
[----:B------:R-:W0:Y:S01]  /*28ee0*/  LDCU UR7, c[0x0][0x398] ;  /* 0x00007300ff0777ac */ /* 0x000e220008000800 */
[----:B------:R-:W-:Y:S01]  /*28ef0*/  PRMT R15, R6, 0x7773, RZ ;  /* 0x00007773060f7816 */ /* 0x000fe200000000ff */
[----:B------:R-:W-:-:S04]  /*28f00*/  IMAD.X R9, R0, 0x1, R57, P6 ;  /* 0x0000000100097824 */ /* 0x000fc800030e0639 */
[----:B------:R2:W-:Y:S02]  /*28f10*/  @P3 STG.E.U8 desc[UR8][R12.64], R15 ;  /* 0x0000000f0c003986 */ /* 0x0005e4000c101108 */
[----:B--2---:R-:W-:-:S05]  /*28f20*/  VIADD R15, R17, UR5 ;  /* 0x00000005110f7c36 */ /* 0x004fca0008000000 */
[----:B------:R-:W-:Y:S02]  /*28f30*/  IADD3 R2, P6, PT, R15, R2, RZ ;  /* 0x000000020f027210 */ /* 0x000fe40007fde0ff */
[----:B------:R-:W-:Y:S02]  /*28f40*/  SHF.R.S32.HI R6, RZ, 0x1f, R15 ;  /* 0x0000001fff067819 */ /* 0x000fe4000001140f */
[----:B------:R-:W-:-:S03]  /*28f50*/  ISETP.LT.AND P3, PT, R45, UR11, !P0 ;  /* 0x0000000b2d007c0c */ /* 0x000fc6000c761270 */
[----:B------:R-:W-:Y:S01]  /*28f60*/  IMAD.X R3, R6, 0x1, R3, P6 ;  /* 0x0000000106037824 */ /* 0x000fe200030e0603 */
[C---:B---3--:R-:W-:Y:S02]  /*28f70*/  PRMT R21, R55.reuse, 0x7770, RZ ;  /* 0x0000777037157816 */ /* 0x048fe400000000ff */
[----:B------:R-:W-:-:S03]  /*28f80*/  PRMT R19, R55, 0x7771, RZ ;  /* 0x0000777137137816 */ /* 0x000fc600000000ff */
[----:B------:R1:W-:Y:S01]  /*28f90*/  @P5 STG.E.U8 desc[UR8][R4.64], R21 ;  /* 0x0000001504005986 */ /* 0x0003e2000c101108 */
[----:B------:R-:W-:-:S03]  /*28fa0*/  IADD3 R12, P5, PT, R17, R60, RZ ;  /* 0x0000003c110c7210 */ /* 0x000fc60007fbe0ff */
[----:B------:R2:W-:Y:S01]  /*28fb0*/  @P2 STG.E.U8 desc[UR8][R8.64], R19 ;  /* 0x0000001308002986 */ /* 0x0005e2000c101108 */
[----:B------:R-:W-:Y:S01]  /*28fc0*/  IADD3 R10, P2, PT, R17, R58, RZ ;  /* 0x0000003a110a7210 */ /* 0x000fe20007f5e0ff */
[----:B------:R-:W-:Y:S01]  /*28fd0*/  IMAD.X R13, R0, 0x1, R61, P5 ;  /* 0x00000001000d7824 */ /* 0x000fe200028e063d */
[----:B------:R-:W-:-:S03]  /*28fe0*/  ISETP.LT.AND P5, PT, R47, UR4, !P1 ;  /* 0x000000042f007c0c */ /* 0x000fc6000cfa1270 */
[----:B------:R-:W-:Y:S01]  /*28ff0*/  IMAD.X R11, R0, 0x1, R59, P2 ;  /* 0x00000001000b7824 */ /* 0x000fe200010e063b */
[C---:B------:R-:W-:Y:S02]  /*29000*/  IADD3 R56, P2, PT, R15.reuse, R56, RZ ;  /* 0x000000380f387210 */ /* 0x040fe40007f5e0ff */
[----:B------:R-:W-:Y:S02]  /*29010*/  ISETP.LT.AND P1, PT, R46, UR6, !P1 ;  /* 0x000000062e007c0c */ /* 0x000fe4000cf21270 */
[----:B------:R-:W-:Y:S01]  /*29020*/  IADD3 R58, P6, PT, R15, R58, RZ ;  /* 0x0000003a0f3a7210 */ /* 0x000fe20007fde0ff */
[----:B------:R-:W-:Y:S01]  /*29030*/  IMAD.X R57, R6, 0x1, R57, P2 ;  /* 0x0000000106397824 */ /* 0x000fe200010e0639 */
[----:B------:R-:W-:Y:S02]  /*29040*/  ISETP.LT.AND P2, PT, R47, UR10, !P0 ;  /* 0x0000000a2f007c0c */ /* 0x000fe4000c741270 */
[----:B0-----:R-:W-:Y:S01]  /*29050*/  ISETP.LT.AND P0, PT, R46, UR7, !P0 ;  /* 0x000000072e007c0c */ /* 0x001fe2000c701270 */
[----:B------:R-:W-:Y:S01]  /*29060*/  IMAD.X R59, R6, 0x1, R59, P6 ;  /* 0x00000001063b7824 */ /* 0x000fe200030e063b */
[----:B-1----:R-:W-:-:S02]  /*29070*/  PRMT R5, R55, 0x7773, RZ ;  /* 0x0000777337057816 */ /* 0x002fc400000000ff */
[----:B------:R-:W-:Y:S02]  /*29080*/  IADD3 R60, P6, PT, R15, R60, RZ ;  /* 0x0000003c0f3c7210 */ /* 0x000fe40007fde0ff */
[----:B------:R-:W-:Y:S02]  /*29090*/  PRMT R55, R55, 0x7772, RZ ;  /* 0x0000777237377816 */ /* 0x000fe400000000ff */
[C---:B--2---:R-:W-:Y:S02]  /*290a0*/  PRMT R9, R7.reuse, 0x7773, RZ ;  /* 0x0000777307097816 */ /* 0x044fe400000000ff */
[C---:B------:R-:W-:Y:S02]  /*290b0*/  PRMT R15, R7.reuse, 0x7772, RZ ;  /* 0x00007772070f7816 */ /* 0x040fe400000000ff */
[C---:B------:R-:W-:Y:S02]  /*290c0*/  PRMT R17, R7.reuse, 0x7771, RZ ;  /* 0x0000777107117816 */ /* 0x040fe400000000ff */
[----:B------:R-:W-:Y:S01]  /*290d0*/  PRMT R7, R7, 0x7770, RZ ;  /* 0x0000777007077816 */ /* 0x000fe200000000ff */
[----:B------:R0:W-:Y:S04]  /*290e0*/  @P5 STG.E.U8 desc[UR8][R10.64], R55 ;  /* 0x000000370a005986 */ /* 0x0001e8000c101108 */
[----:B------:R0:W-:Y:S04]  /*290f0*/  @P1 STG.E.U8 desc[UR8][R12.64], R5 ;  /* 0x000000050c001986 */ /* 0x0001e8000c101108 */
[----:B------:R0:W-:Y:S04]  /*29100*/  @P4 STG.E.U8 desc[UR8][R2.64], R7 ;  /* 0x0000000702004986 */ /* 0x0001e8000c101108 */
[----:B------:R0:W-:Y:S01]  /*29110*/  @P3 STG.E.U8 desc[UR8][R56.64], R17 ;  /* 0x0000001138003986 */ /* 0x0001e2000c101108 */
[----:B------:R-:W-:-:S03]  /*29120*/  IMAD.X R61, R6, 0x1, R61, P6 ;  /* 0x00000001063d7824 */ /* 0x000fc600030e063d */
[----:B------:R0:W-:Y:S01]  /*29130*/  @P2 STG.E.U8 desc[UR8][R58.64], R15 ;  /* 0x0000000f3a002986 */ /* 0x0001e2000c101108 */
[----:B------:R-:W-:Y:S05]  /*29140*/  @!P0 EXIT ;  /* 0x000000000000894d */ /* 0x000fea0003800000 */
[----:B------:R-:W-:Y:S01]  /*29150*/  STG.E.U8 desc[UR8][R60.64], R9 ;  /* 0x000000093c007986 */ /* 0x000fe2000c101108 */
[----:B------:R-:W-:Y:S05]  /*29160*/  EXIT ;  /* 0x000000000000794d */ /* 0x000fea0003800000 */
.L_x_2:
[----:B------:R-:W-:-:S00]  /*29170*/  BRA `(.L_x_2) ;  /* 0xfffffffc00fc7947 */ /* 0x000fc0000383ffff */
[----:B------:R-:W-:-:S00]  /*29180*/  NOP ;  /* 0x0000000000007918 */ /* 0x000fc00000000000 */
[----:B------:R-:W-:-:S00]  /*29190*/  NOP ;  /* 0x0000000000007918 */ /* 0x000fc00000000000 */
[----:B------:R-:W-:-:S00]  /*291a0*/  NOP ;  /* 0x0000000000007918 */ /* 0x000fc00000000000 */
[----:B------:R-:W-:-:S00]  /*291b0*/  NOP ;  /* 0x0000000000007918 */ /* 0x000fc00000000000 */
[----:B------:R-:W-:-:S00]  /*291c0*/  NOP ;  /* 0x0000000000007918 */ /* 0x000fc00000000000 */
[----:B------:R-:W-:-:S00]  /*291d0*/  NOP ;  /* 0x0000000000007918 */ /* 0x000fc00000000000 */
[----:B------:R-:W-:-:S00]  /*291e0*/  NOP ;  /* 0x0000000000007918 */ /* 0x000fc00000000000 */
[----:B------:R-:W-:-:S00]  /*291f0*/  NOP ;  /* 0x0000000000007918 */ /* 0x000fc00000000000 */
.L_x_3:


//--------------------- .nv.shared.matmul_kernel  --------------------------
	.section	.nv.shared.matmul_kernel,"aw",@nobits
	.sectionflags	@""
	.align	16
	.zero		1024


//--------------------- .nv.shared.reserved.0     --------------------------
	.section	.nv.shared.reserved.0,"aw",@nobits
	.weak		__nv_reservedSMEM_offset_0_alias
	.size		__nv_reservedSMEM_offset_0_alias, 0, 64
	.other		__nv_reservedSMEM_offset_0_alias,@"STO_CUDA_RESERVED_SHARED STV_DEFAULT"
__nv_reservedSMEM_offset_0_alias:
	.zero		0
	.zero		64


//--------------------- .nv.constant0.matmul_kernel --------------------------
	.section	.nv.constant0.matmul_kernel,"a",@progbits
	.sectionflags	@""
	.align	4
.nv.constant0.matmul_kernel:
	.zero		976


//--------------------- SYMBOLS --------------------------

	.type		.nv.reservedSmem.offset0,@object
	.size		.nv.reservedSmem.offset0,0x4
	.type		.nv.reservedSmem.cap,@object
	.size		.nv.reservedSmem.cap,0x4
